//
// Generated by NVIDIA NVVM Compiler
//
// Compiler Build ID: CL-36424714
// Cuda compilation tools, release 13.0, V13.0.88
// Based on NVVM 20.0.0
//

.version 9.0
.target sm_100
.address_size 64

	// .globl	_Z9kernel_32PKfS0_Pf
// _ZZ9kernel_32PKfS0_PfE5block has been demoted
// _ZZ14kernel_53T_oldPKfS0_PfE5block has been demoted
// _ZZ10kernel_53TPKfS0_PfE5block has been demoted
// _ZZ9kernel8x8PKfS0_PfE8buffer_A has been demoted
// _ZZ9kernel8x8PKfS0_PfE8buffer_B has been demoted
// _ZZ14real_kernel8x8PKfS0_PfE8buffer_A has been demoted
// _ZZ14real_kernel8x8PKfS0_PfE8buffer_B has been demoted
// _ZZ14my_best_kernelPKfS0_PfE8buffer_A has been demoted
// _ZZ14my_best_kernelPKfS0_PfE8buffer_B has been demoted
// _ZZ15MatrixMulKernelPKfS0_PfiE3Mds has been demoted
// _ZZ15MatrixMulKernelPKfS0_PfiE3Nds has been demoted
// _ZZ11kernel_1_2TPKfS0_PfE4ablk has been demoted
// _ZZ11kernel_1_2TPKfS0_PfE4bblk has been demoted
// _ZZ12MatMulKernel6MatrixS_S_E2As has been demoted
// _ZZ12MatMulKernel6MatrixS_S_E2Bs has been demoted

.visible .entry _Z9kernel_32PKfS0_Pf(
	.param .u64 .ptr .align 1 _Z9kernel_32PKfS0_Pf_param_0,
	.param .u64 .ptr .align 1 _Z9kernel_32PKfS0_Pf_param_1,
	.param .u64 .ptr .align 1 _Z9kernel_32PKfS0_Pf_param_2
)
.maxntid 256
.minnctapersm 1
{
	.local .align 16 .b8 	__local_depot0[128];
	.reg .b64 	%SP;
	.reg .b64 	%SPL;
	.reg .pred 	%p<3>;
	.reg .b32 	%r<65>;
	.reg .b32 	%f<231>;
	.reg .b64 	%rd<90>;
	// demoted variable
	.shared .align 4 .b8 _ZZ9kernel_32PKfS0_PfE5block[4224];
	mov.u64 	%SPL, __local_depot0;
	ld.param.u64 	%rd7, [_Z9kernel_32PKfS0_Pf_param_0];
	ld.param.u64 	%rd5, [_Z9kernel_32PKfS0_Pf_param_1];
	ld.param.u64 	%rd6, [_Z9kernel_32PKfS0_Pf_param_2];
	cvta.to.global.u64 	%rd1, %rd7;
	add.u64 	%rd2, %SPL, 0;
	mov.u32 	%r10, %tid.x;
	mov.u32 	%r11, %ctaid.x;
	mov.u32 	%r12, %ctaid.y;
	shl.b32 	%r13, %r11, 8;
	or.b32  	%r1, %r13, %r10;
	and.b32  	%r14, %r10, 31;
	shr.u32 	%r15, %r10, 5;
	shl.b32 	%r2, %r12, 17;
	shl.b32 	%r16, %r15, 12;
	or.b32  	%r17, %r2, %r16;
	or.b32  	%r3, %r17, %r14;
	mov.u32 	%r18, _ZZ9kernel_32PKfS0_PfE5block;
	mad.lo.s32 	%r19, %r15, 132, %r18;
	shl.b32 	%r20, %r10, 2;
	and.b32  	%r21, %r20, 124;
	add.s32 	%r4, %r19, %r21;
	mov.b32 	%r63, 0;
	mov.f32 	%f199, 0f00000000;
	mov.f32 	%f200, %f199;
	mov.f32 	%f201, %f199;
	mov.f32 	%f202, %f199;
	mov.f32 	%f203, %f199;
	mov.f32 	%f204, %f199;
	mov.f32 	%f205, %f199;
	mov.f32 	%f206, %f199;
	mov.f32 	%f207, %f199;
	mov.f32 	%f208, %f199;
	mov.f32 	%f209, %f199;
	mov.f32 	%f210, %f199;
	mov.f32 	%f211, %f199;
	mov.f32 	%f212, %f199;
	mov.f32 	%f213, %f199;
	mov.f32 	%f214, %f199;
	mov.f32 	%f215, %f199;
	mov.f32 	%f216, %f199;
	mov.f32 	%f217, %f199;
	mov.f32 	%f218, %f199;
	mov.f32 	%f219, %f199;
	mov.f32 	%f220, %f199;
	mov.f32 	%f221, %f199;
	mov.f32 	%f222, %f199;
	mov.f32 	%f223, %f199;
	mov.f32 	%f224, %f199;
	mov.f32 	%f225, %f199;
	mov.f32 	%f226, %f199;
	mov.f32 	%f227, %f199;
	mov.f32 	%f228, %f199;
	mov.f32 	%f229, %f199;
	mov.f32 	%f230, %f199;
$L__BB0_1:
	shl.b32 	%r23, %r63, 12;
	add.s32 	%r24, %r23, %r1;
	mul.wide.u32 	%rd13, %r24, 4;
	add.s64 	%rd14, %rd1, %rd13;
	ld.global.f32 	%f102, [%rd14];
	add.s32 	%r25, %r24, 4096;
	mul.wide.u32 	%rd15, %r25, 4;
	add.s64 	%rd16, %rd1, %rd15;
	ld.global.f32 	%f103, [%rd16];
	add.s32 	%r26, %r24, 8192;
	mul.wide.u32 	%rd17, %r26, 4;
	add.s64 	%rd18, %rd1, %rd17;
	ld.global.f32 	%f104, [%rd18];
	add.s32 	%r27, %r24, 12288;
	mul.wide.u32 	%rd19, %r27, 4;
	add.s64 	%rd20, %rd1, %rd19;
	ld.global.f32 	%f105, [%rd20];
	st.local.v4.f32 	[%rd2], {%f102, %f103, %f104, %f105};
	add.s32 	%r28, %r24, 16384;
	mul.wide.u32 	%rd21, %r28, 4;
	add.s64 	%rd22, %rd1, %rd21;
	ld.global.f32 	%f106, [%rd22];
	add.s32 	%r29, %r24, 20480;
	mul.wide.u32 	%rd23, %r29, 4;
	add.s64 	%rd24, %rd1, %rd23;
	ld.global.f32 	%f107, [%rd24];
	add.s32 	%r30, %r24, 24576;
	mul.wide.u32 	%rd25, %r30, 4;
	add.s64 	%rd26, %rd1, %rd25;
	ld.global.f32 	%f108, [%rd26];
	add.s32 	%r31, %r24, 28672;
	mul.wide.u32 	%rd27, %r31, 4;
	add.s64 	%rd28, %rd1, %rd27;
	ld.global.f32 	%f109, [%rd28];
	st.local.v4.f32 	[%rd2+16], {%f106, %f107, %f108, %f109};
	add.s32 	%r32, %r24, 32768;
	mul.wide.u32 	%rd29, %r32, 4;
	add.s64 	%rd30, %rd1, %rd29;
	ld.global.f32 	%f110, [%rd30];
	add.s32 	%r33, %r24, 36864;
	mul.wide.u32 	%rd31, %r33, 4;
	add.s64 	%rd32, %rd1, %rd31;
	ld.global.f32 	%f111, [%rd32];
	add.s32 	%r34, %r24, 40960;
	mul.wide.u32 	%rd33, %r34, 4;
	add.s64 	%rd34, %rd1, %rd33;
	ld.global.f32 	%f112, [%rd34];
	add.s32 	%r35, %r24, 45056;
	mul.wide.u32 	%rd35, %r35, 4;
	add.s64 	%rd36, %rd1, %rd35;
	ld.global.f32 	%f113, [%rd36];
	st.local.v4.f32 	[%rd2+32], {%f110, %f111, %f112, %f113};
	add.s32 	%r36, %r24, 49152;
	mul.wide.u32 	%rd37, %r36, 4;
	add.s64 	%rd38, %rd1, %rd37;
	ld.global.f32 	%f114, [%rd38];
	add.s32 	%r37, %r24, 53248;
	mul.wide.u32 	%rd39, %r37, 4;
	add.s64 	%rd40, %rd1, %rd39;
	ld.global.f32 	%f115, [%rd40];
	add.s32 	%r38, %r24, 57344;
	mul.wide.u32 	%rd41, %r38, 4;
	add.s64 	%rd42, %rd1, %rd41;
	ld.global.f32 	%f116, [%rd42];
	add.s32 	%r39, %r24, 61440;
	mul.wide.u32 	%rd43, %r39, 4;
	add.s64 	%rd44, %rd1, %rd43;
	ld.global.f32 	%f117, [%rd44];
	st.local.v4.f32 	[%rd2+48], {%f114, %f115, %f116, %f117};
	add.s32 	%r40, %r24, 65536;
	mul.wide.u32 	%rd45, %r40, 4;
	add.s64 	%rd46, %rd1, %rd45;
	ld.global.f32 	%f118, [%rd46];
	add.s32 	%r41, %r24, 69632;
	mul.wide.u32 	%rd47, %r41, 4;
	add.s64 	%rd48, %rd1, %rd47;
	ld.global.f32 	%f119, [%rd48];
	add.s32 	%r42, %r24, 73728;
	mul.wide.u32 	%rd49, %r42, 4;
	add.s64 	%rd50, %rd1, %rd49;
	ld.global.f32 	%f120, [%rd50];
	add.s32 	%r43, %r24, 77824;
	mul.wide.u32 	%rd51, %r43, 4;
	add.s64 	%rd52, %rd1, %rd51;
	ld.global.f32 	%f121, [%rd52];
	st.local.v4.f32 	[%rd2+64], {%f118, %f119, %f120, %f121};
	add.s32 	%r44, %r24, 81920;
	mul.wide.u32 	%rd53, %r44, 4;
	add.s64 	%rd54, %rd1, %rd53;
	ld.global.f32 	%f122, [%rd54];
	add.s32 	%r45, %r24, 86016;
	mul.wide.u32 	%rd55, %r45, 4;
	add.s64 	%rd56, %rd1, %rd55;
	ld.global.f32 	%f123, [%rd56];
	add.s32 	%r46, %r24, 90112;
	mul.wide.u32 	%rd57, %r46, 4;
	add.s64 	%rd58, %rd1, %rd57;
	ld.global.f32 	%f124, [%rd58];
	add.s32 	%r47, %r24, 94208;
	mul.wide.u32 	%rd59, %r47, 4;
	add.s64 	%rd60, %rd1, %rd59;
	ld.global.f32 	%f125, [%rd60];
	st.local.v4.f32 	[%rd2+80], {%f122, %f123, %f124, %f125};
	add.s32 	%r48, %r24, 98304;
	mul.wide.u32 	%rd61, %r48, 4;
	add.s64 	%rd62, %rd1, %rd61;
	ld.global.f32 	%f126, [%rd62];
	add.s32 	%r49, %r24, 102400;
	mul.wide.u32 	%rd63, %r49, 4;
	add.s64 	%rd64, %rd1, %rd63;
	ld.global.f32 	%f127, [%rd64];
	add.s32 	%r50, %r24, 106496;
	mul.wide.u32 	%rd65, %r50, 4;
	add.s64 	%rd66, %rd1, %rd65;
	ld.global.f32 	%f128, [%rd66];
	add.s32 	%r51, %r24, 110592;
	mul.wide.u32 	%rd67, %r51, 4;
	add.s64 	%rd68, %rd1, %rd67;
	ld.global.f32 	%f129, [%rd68];
	st.local.v4.f32 	[%rd2+96], {%f126, %f127, %f128, %f129};
	add.s32 	%r52, %r24, 114688;
	mul.wide.u32 	%rd69, %r52, 4;
	add.s64 	%rd70, %rd1, %rd69;
	ld.global.f32 	%f130, [%rd70];
	add.s32 	%r53, %r24, 118784;
	mul.wide.u32 	%rd71, %r53, 4;
	add.s64 	%rd72, %rd1, %rd71;
	ld.global.f32 	%f131, [%rd72];
	add.s32 	%r54, %r24, 122880;
	mul.wide.u32 	%rd73, %r54, 4;
	add.s64 	%rd74, %rd1, %rd73;
	ld.global.f32 	%f132, [%rd74];
	add.s32 	%r55, %r24, 126976;
	mul.wide.u32 	%rd75, %r55, 4;
	add.s64 	%rd76, %rd1, %rd75;
	ld.global.f32 	%f133, [%rd76];
	st.local.v4.f32 	[%rd2+112], {%f130, %f131, %f132, %f133};
	add.s32 	%r56, %r3, %r63;
	mul.wide.u32 	%rd77, %r56, 4;
	add.s64 	%rd9, %rd5, %rd77;
	// begin inline asm
	ld.global.nc.f32 %f98, [%rd9];
	// end inline asm
	st.shared.f32 	[%r4], %f98;
	add.s32 	%r57, %r56, 32768;
	mul.wide.u32 	%rd78, %r57, 4;
	add.s64 	%rd10, %rd5, %rd78;
	// begin inline asm
	ld.global.nc.f32 %f99, [%rd10];
	// end inline asm
	st.shared.f32 	[%r4+1056], %f99;
	add.s32 	%r58, %r56, 65536;
	mul.wide.u32 	%rd79, %r58, 4;
	add.s64 	%rd11, %rd5, %rd79;
	// begin inline asm
	ld.global.nc.f32 %f100, [%rd11];
	// end inline asm
	st.shared.f32 	[%r4+2112], %f100;
	add.s32 	%r59, %r56, 98304;
	mul.wide.u32 	%rd80, %r59, 4;
	add.s64 	%rd12, %rd5, %rd80;
	// begin inline asm
	ld.global.nc.f32 %f101, [%rd12];
	// end inline asm
	st.shared.f32 	[%r4+3168], %f101;
	barrier.sync 	0;
	mov.b32 	%r64, 2112;
	mov.u64 	%rd89, %rd2;
$L__BB0_2:
	add.s32 	%r61, %r18, %r64;
	ld.local.f32 	%f134, [%rd89];
	ld.shared.f32 	%f135, [%r61+-2112];
	fma.rn.f32 	%f230, %f134, %f135, %f230;
	ld.shared.f32 	%f136, [%r61+-1980];
	fma.rn.f32 	%f229, %f134, %f136, %f229;
	ld.shared.f32 	%f137, [%r61+-1848];
	fma.rn.f32 	%f228, %f134, %f137, %f228;
	ld.shared.f32 	%f138, [%r61+-1716];
	fma.rn.f32 	%f227, %f134, %f138, %f227;
	ld.shared.f32 	%f139, [%r61+-1584];
	fma.rn.f32 	%f226, %f134, %f139, %f226;
	ld.shared.f32 	%f140, [%r61+-1452];
	fma.rn.f32 	%f225, %f134, %f140, %f225;
	ld.shared.f32 	%f141, [%r61+-1320];
	fma.rn.f32 	%f224, %f134, %f141, %f224;
	ld.shared.f32 	%f142, [%r61+-1188];
	fma.rn.f32 	%f223, %f134, %f142, %f223;
	ld.shared.f32 	%f143, [%r61+-1056];
	fma.rn.f32 	%f222, %f134, %f143, %f222;
	ld.shared.f32 	%f144, [%r61+-924];
	fma.rn.f32 	%f221, %f134, %f144, %f221;
	ld.shared.f32 	%f145, [%r61+-792];
	fma.rn.f32 	%f220, %f134, %f145, %f220;
	ld.shared.f32 	%f146, [%r61+-660];
	fma.rn.f32 	%f219, %f134, %f146, %f219;
	ld.shared.f32 	%f147, [%r61+-528];
	fma.rn.f32 	%f218, %f134, %f147, %f218;
	ld.shared.f32 	%f148, [%r61+-396];
	fma.rn.f32 	%f217, %f134, %f148, %f217;
	ld.shared.f32 	%f149, [%r61+-264];
	fma.rn.f32 	%f216, %f134, %f149, %f216;
	ld.shared.f32 	%f150, [%r61+-132];
	fma.rn.f32 	%f215, %f134, %f150, %f215;
	ld.shared.f32 	%f151, [%r61];
	fma.rn.f32 	%f214, %f134, %f151, %f214;
	ld.shared.f32 	%f152, [%r61+132];
	fma.rn.f32 	%f213, %f134, %f152, %f213;
	ld.shared.f32 	%f153, [%r61+264];
	fma.rn.f32 	%f212, %f134, %f153, %f212;
	ld.shared.f32 	%f154, [%r61+396];
	fma.rn.f32 	%f211, %f134, %f154, %f211;
	ld.shared.f32 	%f155, [%r61+528];
	fma.rn.f32 	%f210, %f134, %f155, %f210;
	ld.shared.f32 	%f156, [%r61+660];
	fma.rn.f32 	%f209, %f134, %f156, %f209;
	ld.shared.f32 	%f157, [%r61+792];
	fma.rn.f32 	%f208, %f134, %f157, %f208;
	ld.shared.f32 	%f158, [%r61+924];
	fma.rn.f32 	%f207, %f134, %f158, %f207;
	ld.shared.f32 	%f159, [%r61+1056];
	fma.rn.f32 	%f206, %f134, %f159, %f206;
	ld.shared.f32 	%f160, [%r61+1188];
	fma.rn.f32 	%f205, %f134, %f160, %f205;
	ld.shared.f32 	%f161, [%r61+1320];
	fma.rn.f32 	%f204, %f134, %f161, %f204;
	ld.shared.f32 	%f162, [%r61+1452];
	fma.rn.f32 	%f203, %f134, %f162, %f203;
	ld.shared.f32 	%f163, [%r61+1584];
	fma.rn.f32 	%f202, %f134, %f163, %f202;
	ld.shared.f32 	%f164, [%r61+1716];
	fma.rn.f32 	%f201, %f134, %f164, %f201;
	ld.shared.f32 	%f165, [%r61+1848];
	fma.rn.f32 	%f200, %f134, %f165, %f200;
	ld.shared.f32 	%f166, [%r61+1980];
	fma.rn.f32 	%f199, %f134, %f166, %f199;
	add.s64 	%rd89, %rd89, 4;
	add.s32 	%r64, %r64, 4;
	setp.ne.s32 	%p1, %r64, 2240;
	@%p1 bra 	$L__BB0_2;
	barrier.sync 	0;
	add.s32 	%r8, %r63, 32;
	setp.lt.u32 	%p2, %r63, 4064;
	mov.u32 	%r63, %r8;
	@%p2 bra 	$L__BB0_1;
	cvta.to.global.u64 	%rd81, %rd6;
	add.s32 	%r62, %r2, %r1;
	mul.wide.u32 	%rd82, %r62, 4;
	add.s64 	%rd83, %rd81, %rd82;
	st.global.f32 	[%rd83], %f230;
	cvt.u64.u32 	%rd84, %r1;
	cvt.u64.u32 	%rd85, %r2;
	add.s64 	%rd86, %rd85, %rd84;
	shl.b64 	%rd87, %rd86, 2;
	add.s64 	%rd88, %rd81, %rd87;
	st.global.f32 	[%rd88+16384], %f229;
	st.global.f32 	[%rd88+32768], %f228;
	st.global.f32 	[%rd88+49152], %f227;
	st.global.f32 	[%rd88+65536], %f226;
	st.global.f32 	[%rd88+81920], %f225;
	st.global.f32 	[%rd88+98304], %f224;
	st.global.f32 	[%rd88+114688], %f223;
	st.global.f32 	[%rd88+131072], %f222;
	st.global.f32 	[%rd88+147456], %f221;
	st.global.f32 	[%rd88+163840], %f220;
	st.global.f32 	[%rd88+180224], %f219;
	st.global.f32 	[%rd88+196608], %f218;
	st.global.f32 	[%rd88+212992], %f217;
	st.global.f32 	[%rd88+229376], %f216;
	st.global.f32 	[%rd88+245760], %f215;
	st.global.f32 	[%rd88+262144], %f214;
	st.global.f32 	[%rd88+278528], %f213;
	st.global.f32 	[%rd88+294912], %f212;
	st.global.f32 	[%rd88+311296], %f211;
	st.global.f32 	[%rd88+327680], %f210;
	st.global.f32 	[%rd88+344064], %f209;
	st.global.f32 	[%rd88+360448], %f208;
	st.global.f32 	[%rd88+376832], %f207;
	st.global.f32 	[%rd88+393216], %f206;
	st.global.f32 	[%rd88+409600], %f205;
	st.global.f32 	[%rd88+425984], %f204;
	st.global.f32 	[%rd88+442368], %f203;
	st.global.f32 	[%rd88+458752], %f202;
	st.global.f32 	[%rd88+475136], %f201;
	st.global.f32 	[%rd88+491520], %f200;
	st.global.f32 	[%rd88+507904], %f199;
	ret;

}
	// .globl	_Z14kernel_53T_oldPKfS0_Pf
.visible .entry _Z14kernel_53T_oldPKfS0_Pf(
	.param .u64 .ptr .align 1 _Z14kernel_53T_oldPKfS0_Pf_param_0,
	.param .u64 .ptr .align 1 _Z14kernel_53T_oldPKfS0_Pf_param_1,
	.param .u64 .ptr .align 1 _Z14kernel_53T_oldPKfS0_Pf_param_2
)
{
	.reg .pred 	%p<2>;
	.reg .b32 	%r<40>;
	.reg .b32 	%f<587>;
	.reg .b64 	%rd<34>;
	// demoted variable
	.shared .align 4 .b8 _ZZ14kernel_53T_oldPKfS0_PfE5block[1024];
	mov.u32 	%r11, %tid.x;
	mov.u32 	%r12, %ctaid.x;
	mov.u32 	%r13, %ctaid.y;
	shl.b32 	%r14, %r12, 8;
	add.s32 	%r1, %r14, %r11;
	shr.u32 	%r15, %r11, 5;
	shl.b32 	%r16, %r13, 17;
	shl.b32 	%r17, %r11, 12;
	and.b32  	%r18, %r17, 126976;
	add.s32 	%r38, %r1, 16384;
	or.b32  	%r19, %r15, %r16;
	or.b32  	%r37, %r19, %r18;
	mov.b32 	%r39, 0;
	mov.f32 	%f555, 0f00000000;
	shl.b32 	%r28, %r11, 2;
	mov.f32 	%f556, %f555;
	mov.f32 	%f557, %f555;
	mov.f32 	%f558, %f555;
	mov.f32 	%f559, %f555;
	mov.f32 	%f560, %f555;
	mov.f32 	%f561, %f555;
	mov.f32 	%f562, %f555;
	mov.f32 	%f563, %f555;
	mov.f32 	%f564, %f555;
	mov.f32 	%f565, %f555;
	mov.f32 	%f566, %f555;
	mov.f32 	%f567, %f555;
	mov.f32 	%f568, %f555;
	mov.f32 	%f569, %f555;
	mov.f32 	%f570, %f555;
	mov.f32 	%f571, %f555;
	mov.f32 	%f572, %f555;
	mov.f32 	%f573, %f555;
	mov.f32 	%f574, %f555;
	mov.f32 	%f575, %f555;
	mov.f32 	%f576, %f555;
	mov.f32 	%f577, %f555;
	mov.f32 	%f578, %f555;
	mov.f32 	%f579, %f555;
	mov.f32 	%f580, %f555;
	mov.f32 	%f581, %f555;
	mov.f32 	%f582, %f555;
	mov.f32 	%f583, %f555;
	mov.f32 	%f584, %f555;
	mov.f32 	%f585, %f555;
	mov.f32 	%f586, %f555;
$L__BB1_1:
	ld.param.u64 	%rd32, [_Z14kernel_53T_oldPKfS0_Pf_param_1];
	ld.param.u64 	%rd31, [_Z14kernel_53T_oldPKfS0_Pf_param_0];
	add.s32 	%r20, %r38, -16384;
	cvta.to.global.u64 	%rd5, %rd31;
	mul.wide.u32 	%rd6, %r20, 4;
	add.s64 	%rd7, %rd5, %rd6;
	ld.global.f32 	%f67, [%rd7];
	add.s32 	%r21, %r38, -12288;
	mul.wide.u32 	%rd8, %r21, 4;
	add.s64 	%rd9, %rd5, %rd8;
	ld.global.f32 	%f68, [%rd9];
	add.s32 	%r22, %r38, -8192;
	mul.wide.u32 	%rd10, %r22, 4;
	add.s64 	%rd11, %rd5, %rd10;
	ld.global.f32 	%f69, [%rd11];
	add.s32 	%r23, %r38, -4096;
	mul.wide.u32 	%rd12, %r23, 4;
	add.s64 	%rd13, %rd5, %rd12;
	ld.global.f32 	%f70, [%rd13];
	add.s32 	%r24, %r38, 12288;
	mul.wide.u32 	%rd14, %r38, 4;
	add.s64 	%rd15, %rd5, %rd14;
	ld.global.f32 	%f71, [%rd15];
	add.s32 	%r25, %r38, 4096;
	mul.wide.u32 	%rd16, %r25, 4;
	add.s64 	%rd17, %rd5, %rd16;
	ld.global.f32 	%f72, [%rd17];
	add.s32 	%r26, %r38, 8192;
	mul.wide.u32 	%rd18, %r26, 4;
	add.s64 	%rd19, %rd5, %rd18;
	ld.global.f32 	%f73, [%rd19];
	mul.wide.u32 	%rd20, %r24, 4;
	add.s64 	%rd21, %rd5, %rd20;
	ld.global.f32 	%f74, [%rd21];
	mul.wide.u32 	%rd22, %r37, 4;
	add.s64 	%rd4, %rd32, %rd22;
	// begin inline asm
	ld.global.nc.f32 %f66, [%rd4];
	// end inline asm
	and.b32  	%r29, %r28, 3968;
	mov.u32 	%r30, _ZZ14kernel_53T_oldPKfS0_PfE5block;
	add.s32 	%r31, %r30, %r29;
	and.b32  	%r32, %r28, 124;
	add.s32 	%r33, %r31, %r32;
	st.shared.f32 	[%r33], %f66;
	barrier.sync 	0;
	ld.shared.f32 	%f75, [_ZZ14kernel_53T_oldPKfS0_PfE5block];
	fma.rn.f32 	%f76, %f67, %f75, %f578;
	ld.shared.f32 	%f77, [_ZZ14kernel_53T_oldPKfS0_PfE5block+4];
	fma.rn.f32 	%f78, %f67, %f77, %f577;
	ld.shared.f32 	%f79, [_ZZ14kernel_53T_oldPKfS0_PfE5block+8];
	fma.rn.f32 	%f80, %f67, %f79, %f576;
	ld.shared.f32 	%f81, [_ZZ14kernel_53T_oldPKfS0_PfE5block+12];
	fma.rn.f32 	%f82, %f67, %f81, %f575;
	ld.shared.f32 	%f83, [_ZZ14kernel_53T_oldPKfS0_PfE5block+16];
	fma.rn.f32 	%f84, %f67, %f83, %f574;
	ld.shared.f32 	%f85, [_ZZ14kernel_53T_oldPKfS0_PfE5block+20];
	fma.rn.f32 	%f86, %f67, %f85, %f573;
	ld.shared.f32 	%f87, [_ZZ14kernel_53T_oldPKfS0_PfE5block+24];
	fma.rn.f32 	%f88, %f67, %f87, %f572;
	ld.shared.f32 	%f89, [_ZZ14kernel_53T_oldPKfS0_PfE5block+28];
	fma.rn.f32 	%f90, %f67, %f89, %f571;
	ld.shared.f32 	%f91, [_ZZ14kernel_53T_oldPKfS0_PfE5block+32];
	fma.rn.f32 	%f92, %f67, %f91, %f570;
	ld.shared.f32 	%f93, [_ZZ14kernel_53T_oldPKfS0_PfE5block+36];
	fma.rn.f32 	%f94, %f67, %f93, %f569;
	ld.shared.f32 	%f95, [_ZZ14kernel_53T_oldPKfS0_PfE5block+40];
	fma.rn.f32 	%f96, %f67, %f95, %f568;
	ld.shared.f32 	%f97, [_ZZ14kernel_53T_oldPKfS0_PfE5block+44];
	fma.rn.f32 	%f98, %f67, %f97, %f567;
	ld.shared.f32 	%f99, [_ZZ14kernel_53T_oldPKfS0_PfE5block+48];
	fma.rn.f32 	%f100, %f67, %f99, %f566;
	ld.shared.f32 	%f101, [_ZZ14kernel_53T_oldPKfS0_PfE5block+52];
	fma.rn.f32 	%f102, %f67, %f101, %f565;
	ld.shared.f32 	%f103, [_ZZ14kernel_53T_oldPKfS0_PfE5block+56];
	fma.rn.f32 	%f104, %f67, %f103, %f564;
	ld.shared.f32 	%f105, [_ZZ14kernel_53T_oldPKfS0_PfE5block+60];
	fma.rn.f32 	%f106, %f67, %f105, %f563;
	ld.shared.f32 	%f107, [_ZZ14kernel_53T_oldPKfS0_PfE5block+64];
	fma.rn.f32 	%f108, %f67, %f107, %f562;
	ld.shared.f32 	%f109, [_ZZ14kernel_53T_oldPKfS0_PfE5block+68];
	fma.rn.f32 	%f110, %f67, %f109, %f561;
	ld.shared.f32 	%f111, [_ZZ14kernel_53T_oldPKfS0_PfE5block+72];
	fma.rn.f32 	%f112, %f67, %f111, %f560;
	ld.shared.f32 	%f113, [_ZZ14kernel_53T_oldPKfS0_PfE5block+76];
	fma.rn.f32 	%f114, %f67, %f113, %f559;
	ld.shared.f32 	%f115, [_ZZ14kernel_53T_oldPKfS0_PfE5block+80];
	fma.rn.f32 	%f116, %f67, %f115, %f558;
	ld.shared.f32 	%f117, [_ZZ14kernel_53T_oldPKfS0_PfE5block+84];
	fma.rn.f32 	%f118, %f67, %f117, %f557;
	ld.shared.f32 	%f119, [_ZZ14kernel_53T_oldPKfS0_PfE5block+88];
	fma.rn.f32 	%f120, %f67, %f119, %f556;
	ld.shared.f32 	%f121, [_ZZ14kernel_53T_oldPKfS0_PfE5block+92];
	fma.rn.f32 	%f122, %f67, %f121, %f555;
	ld.shared.f32 	%f123, [_ZZ14kernel_53T_oldPKfS0_PfE5block+96];
	fma.rn.f32 	%f124, %f67, %f123, %f579;
	ld.shared.f32 	%f125, [_ZZ14kernel_53T_oldPKfS0_PfE5block+100];
	fma.rn.f32 	%f126, %f67, %f125, %f580;
	ld.shared.f32 	%f127, [_ZZ14kernel_53T_oldPKfS0_PfE5block+104];
	fma.rn.f32 	%f128, %f67, %f127, %f581;
	ld.shared.f32 	%f129, [_ZZ14kernel_53T_oldPKfS0_PfE5block+108];
	fma.rn.f32 	%f130, %f67, %f129, %f582;
	ld.shared.f32 	%f131, [_ZZ14kernel_53T_oldPKfS0_PfE5block+112];
	fma.rn.f32 	%f132, %f67, %f131, %f583;
	ld.shared.f32 	%f133, [_ZZ14kernel_53T_oldPKfS0_PfE5block+116];
	fma.rn.f32 	%f134, %f67, %f133, %f584;
	ld.shared.f32 	%f135, [_ZZ14kernel_53T_oldPKfS0_PfE5block+120];
	fma.rn.f32 	%f136, %f67, %f135, %f585;
	ld.shared.f32 	%f137, [_ZZ14kernel_53T_oldPKfS0_PfE5block+124];
	fma.rn.f32 	%f138, %f67, %f137, %f586;
	ld.shared.f32 	%f139, [_ZZ14kernel_53T_oldPKfS0_PfE5block+128];
	fma.rn.f32 	%f140, %f68, %f139, %f76;
	ld.shared.f32 	%f141, [_ZZ14kernel_53T_oldPKfS0_PfE5block+132];
	fma.rn.f32 	%f142, %f68, %f141, %f78;
	ld.shared.f32 	%f143, [_ZZ14kernel_53T_oldPKfS0_PfE5block+136];
	fma.rn.f32 	%f144, %f68, %f143, %f80;
	ld.shared.f32 	%f145, [_ZZ14kernel_53T_oldPKfS0_PfE5block+140];
	fma.rn.f32 	%f146, %f68, %f145, %f82;
	ld.shared.f32 	%f147, [_ZZ14kernel_53T_oldPKfS0_PfE5block+144];
	fma.rn.f32 	%f148, %f68, %f147, %f84;
	ld.shared.f32 	%f149, [_ZZ14kernel_53T_oldPKfS0_PfE5block+148];
	fma.rn.f32 	%f150, %f68, %f149, %f86;
	ld.shared.f32 	%f151, [_ZZ14kernel_53T_oldPKfS0_PfE5block+152];
	fma.rn.f32 	%f152, %f68, %f151, %f88;
	ld.shared.f32 	%f153, [_ZZ14kernel_53T_oldPKfS0_PfE5block+156];
	fma.rn.f32 	%f154, %f68, %f153, %f90;
	ld.shared.f32 	%f155, [_ZZ14kernel_53T_oldPKfS0_PfE5block+160];
	fma.rn.f32 	%f156, %f68, %f155, %f92;
	ld.shared.f32 	%f157, [_ZZ14kernel_53T_oldPKfS0_PfE5block+164];
	fma.rn.f32 	%f158, %f68, %f157, %f94;
	ld.shared.f32 	%f159, [_ZZ14kernel_53T_oldPKfS0_PfE5block+168];
	fma.rn.f32 	%f160, %f68, %f159, %f96;
	ld.shared.f32 	%f161, [_ZZ14kernel_53T_oldPKfS0_PfE5block+172];
	fma.rn.f32 	%f162, %f68, %f161, %f98;
	ld.shared.f32 	%f163, [_ZZ14kernel_53T_oldPKfS0_PfE5block+176];
	fma.rn.f32 	%f164, %f68, %f163, %f100;
	ld.shared.f32 	%f165, [_ZZ14kernel_53T_oldPKfS0_PfE5block+180];
	fma.rn.f32 	%f166, %f68, %f165, %f102;
	ld.shared.f32 	%f167, [_ZZ14kernel_53T_oldPKfS0_PfE5block+184];
	fma.rn.f32 	%f168, %f68, %f167, %f104;
	ld.shared.f32 	%f169, [_ZZ14kernel_53T_oldPKfS0_PfE5block+188];
	fma.rn.f32 	%f170, %f68, %f169, %f106;
	ld.shared.f32 	%f171, [_ZZ14kernel_53T_oldPKfS0_PfE5block+192];
	fma.rn.f32 	%f172, %f68, %f171, %f108;
	ld.shared.f32 	%f173, [_ZZ14kernel_53T_oldPKfS0_PfE5block+196];
	fma.rn.f32 	%f174, %f68, %f173, %f110;
	ld.shared.f32 	%f175, [_ZZ14kernel_53T_oldPKfS0_PfE5block+200];
	fma.rn.f32 	%f176, %f68, %f175, %f112;
	ld.shared.f32 	%f177, [_ZZ14kernel_53T_oldPKfS0_PfE5block+204];
	fma.rn.f32 	%f178, %f68, %f177, %f114;
	ld.shared.f32 	%f179, [_ZZ14kernel_53T_oldPKfS0_PfE5block+208];
	fma.rn.f32 	%f180, %f68, %f179, %f116;
	ld.shared.f32 	%f181, [_ZZ14kernel_53T_oldPKfS0_PfE5block+212];
	fma.rn.f32 	%f182, %f68, %f181, %f118;
	ld.shared.f32 	%f183, [_ZZ14kernel_53T_oldPKfS0_PfE5block+216];
	fma.rn.f32 	%f184, %f68, %f183, %f120;
	ld.shared.f32 	%f185, [_ZZ14kernel_53T_oldPKfS0_PfE5block+220];
	fma.rn.f32 	%f186, %f68, %f185, %f122;
	ld.shared.f32 	%f187, [_ZZ14kernel_53T_oldPKfS0_PfE5block+224];
	fma.rn.f32 	%f188, %f68, %f187, %f124;
	ld.shared.f32 	%f189, [_ZZ14kernel_53T_oldPKfS0_PfE5block+228];
	fma.rn.f32 	%f190, %f68, %f189, %f126;
	ld.shared.f32 	%f191, [_ZZ14kernel_53T_oldPKfS0_PfE5block+232];
	fma.rn.f32 	%f192, %f68, %f191, %f128;
	ld.shared.f32 	%f193, [_ZZ14kernel_53T_oldPKfS0_PfE5block+236];
	fma.rn.f32 	%f194, %f68, %f193, %f130;
	ld.shared.f32 	%f195, [_ZZ14kernel_53T_oldPKfS0_PfE5block+240];
	fma.rn.f32 	%f196, %f68, %f195, %f132;
	ld.shared.f32 	%f197, [_ZZ14kernel_53T_oldPKfS0_PfE5block+244];
	fma.rn.f32 	%f198, %f68, %f197, %f134;
	ld.shared.f32 	%f199, [_ZZ14kernel_53T_oldPKfS0_PfE5block+248];
	fma.rn.f32 	%f200, %f68, %f199, %f136;
	ld.shared.f32 	%f201, [_ZZ14kernel_53T_oldPKfS0_PfE5block+252];
	fma.rn.f32 	%f202, %f68, %f201, %f138;
	ld.shared.f32 	%f203, [_ZZ14kernel_53T_oldPKfS0_PfE5block+256];
	fma.rn.f32 	%f204, %f69, %f203, %f140;
	ld.shared.f32 	%f205, [_ZZ14kernel_53T_oldPKfS0_PfE5block+260];
	fma.rn.f32 	%f206, %f69, %f205, %f142;
	ld.shared.f32 	%f207, [_ZZ14kernel_53T_oldPKfS0_PfE5block+264];
	fma.rn.f32 	%f208, %f69, %f207, %f144;
	ld.shared.f32 	%f209, [_ZZ14kernel_53T_oldPKfS0_PfE5block+268];
	fma.rn.f32 	%f210, %f69, %f209, %f146;
	ld.shared.f32 	%f211, [_ZZ14kernel_53T_oldPKfS0_PfE5block+272];
	fma.rn.f32 	%f212, %f69, %f211, %f148;
	ld.shared.f32 	%f213, [_ZZ14kernel_53T_oldPKfS0_PfE5block+276];
	fma.rn.f32 	%f214, %f69, %f213, %f150;
	ld.shared.f32 	%f215, [_ZZ14kernel_53T_oldPKfS0_PfE5block+280];
	fma.rn.f32 	%f216, %f69, %f215, %f152;
	ld.shared.f32 	%f217, [_ZZ14kernel_53T_oldPKfS0_PfE5block+284];
	fma.rn.f32 	%f218, %f69, %f217, %f154;
	ld.shared.f32 	%f219, [_ZZ14kernel_53T_oldPKfS0_PfE5block+288];
	fma.rn.f32 	%f220, %f69, %f219, %f156;
	ld.shared.f32 	%f221, [_ZZ14kernel_53T_oldPKfS0_PfE5block+292];
	fma.rn.f32 	%f222, %f69, %f221, %f158;
	ld.shared.f32 	%f223, [_ZZ14kernel_53T_oldPKfS0_PfE5block+296];
	fma.rn.f32 	%f224, %f69, %f223, %f160;
	ld.shared.f32 	%f225, [_ZZ14kernel_53T_oldPKfS0_PfE5block+300];
	fma.rn.f32 	%f226, %f69, %f225, %f162;
	ld.shared.f32 	%f227, [_ZZ14kernel_53T_oldPKfS0_PfE5block+304];
	fma.rn.f32 	%f228, %f69, %f227, %f164;
	ld.shared.f32 	%f229, [_ZZ14kernel_53T_oldPKfS0_PfE5block+308];
	fma.rn.f32 	%f230, %f69, %f229, %f166;
	ld.shared.f32 	%f231, [_ZZ14kernel_53T_oldPKfS0_PfE5block+312];
	fma.rn.f32 	%f232, %f69, %f231, %f168;
	ld.shared.f32 	%f233, [_ZZ14kernel_53T_oldPKfS0_PfE5block+316];
	fma.rn.f32 	%f234, %f69, %f233, %f170;
	ld.shared.f32 	%f235, [_ZZ14kernel_53T_oldPKfS0_PfE5block+320];
	fma.rn.f32 	%f236, %f69, %f235, %f172;
	ld.shared.f32 	%f237, [_ZZ14kernel_53T_oldPKfS0_PfE5block+324];
	fma.rn.f32 	%f238, %f69, %f237, %f174;
	ld.shared.f32 	%f239, [_ZZ14kernel_53T_oldPKfS0_PfE5block+328];
	fma.rn.f32 	%f240, %f69, %f239, %f176;
	ld.shared.f32 	%f241, [_ZZ14kernel_53T_oldPKfS0_PfE5block+332];
	fma.rn.f32 	%f242, %f69, %f241, %f178;
	ld.shared.f32 	%f243, [_ZZ14kernel_53T_oldPKfS0_PfE5block+336];
	fma.rn.f32 	%f244, %f69, %f243, %f180;
	ld.shared.f32 	%f245, [_ZZ14kernel_53T_oldPKfS0_PfE5block+340];
	fma.rn.f32 	%f246, %f69, %f245, %f182;
	ld.shared.f32 	%f247, [_ZZ14kernel_53T_oldPKfS0_PfE5block+344];
	fma.rn.f32 	%f248, %f69, %f247, %f184;
	ld.shared.f32 	%f249, [_ZZ14kernel_53T_oldPKfS0_PfE5block+348];
	fma.rn.f32 	%f250, %f69, %f249, %f186;
	ld.shared.f32 	%f251, [_ZZ14kernel_53T_oldPKfS0_PfE5block+352];
	fma.rn.f32 	%f252, %f69, %f251, %f188;
	ld.shared.f32 	%f253, [_ZZ14kernel_53T_oldPKfS0_PfE5block+356];
	fma.rn.f32 	%f254, %f69, %f253, %f190;
	ld.shared.f32 	%f255, [_ZZ14kernel_53T_oldPKfS0_PfE5block+360];
	fma.rn.f32 	%f256, %f69, %f255, %f192;
	ld.shared.f32 	%f257, [_ZZ14kernel_53T_oldPKfS0_PfE5block+364];
	fma.rn.f32 	%f258, %f69, %f257, %f194;
	ld.shared.f32 	%f259, [_ZZ14kernel_53T_oldPKfS0_PfE5block+368];
	fma.rn.f32 	%f260, %f69, %f259, %f196;
	ld.shared.f32 	%f261, [_ZZ14kernel_53T_oldPKfS0_PfE5block+372];
	fma.rn.f32 	%f262, %f69, %f261, %f198;
	ld.shared.f32 	%f263, [_ZZ14kernel_53T_oldPKfS0_PfE5block+376];
	fma.rn.f32 	%f264, %f69, %f263, %f200;
	ld.shared.f32 	%f265, [_ZZ14kernel_53T_oldPKfS0_PfE5block+380];
	fma.rn.f32 	%f266, %f69, %f265, %f202;
	ld.shared.f32 	%f267, [_ZZ14kernel_53T_oldPKfS0_PfE5block+384];
	fma.rn.f32 	%f268, %f70, %f267, %f204;
	ld.shared.f32 	%f269, [_ZZ14kernel_53T_oldPKfS0_PfE5block+388];
	fma.rn.f32 	%f270, %f70, %f269, %f206;
	ld.shared.f32 	%f271, [_ZZ14kernel_53T_oldPKfS0_PfE5block+392];
	fma.rn.f32 	%f272, %f70, %f271, %f208;
	ld.shared.f32 	%f273, [_ZZ14kernel_53T_oldPKfS0_PfE5block+396];
	fma.rn.f32 	%f274, %f70, %f273, %f210;
	ld.shared.f32 	%f275, [_ZZ14kernel_53T_oldPKfS0_PfE5block+400];
	fma.rn.f32 	%f276, %f70, %f275, %f212;
	ld.shared.f32 	%f277, [_ZZ14kernel_53T_oldPKfS0_PfE5block+404];
	fma.rn.f32 	%f278, %f70, %f277, %f214;
	ld.shared.f32 	%f279, [_ZZ14kernel_53T_oldPKfS0_PfE5block+408];
	fma.rn.f32 	%f280, %f70, %f279, %f216;
	ld.shared.f32 	%f281, [_ZZ14kernel_53T_oldPKfS0_PfE5block+412];
	fma.rn.f32 	%f282, %f70, %f281, %f218;
	ld.shared.f32 	%f283, [_ZZ14kernel_53T_oldPKfS0_PfE5block+416];
	fma.rn.f32 	%f284, %f70, %f283, %f220;
	ld.shared.f32 	%f285, [_ZZ14kernel_53T_oldPKfS0_PfE5block+420];
	fma.rn.f32 	%f286, %f70, %f285, %f222;
	ld.shared.f32 	%f287, [_ZZ14kernel_53T_oldPKfS0_PfE5block+424];
	fma.rn.f32 	%f288, %f70, %f287, %f224;
	ld.shared.f32 	%f289, [_ZZ14kernel_53T_oldPKfS0_PfE5block+428];
	fma.rn.f32 	%f290, %f70, %f289, %f226;
	ld.shared.f32 	%f291, [_ZZ14kernel_53T_oldPKfS0_PfE5block+432];
	fma.rn.f32 	%f292, %f70, %f291, %f228;
	ld.shared.f32 	%f293, [_ZZ14kernel_53T_oldPKfS0_PfE5block+436];
	fma.rn.f32 	%f294, %f70, %f293, %f230;
	ld.shared.f32 	%f295, [_ZZ14kernel_53T_oldPKfS0_PfE5block+440];
	fma.rn.f32 	%f296, %f70, %f295, %f232;
	ld.shared.f32 	%f297, [_ZZ14kernel_53T_oldPKfS0_PfE5block+444];
	fma.rn.f32 	%f298, %f70, %f297, %f234;
	ld.shared.f32 	%f299, [_ZZ14kernel_53T_oldPKfS0_PfE5block+448];
	fma.rn.f32 	%f300, %f70, %f299, %f236;
	ld.shared.f32 	%f301, [_ZZ14kernel_53T_oldPKfS0_PfE5block+452];
	fma.rn.f32 	%f302, %f70, %f301, %f238;
	ld.shared.f32 	%f303, [_ZZ14kernel_53T_oldPKfS0_PfE5block+456];
	fma.rn.f32 	%f304, %f70, %f303, %f240;
	ld.shared.f32 	%f305, [_ZZ14kernel_53T_oldPKfS0_PfE5block+460];
	fma.rn.f32 	%f306, %f70, %f305, %f242;
	ld.shared.f32 	%f307, [_ZZ14kernel_53T_oldPKfS0_PfE5block+464];
	fma.rn.f32 	%f308, %f70, %f307, %f244;
	ld.shared.f32 	%f309, [_ZZ14kernel_53T_oldPKfS0_PfE5block+468];
	fma.rn.f32 	%f310, %f70, %f309, %f246;
	ld.shared.f32 	%f311, [_ZZ14kernel_53T_oldPKfS0_PfE5block+472];
	fma.rn.f32 	%f312, %f70, %f311, %f248;
	ld.shared.f32 	%f313, [_ZZ14kernel_53T_oldPKfS0_PfE5block+476];
	fma.rn.f32 	%f314, %f70, %f313, %f250;
	ld.shared.f32 	%f315, [_ZZ14kernel_53T_oldPKfS0_PfE5block+480];
	fma.rn.f32 	%f316, %f70, %f315, %f252;
	ld.shared.f32 	%f317, [_ZZ14kernel_53T_oldPKfS0_PfE5block+484];
	fma.rn.f32 	%f318, %f70, %f317, %f254;
	ld.shared.f32 	%f319, [_ZZ14kernel_53T_oldPKfS0_PfE5block+488];
	fma.rn.f32 	%f320, %f70, %f319, %f256;
	ld.shared.f32 	%f321, [_ZZ14kernel_53T_oldPKfS0_PfE5block+492];
	fma.rn.f32 	%f322, %f70, %f321, %f258;
	ld.shared.f32 	%f323, [_ZZ14kernel_53T_oldPKfS0_PfE5block+496];
	fma.rn.f32 	%f324, %f70, %f323, %f260;
	ld.shared.f32 	%f325, [_ZZ14kernel_53T_oldPKfS0_PfE5block+500];
	fma.rn.f32 	%f326, %f70, %f325, %f262;
	ld.shared.f32 	%f327, [_ZZ14kernel_53T_oldPKfS0_PfE5block+504];
	fma.rn.f32 	%f328, %f70, %f327, %f264;
	ld.shared.f32 	%f329, [_ZZ14kernel_53T_oldPKfS0_PfE5block+508];
	fma.rn.f32 	%f330, %f70, %f329, %f266;
	ld.shared.f32 	%f331, [_ZZ14kernel_53T_oldPKfS0_PfE5block+512];
	fma.rn.f32 	%f332, %f71, %f331, %f268;
	ld.shared.f32 	%f333, [_ZZ14kernel_53T_oldPKfS0_PfE5block+516];
	fma.rn.f32 	%f334, %f71, %f333, %f270;
	ld.shared.f32 	%f335, [_ZZ14kernel_53T_oldPKfS0_PfE5block+520];
	fma.rn.f32 	%f336, %f71, %f335, %f272;
	ld.shared.f32 	%f337, [_ZZ14kernel_53T_oldPKfS0_PfE5block+524];
	fma.rn.f32 	%f338, %f71, %f337, %f274;
	ld.shared.f32 	%f339, [_ZZ14kernel_53T_oldPKfS0_PfE5block+528];
	fma.rn.f32 	%f340, %f71, %f339, %f276;
	ld.shared.f32 	%f341, [_ZZ14kernel_53T_oldPKfS0_PfE5block+532];
	fma.rn.f32 	%f342, %f71, %f341, %f278;
	ld.shared.f32 	%f343, [_ZZ14kernel_53T_oldPKfS0_PfE5block+536];
	fma.rn.f32 	%f344, %f71, %f343, %f280;
	ld.shared.f32 	%f345, [_ZZ14kernel_53T_oldPKfS0_PfE5block+540];
	fma.rn.f32 	%f346, %f71, %f345, %f282;
	ld.shared.f32 	%f347, [_ZZ14kernel_53T_oldPKfS0_PfE5block+544];
	fma.rn.f32 	%f348, %f71, %f347, %f284;
	ld.shared.f32 	%f349, [_ZZ14kernel_53T_oldPKfS0_PfE5block+548];
	fma.rn.f32 	%f350, %f71, %f349, %f286;
	ld.shared.f32 	%f351, [_ZZ14kernel_53T_oldPKfS0_PfE5block+552];
	fma.rn.f32 	%f352, %f71, %f351, %f288;
	ld.shared.f32 	%f353, [_ZZ14kernel_53T_oldPKfS0_PfE5block+556];
	fma.rn.f32 	%f354, %f71, %f353, %f290;
	ld.shared.f32 	%f355, [_ZZ14kernel_53T_oldPKfS0_PfE5block+560];
	fma.rn.f32 	%f356, %f71, %f355, %f292;
	ld.shared.f32 	%f357, [_ZZ14kernel_53T_oldPKfS0_PfE5block+564];
	fma.rn.f32 	%f358, %f71, %f357, %f294;
	ld.shared.f32 	%f359, [_ZZ14kernel_53T_oldPKfS0_PfE5block+568];
	fma.rn.f32 	%f360, %f71, %f359, %f296;
	ld.shared.f32 	%f361, [_ZZ14kernel_53T_oldPKfS0_PfE5block+572];
	fma.rn.f32 	%f362, %f71, %f361, %f298;
	ld.shared.f32 	%f363, [_ZZ14kernel_53T_oldPKfS0_PfE5block+576];
	fma.rn.f32 	%f364, %f71, %f363, %f300;
	ld.shared.f32 	%f365, [_ZZ14kernel_53T_oldPKfS0_PfE5block+580];
	fma.rn.f32 	%f366, %f71, %f365, %f302;
	ld.shared.f32 	%f367, [_ZZ14kernel_53T_oldPKfS0_PfE5block+584];
	fma.rn.f32 	%f368, %f71, %f367, %f304;
	ld.shared.f32 	%f369, [_ZZ14kernel_53T_oldPKfS0_PfE5block+588];
	fma.rn.f32 	%f370, %f71, %f369, %f306;
	ld.shared.f32 	%f371, [_ZZ14kernel_53T_oldPKfS0_PfE5block+592];
	fma.rn.f32 	%f372, %f71, %f371, %f308;
	ld.shared.f32 	%f373, [_ZZ14kernel_53T_oldPKfS0_PfE5block+596];
	fma.rn.f32 	%f374, %f71, %f373, %f310;
	ld.shared.f32 	%f375, [_ZZ14kernel_53T_oldPKfS0_PfE5block+600];
	fma.rn.f32 	%f376, %f71, %f375, %f312;
	ld.shared.f32 	%f377, [_ZZ14kernel_53T_oldPKfS0_PfE5block+604];
	fma.rn.f32 	%f378, %f71, %f377, %f314;
	ld.shared.f32 	%f379, [_ZZ14kernel_53T_oldPKfS0_PfE5block+608];
	fma.rn.f32 	%f380, %f71, %f379, %f316;
	ld.shared.f32 	%f381, [_ZZ14kernel_53T_oldPKfS0_PfE5block+612];
	fma.rn.f32 	%f382, %f71, %f381, %f318;
	ld.shared.f32 	%f383, [_ZZ14kernel_53T_oldPKfS0_PfE5block+616];
	fma.rn.f32 	%f384, %f71, %f383, %f320;
	ld.shared.f32 	%f385, [_ZZ14kernel_53T_oldPKfS0_PfE5block+620];
	fma.rn.f32 	%f386, %f71, %f385, %f322;
	ld.shared.f32 	%f387, [_ZZ14kernel_53T_oldPKfS0_PfE5block+624];
	fma.rn.f32 	%f388, %f71, %f387, %f324;
	ld.shared.f32 	%f389, [_ZZ14kernel_53T_oldPKfS0_PfE5block+628];
	fma.rn.f32 	%f390, %f71, %f389, %f326;
	ld.shared.f32 	%f391, [_ZZ14kernel_53T_oldPKfS0_PfE5block+632];
	fma.rn.f32 	%f392, %f71, %f391, %f328;
	ld.shared.f32 	%f393, [_ZZ14kernel_53T_oldPKfS0_PfE5block+636];
	fma.rn.f32 	%f394, %f71, %f393, %f330;
	ld.shared.f32 	%f395, [_ZZ14kernel_53T_oldPKfS0_PfE5block+640];
	fma.rn.f32 	%f396, %f72, %f395, %f332;
	ld.shared.f32 	%f397, [_ZZ14kernel_53T_oldPKfS0_PfE5block+644];
	fma.rn.f32 	%f398, %f72, %f397, %f334;
	ld.shared.f32 	%f399, [_ZZ14kernel_53T_oldPKfS0_PfE5block+648];
	fma.rn.f32 	%f400, %f72, %f399, %f336;
	ld.shared.f32 	%f401, [_ZZ14kernel_53T_oldPKfS0_PfE5block+652];
	fma.rn.f32 	%f402, %f72, %f401, %f338;
	ld.shared.f32 	%f403, [_ZZ14kernel_53T_oldPKfS0_PfE5block+656];
	fma.rn.f32 	%f404, %f72, %f403, %f340;
	ld.shared.f32 	%f405, [_ZZ14kernel_53T_oldPKfS0_PfE5block+660];
	fma.rn.f32 	%f406, %f72, %f405, %f342;
	ld.shared.f32 	%f407, [_ZZ14kernel_53T_oldPKfS0_PfE5block+664];
	fma.rn.f32 	%f408, %f72, %f407, %f344;
	ld.shared.f32 	%f409, [_ZZ14kernel_53T_oldPKfS0_PfE5block+668];
	fma.rn.f32 	%f410, %f72, %f409, %f346;
	ld.shared.f32 	%f411, [_ZZ14kernel_53T_oldPKfS0_PfE5block+672];
	fma.rn.f32 	%f412, %f72, %f411, %f348;
	ld.shared.f32 	%f413, [_ZZ14kernel_53T_oldPKfS0_PfE5block+676];
	fma.rn.f32 	%f414, %f72, %f413, %f350;
	ld.shared.f32 	%f415, [_ZZ14kernel_53T_oldPKfS0_PfE5block+680];
	fma.rn.f32 	%f416, %f72, %f415, %f352;
	ld.shared.f32 	%f417, [_ZZ14kernel_53T_oldPKfS0_PfE5block+684];
	fma.rn.f32 	%f418, %f72, %f417, %f354;
	ld.shared.f32 	%f419, [_ZZ14kernel_53T_oldPKfS0_PfE5block+688];
	fma.rn.f32 	%f420, %f72, %f419, %f356;
	ld.shared.f32 	%f421, [_ZZ14kernel_53T_oldPKfS0_PfE5block+692];
	fma.rn.f32 	%f422, %f72, %f421, %f358;
	ld.shared.f32 	%f423, [_ZZ14kernel_53T_oldPKfS0_PfE5block+696];
	fma.rn.f32 	%f424, %f72, %f423, %f360;
	ld.shared.f32 	%f425, [_ZZ14kernel_53T_oldPKfS0_PfE5block+700];
	fma.rn.f32 	%f426, %f72, %f425, %f362;
	ld.shared.f32 	%f427, [_ZZ14kernel_53T_oldPKfS0_PfE5block+704];
	fma.rn.f32 	%f428, %f72, %f427, %f364;
	ld.shared.f32 	%f429, [_ZZ14kernel_53T_oldPKfS0_PfE5block+708];
	fma.rn.f32 	%f430, %f72, %f429, %f366;
	ld.shared.f32 	%f431, [_ZZ14kernel_53T_oldPKfS0_PfE5block+712];
	fma.rn.f32 	%f432, %f72, %f431, %f368;
	ld.shared.f32 	%f433, [_ZZ14kernel_53T_oldPKfS0_PfE5block+716];
	fma.rn.f32 	%f434, %f72, %f433, %f370;
	ld.shared.f32 	%f435, [_ZZ14kernel_53T_oldPKfS0_PfE5block+720];
	fma.rn.f32 	%f436, %f72, %f435, %f372;
	ld.shared.f32 	%f437, [_ZZ14kernel_53T_oldPKfS0_PfE5block+724];
	fma.rn.f32 	%f438, %f72, %f437, %f374;
	ld.shared.f32 	%f439, [_ZZ14kernel_53T_oldPKfS0_PfE5block+728];
	fma.rn.f32 	%f440, %f72, %f439, %f376;
	ld.shared.f32 	%f441, [_ZZ14kernel_53T_oldPKfS0_PfE5block+732];
	fma.rn.f32 	%f442, %f72, %f441, %f378;
	ld.shared.f32 	%f443, [_ZZ14kernel_53T_oldPKfS0_PfE5block+736];
	fma.rn.f32 	%f444, %f72, %f443, %f380;
	ld.shared.f32 	%f445, [_ZZ14kernel_53T_oldPKfS0_PfE5block+740];
	fma.rn.f32 	%f446, %f72, %f445, %f382;
	ld.shared.f32 	%f447, [_ZZ14kernel_53T_oldPKfS0_PfE5block+744];
	fma.rn.f32 	%f448, %f72, %f447, %f384;
	ld.shared.f32 	%f449, [_ZZ14kernel_53T_oldPKfS0_PfE5block+748];
	fma.rn.f32 	%f450, %f72, %f449, %f386;
	ld.shared.f32 	%f451, [_ZZ14kernel_53T_oldPKfS0_PfE5block+752];
	fma.rn.f32 	%f452, %f72, %f451, %f388;
	ld.shared.f32 	%f453, [_ZZ14kernel_53T_oldPKfS0_PfE5block+756];
	fma.rn.f32 	%f454, %f72, %f453, %f390;
	ld.shared.f32 	%f455, [_ZZ14kernel_53T_oldPKfS0_PfE5block+760];
	fma.rn.f32 	%f456, %f72, %f455, %f392;
	ld.shared.f32 	%f457, [_ZZ14kernel_53T_oldPKfS0_PfE5block+764];
	fma.rn.f32 	%f458, %f72, %f457, %f394;
	ld.shared.f32 	%f459, [_ZZ14kernel_53T_oldPKfS0_PfE5block+768];
	fma.rn.f32 	%f460, %f73, %f459, %f396;
	ld.shared.f32 	%f461, [_ZZ14kernel_53T_oldPKfS0_PfE5block+772];
	fma.rn.f32 	%f462, %f73, %f461, %f398;
	ld.shared.f32 	%f463, [_ZZ14kernel_53T_oldPKfS0_PfE5block+776];
	fma.rn.f32 	%f464, %f73, %f463, %f400;
	ld.shared.f32 	%f465, [_ZZ14kernel_53T_oldPKfS0_PfE5block+780];
	fma.rn.f32 	%f466, %f73, %f465, %f402;
	ld.shared.f32 	%f467, [_ZZ14kernel_53T_oldPKfS0_PfE5block+784];
	fma.rn.f32 	%f468, %f73, %f467, %f404;
	ld.shared.f32 	%f469, [_ZZ14kernel_53T_oldPKfS0_PfE5block+788];
	fma.rn.f32 	%f470, %f73, %f469, %f406;
	ld.shared.f32 	%f471, [_ZZ14kernel_53T_oldPKfS0_PfE5block+792];
	fma.rn.f32 	%f472, %f73, %f471, %f408;
	ld.shared.f32 	%f473, [_ZZ14kernel_53T_oldPKfS0_PfE5block+796];
	fma.rn.f32 	%f474, %f73, %f473, %f410;
	ld.shared.f32 	%f475, [_ZZ14kernel_53T_oldPKfS0_PfE5block+800];
	fma.rn.f32 	%f476, %f73, %f475, %f412;
	ld.shared.f32 	%f477, [_ZZ14kernel_53T_oldPKfS0_PfE5block+804];
	fma.rn.f32 	%f478, %f73, %f477, %f414;
	ld.shared.f32 	%f479, [_ZZ14kernel_53T_oldPKfS0_PfE5block+808];
	fma.rn.f32 	%f480, %f73, %f479, %f416;
	ld.shared.f32 	%f481, [_ZZ14kernel_53T_oldPKfS0_PfE5block+812];
	fma.rn.f32 	%f482, %f73, %f481, %f418;
	ld.shared.f32 	%f483, [_ZZ14kernel_53T_oldPKfS0_PfE5block+816];
	fma.rn.f32 	%f484, %f73, %f483, %f420;
	ld.shared.f32 	%f485, [_ZZ14kernel_53T_oldPKfS0_PfE5block+820];
	fma.rn.f32 	%f486, %f73, %f485, %f422;
	ld.shared.f32 	%f487, [_ZZ14kernel_53T_oldPKfS0_PfE5block+824];
	fma.rn.f32 	%f488, %f73, %f487, %f424;
	ld.shared.f32 	%f489, [_ZZ14kernel_53T_oldPKfS0_PfE5block+828];
	fma.rn.f32 	%f490, %f73, %f489, %f426;
	ld.shared.f32 	%f491, [_ZZ14kernel_53T_oldPKfS0_PfE5block+832];
	fma.rn.f32 	%f492, %f73, %f491, %f428;
	ld.shared.f32 	%f493, [_ZZ14kernel_53T_oldPKfS0_PfE5block+836];
	fma.rn.f32 	%f494, %f73, %f493, %f430;
	ld.shared.f32 	%f495, [_ZZ14kernel_53T_oldPKfS0_PfE5block+840];
	fma.rn.f32 	%f496, %f73, %f495, %f432;
	ld.shared.f32 	%f497, [_ZZ14kernel_53T_oldPKfS0_PfE5block+844];
	fma.rn.f32 	%f498, %f73, %f497, %f434;
	ld.shared.f32 	%f499, [_ZZ14kernel_53T_oldPKfS0_PfE5block+848];
	fma.rn.f32 	%f500, %f73, %f499, %f436;
	ld.shared.f32 	%f501, [_ZZ14kernel_53T_oldPKfS0_PfE5block+852];
	fma.rn.f32 	%f502, %f73, %f501, %f438;
	ld.shared.f32 	%f503, [_ZZ14kernel_53T_oldPKfS0_PfE5block+856];
	fma.rn.f32 	%f504, %f73, %f503, %f440;
	ld.shared.f32 	%f505, [_ZZ14kernel_53T_oldPKfS0_PfE5block+860];
	fma.rn.f32 	%f506, %f73, %f505, %f442;
	ld.shared.f32 	%f507, [_ZZ14kernel_53T_oldPKfS0_PfE5block+864];
	fma.rn.f32 	%f508, %f73, %f507, %f444;
	ld.shared.f32 	%f509, [_ZZ14kernel_53T_oldPKfS0_PfE5block+868];
	fma.rn.f32 	%f510, %f73, %f509, %f446;
	ld.shared.f32 	%f511, [_ZZ14kernel_53T_oldPKfS0_PfE5block+872];
	fma.rn.f32 	%f512, %f73, %f511, %f448;
	ld.shared.f32 	%f513, [_ZZ14kernel_53T_oldPKfS0_PfE5block+876];
	fma.rn.f32 	%f514, %f73, %f513, %f450;
	ld.shared.f32 	%f515, [_ZZ14kernel_53T_oldPKfS0_PfE5block+880];
	fma.rn.f32 	%f516, %f73, %f515, %f452;
	ld.shared.f32 	%f517, [_ZZ14kernel_53T_oldPKfS0_PfE5block+884];
	fma.rn.f32 	%f518, %f73, %f517, %f454;
	ld.shared.f32 	%f519, [_ZZ14kernel_53T_oldPKfS0_PfE5block+888];
	fma.rn.f32 	%f520, %f73, %f519, %f456;
	ld.shared.f32 	%f521, [_ZZ14kernel_53T_oldPKfS0_PfE5block+892];
	fma.rn.f32 	%f522, %f73, %f521, %f458;
	ld.shared.f32 	%f523, [_ZZ14kernel_53T_oldPKfS0_PfE5block+896];
	fma.rn.f32 	%f578, %f74, %f523, %f460;
	ld.shared.f32 	%f524, [_ZZ14kernel_53T_oldPKfS0_PfE5block+900];
	fma.rn.f32 	%f577, %f74, %f524, %f462;
	ld.shared.f32 	%f525, [_ZZ14kernel_53T_oldPKfS0_PfE5block+904];
	fma.rn.f32 	%f576, %f74, %f525, %f464;
	ld.shared.f32 	%f526, [_ZZ14kernel_53T_oldPKfS0_PfE5block+908];
	fma.rn.f32 	%f575, %f74, %f526, %f466;
	ld.shared.f32 	%f527, [_ZZ14kernel_53T_oldPKfS0_PfE5block+912];
	fma.rn.f32 	%f574, %f74, %f527, %f468;
	ld.shared.f32 	%f528, [_ZZ14kernel_53T_oldPKfS0_PfE5block+916];
	fma.rn.f32 	%f573, %f74, %f528, %f470;
	ld.shared.f32 	%f529, [_ZZ14kernel_53T_oldPKfS0_PfE5block+920];
	fma.rn.f32 	%f572, %f74, %f529, %f472;
	ld.shared.f32 	%f530, [_ZZ14kernel_53T_oldPKfS0_PfE5block+924];
	fma.rn.f32 	%f571, %f74, %f530, %f474;
	ld.shared.f32 	%f531, [_ZZ14kernel_53T_oldPKfS0_PfE5block+928];
	fma.rn.f32 	%f570, %f74, %f531, %f476;
	ld.shared.f32 	%f532, [_ZZ14kernel_53T_oldPKfS0_PfE5block+932];
	fma.rn.f32 	%f569, %f74, %f532, %f478;
	ld.shared.f32 	%f533, [_ZZ14kernel_53T_oldPKfS0_PfE5block+936];
	fma.rn.f32 	%f568, %f74, %f533, %f480;
	ld.shared.f32 	%f534, [_ZZ14kernel_53T_oldPKfS0_PfE5block+940];
	fma.rn.f32 	%f567, %f74, %f534, %f482;
	ld.shared.f32 	%f535, [_ZZ14kernel_53T_oldPKfS0_PfE5block+944];
	fma.rn.f32 	%f566, %f74, %f535, %f484;
	ld.shared.f32 	%f536, [_ZZ14kernel_53T_oldPKfS0_PfE5block+948];
	fma.rn.f32 	%f565, %f74, %f536, %f486;
	ld.shared.f32 	%f537, [_ZZ14kernel_53T_oldPKfS0_PfE5block+952];
	fma.rn.f32 	%f564, %f74, %f537, %f488;
	ld.shared.f32 	%f538, [_ZZ14kernel_53T_oldPKfS0_PfE5block+956];
	fma.rn.f32 	%f563, %f74, %f538, %f490;
	ld.shared.f32 	%f539, [_ZZ14kernel_53T_oldPKfS0_PfE5block+960];
	fma.rn.f32 	%f562, %f74, %f539, %f492;
	ld.shared.f32 	%f540, [_ZZ14kernel_53T_oldPKfS0_PfE5block+964];
	fma.rn.f32 	%f561, %f74, %f540, %f494;
	ld.shared.f32 	%f541, [_ZZ14kernel_53T_oldPKfS0_PfE5block+968];
	fma.rn.f32 	%f560, %f74, %f541, %f496;
	ld.shared.f32 	%f542, [_ZZ14kernel_53T_oldPKfS0_PfE5block+972];
	fma.rn.f32 	%f559, %f74, %f542, %f498;
	ld.shared.f32 	%f543, [_ZZ14kernel_53T_oldPKfS0_PfE5block+976];
	fma.rn.f32 	%f558, %f74, %f543, %f500;
	ld.shared.f32 	%f544, [_ZZ14kernel_53T_oldPKfS0_PfE5block+980];
	fma.rn.f32 	%f557, %f74, %f544, %f502;
	ld.shared.f32 	%f545, [_ZZ14kernel_53T_oldPKfS0_PfE5block+984];
	fma.rn.f32 	%f556, %f74, %f545, %f504;
	ld.shared.f32 	%f546, [_ZZ14kernel_53T_oldPKfS0_PfE5block+988];
	fma.rn.f32 	%f555, %f74, %f546, %f506;
	ld.shared.f32 	%f547, [_ZZ14kernel_53T_oldPKfS0_PfE5block+992];
	fma.rn.f32 	%f579, %f74, %f547, %f508;
	ld.shared.f32 	%f548, [_ZZ14kernel_53T_oldPKfS0_PfE5block+996];
	fma.rn.f32 	%f580, %f74, %f548, %f510;
	ld.shared.f32 	%f549, [_ZZ14kernel_53T_oldPKfS0_PfE5block+1000];
	fma.rn.f32 	%f581, %f74, %f549, %f512;
	ld.shared.f32 	%f550, [_ZZ14kernel_53T_oldPKfS0_PfE5block+1004];
	fma.rn.f32 	%f582, %f74, %f550, %f514;
	ld.shared.f32 	%f551, [_ZZ14kernel_53T_oldPKfS0_PfE5block+1008];
	fma.rn.f32 	%f583, %f74, %f551, %f516;
	ld.shared.f32 	%f552, [_ZZ14kernel_53T_oldPKfS0_PfE5block+1012];
	fma.rn.f32 	%f584, %f74, %f552, %f518;
	ld.shared.f32 	%f553, [_ZZ14kernel_53T_oldPKfS0_PfE5block+1016];
	fma.rn.f32 	%f585, %f74, %f553, %f520;
	ld.shared.f32 	%f554, [_ZZ14kernel_53T_oldPKfS0_PfE5block+1020];
	fma.rn.f32 	%f586, %f74, %f554, %f522;
	barrier.sync 	0;
	add.s32 	%r7, %r39, 8;
	add.s32 	%r38, %r38, 32768;
	add.s32 	%r37, %r37, 8;
	setp.lt.u32 	%p1, %r39, 4088;
	mov.u32 	%r39, %r7;
	@%p1 bra 	$L__BB1_1;
	ld.param.u64 	%rd33, [_Z14kernel_53T_oldPKfS0_Pf_param_2];
	cvta.to.global.u64 	%rd23, %rd33;
	mov.u32 	%r34, %ctaid.y;
	shl.b32 	%r35, %r34, 17;
	add.s32 	%r36, %r35, %r1;
	mul.wide.u32 	%rd24, %r36, 4;
	add.s64 	%rd25, %rd23, %rd24;
	st.global.f32 	[%rd25], %f578;
	cvt.u64.u32 	%rd26, %r1;
	cvt.u64.u32 	%rd27, %r35;
	add.s64 	%rd28, %rd27, %rd26;
	shl.b64 	%rd29, %rd28, 2;
	add.s64 	%rd30, %rd23, %rd29;
	st.global.f32 	[%rd30+16384], %f577;
	st.global.f32 	[%rd30+32768], %f576;
	st.global.f32 	[%rd30+49152], %f575;
	st.global.f32 	[%rd30+65536], %f574;
	st.global.f32 	[%rd30+81920], %f573;
	st.global.f32 	[%rd30+98304], %f572;
	st.global.f32 	[%rd30+114688], %f571;
	st.global.f32 	[%rd30+131072], %f570;
	st.global.f32 	[%rd30+147456], %f569;
	st.global.f32 	[%rd30+163840], %f568;
	st.global.f32 	[%rd30+180224], %f567;
	st.global.f32 	[%rd30+196608], %f566;
	st.global.f32 	[%rd30+212992], %f565;
	st.global.f32 	[%rd30+229376], %f564;
	st.global.f32 	[%rd30+245760], %f563;
	st.global.f32 	[%rd30+262144], %f562;
	st.global.f32 	[%rd30+278528], %f561;
	st.global.f32 	[%rd30+294912], %f560;
	st.global.f32 	[%rd30+311296], %f559;
	st.global.f32 	[%rd30+327680], %f558;
	st.global.f32 	[%rd30+344064], %f557;
	st.global.f32 	[%rd30+360448], %f556;
	st.global.f32 	[%rd30+376832], %f555;
	st.global.f32 	[%rd30+393216], %f579;
	st.global.f32 	[%rd30+409600], %f580;
	st.global.f32 	[%rd30+425984], %f581;
	st.global.f32 	[%rd30+442368], %f582;
	st.global.f32 	[%rd30+458752], %f583;
	st.global.f32 	[%rd30+475136], %f584;
	st.global.f32 	[%rd30+491520], %f585;
	st.global.f32 	[%rd30+507904], %f586;
	ret;

}
	// .globl	_Z10kernel_53TPKfS0_Pf
.visible .entry _Z10kernel_53TPKfS0_Pf(
	.param .u64 .ptr .align 1 _Z10kernel_53TPKfS0_Pf_param_0,
	.param .u64 .ptr .align 1 _Z10kernel_53TPKfS0_Pf_param_1,
	.param .u64 .ptr .align 1 _Z10kernel_53TPKfS0_Pf_param_2
)
{
	.reg .pred 	%p<7>;
	.reg .b32 	%r<37>;
	.reg .b32 	%f<684>;
	.reg .b64 	%rd<41>;
	// demoted variable
	.shared .align 4 .b8 _ZZ10kernel_53TPKfS0_PfE5block[1024];
	ld.param.u64 	%rd8, [_Z10kernel_53TPKfS0_Pf_param_0];
	cvta.to.global.u64 	%rd1, %rd8;
	mov.u32 	%r12, %tid.x;
	mov.u32 	%r13, %ctaid.x;
	mov.u32 	%r14, %ctaid.y;
	shl.b32 	%r15, %r13, 8;
	add.s32 	%r16, %r15, %r12;
	cvt.u64.u32 	%rd2, %r16;
	mul.wide.u32 	%rd9, %r16, 4;
	add.s64 	%rd10, %rd1, %rd9;
	ld.global.f32 	%f675, [%rd10];
	ld.global.f32 	%f674, [%rd10+16384];
	ld.global.f32 	%f673, [%rd10+32768];
	ld.global.f32 	%f672, [%rd10+49152];
	ld.global.f32 	%f671, [%rd10+65536];
	ld.global.f32 	%f670, [%rd10+81920];
	ld.global.f32 	%f669, [%rd10+98304];
	ld.global.f32 	%f668, [%rd10+114688];
	shr.u32 	%r17, %r12, 5;
	shl.b32 	%r1, %r14, 17;
	shl.b32 	%r18, %r12, 12;
	and.b32  	%r19, %r18, 126976;
	shl.b32 	%r20, %r17, 7;
	mov.u32 	%r21, _ZZ10kernel_53TPKfS0_PfE5block;
	add.s32 	%r22, %r21, %r20;
	shl.b32 	%r23, %r12, 2;
	and.b32  	%r24, %r23, 124;
	add.s32 	%r2, %r22, %r24;
	mul.wide.u32 	%rd11, %r13, 1024;
	mul.wide.u32 	%rd12, %r12, 4;
	add.s64 	%rd13, %rd11, %rd12;
	add.s64 	%rd14, %rd13, %rd1;
	add.s64 	%rd40, %rd14, 131072;
	add.s32 	%r36, %r16, 61440;
	or.b32  	%r25, %r17, %r1;
	or.b32  	%r34, %r25, %r19;
	mov.pred 	%p6, -1;
	mov.f32 	%f620, 0f00000000;
	mov.b32 	%r35, -8;
	mov.f32 	%f621, %f620;
	mov.f32 	%f622, %f620;
	mov.f32 	%f623, %f620;
	mov.f32 	%f624, %f620;
	mov.f32 	%f625, %f620;
	mov.f32 	%f626, %f620;
	mov.f32 	%f627, %f620;
	mov.f32 	%f628, %f620;
	mov.f32 	%f629, %f620;
	mov.f32 	%f630, %f620;
	mov.f32 	%f631, %f620;
	mov.f32 	%f632, %f620;
	mov.f32 	%f633, %f620;
	mov.f32 	%f634, %f620;
	mov.f32 	%f635, %f620;
	mov.f32 	%f636, %f620;
	mov.f32 	%f637, %f620;
	mov.f32 	%f638, %f620;
	mov.f32 	%f639, %f620;
	mov.f32 	%f640, %f620;
	mov.f32 	%f641, %f620;
	mov.f32 	%f642, %f620;
	mov.f32 	%f643, %f620;
	mov.f32 	%f644, %f620;
	mov.f32 	%f645, %f620;
	mov.f32 	%f646, %f620;
	mov.f32 	%f647, %f620;
	mov.f32 	%f648, %f620;
	mov.f32 	%f649, %f620;
	mov.f32 	%f650, %f620;
	mov.f32 	%f651, %f620;
$L__BB2_1:
	add.s32 	%r35, %r35, 8;
	setp.gt.u32 	%p4, %r35, 4087;
	@%p4 bra 	$L__BB2_3;
	ld.global.f32 	%f123, [%rd40];
	selp.f32 	%f675, %f675, %f123, %p6;
	selp.f32 	%f676, %f123, %f676, %p6;
	add.s32 	%r26, %r36, -24576;
	mul.wide.u32 	%rd15, %r26, 4;
	add.s64 	%rd16, %rd1, %rd15;
	ld.global.f32 	%f124, [%rd16];
	selp.f32 	%f674, %f674, %f124, %p6;
	selp.f32 	%f677, %f124, %f677, %p6;
	add.s32 	%r27, %r36, -20480;
	mul.wide.u32 	%rd17, %r27, 4;
	add.s64 	%rd18, %rd1, %rd17;
	ld.global.f32 	%f125, [%rd18];
	selp.f32 	%f673, %f673, %f125, %p6;
	selp.f32 	%f678, %f125, %f678, %p6;
	add.s32 	%r28, %r36, -16384;
	mul.wide.u32 	%rd19, %r28, 4;
	add.s64 	%rd20, %rd1, %rd19;
	ld.global.f32 	%f126, [%rd20];
	selp.f32 	%f672, %f672, %f126, %p6;
	selp.f32 	%f679, %f126, %f679, %p6;
	add.s32 	%r29, %r36, -12288;
	mul.wide.u32 	%rd21, %r29, 4;
	add.s64 	%rd22, %rd1, %rd21;
	ld.global.f32 	%f127, [%rd22];
	selp.f32 	%f671, %f671, %f127, %p6;
	selp.f32 	%f680, %f127, %f680, %p6;
	add.s32 	%r30, %r36, -8192;
	mul.wide.u32 	%rd23, %r30, 4;
	add.s64 	%rd24, %rd1, %rd23;
	ld.global.f32 	%f128, [%rd24];
	selp.f32 	%f670, %f670, %f128, %p6;
	selp.f32 	%f681, %f128, %f681, %p6;
	add.s32 	%r31, %r36, -4096;
	mul.wide.u32 	%rd25, %r31, 4;
	add.s64 	%rd26, %rd1, %rd25;
	ld.global.f32 	%f129, [%rd26];
	selp.f32 	%f669, %f669, %f129, %p6;
	selp.f32 	%f682, %f129, %f682, %p6;
	mul.wide.u32 	%rd27, %r36, 4;
	add.s64 	%rd28, %rd1, %rd27;
	ld.global.f32 	%f130, [%rd28];
	selp.f32 	%f668, %f668, %f130, %p6;
	selp.f32 	%f683, %f130, %f683, %p6;
$L__BB2_3:
	ld.param.u64 	%rd38, [_Z10kernel_53TPKfS0_Pf_param_1];
	setp.lt.u32 	%p5, %r35, 4088;
	mul.wide.u32 	%rd30, %r34, 4;
	add.s64 	%rd29, %rd38, %rd30;
	// begin inline asm
	ld.global.nc.f32 %f131, [%rd29];
	// end inline asm
	st.shared.f32 	[%r2], %f131;
	barrier.sync 	0;
	selp.f32 	%f132, %f675, %f676, %p6;
	ld.shared.f32 	%f133, [_ZZ10kernel_53TPKfS0_PfE5block];
	fma.rn.f32 	%f134, %f132, %f133, %f651;
	ld.shared.f32 	%f135, [_ZZ10kernel_53TPKfS0_PfE5block+4];
	fma.rn.f32 	%f136, %f132, %f135, %f650;
	ld.shared.f32 	%f137, [_ZZ10kernel_53TPKfS0_PfE5block+8];
	fma.rn.f32 	%f138, %f132, %f137, %f649;
	ld.shared.f32 	%f139, [_ZZ10kernel_53TPKfS0_PfE5block+12];
	fma.rn.f32 	%f140, %f132, %f139, %f648;
	ld.shared.f32 	%f141, [_ZZ10kernel_53TPKfS0_PfE5block+16];
	fma.rn.f32 	%f142, %f132, %f141, %f647;
	ld.shared.f32 	%f143, [_ZZ10kernel_53TPKfS0_PfE5block+20];
	fma.rn.f32 	%f144, %f132, %f143, %f646;
	ld.shared.f32 	%f145, [_ZZ10kernel_53TPKfS0_PfE5block+24];
	fma.rn.f32 	%f146, %f132, %f145, %f645;
	ld.shared.f32 	%f147, [_ZZ10kernel_53TPKfS0_PfE5block+28];
	fma.rn.f32 	%f148, %f132, %f147, %f644;
	ld.shared.f32 	%f149, [_ZZ10kernel_53TPKfS0_PfE5block+32];
	fma.rn.f32 	%f150, %f132, %f149, %f643;
	ld.shared.f32 	%f151, [_ZZ10kernel_53TPKfS0_PfE5block+36];
	fma.rn.f32 	%f152, %f132, %f151, %f642;
	ld.shared.f32 	%f153, [_ZZ10kernel_53TPKfS0_PfE5block+40];
	fma.rn.f32 	%f154, %f132, %f153, %f641;
	ld.shared.f32 	%f155, [_ZZ10kernel_53TPKfS0_PfE5block+44];
	fma.rn.f32 	%f156, %f132, %f155, %f640;
	ld.shared.f32 	%f157, [_ZZ10kernel_53TPKfS0_PfE5block+48];
	fma.rn.f32 	%f158, %f132, %f157, %f639;
	ld.shared.f32 	%f159, [_ZZ10kernel_53TPKfS0_PfE5block+52];
	fma.rn.f32 	%f160, %f132, %f159, %f638;
	ld.shared.f32 	%f161, [_ZZ10kernel_53TPKfS0_PfE5block+56];
	fma.rn.f32 	%f162, %f132, %f161, %f637;
	ld.shared.f32 	%f163, [_ZZ10kernel_53TPKfS0_PfE5block+60];
	fma.rn.f32 	%f164, %f132, %f163, %f636;
	ld.shared.f32 	%f165, [_ZZ10kernel_53TPKfS0_PfE5block+64];
	fma.rn.f32 	%f166, %f132, %f165, %f635;
	ld.shared.f32 	%f167, [_ZZ10kernel_53TPKfS0_PfE5block+68];
	fma.rn.f32 	%f168, %f132, %f167, %f634;
	ld.shared.f32 	%f169, [_ZZ10kernel_53TPKfS0_PfE5block+72];
	fma.rn.f32 	%f170, %f132, %f169, %f633;
	ld.shared.f32 	%f171, [_ZZ10kernel_53TPKfS0_PfE5block+76];
	fma.rn.f32 	%f172, %f132, %f171, %f632;
	ld.shared.f32 	%f173, [_ZZ10kernel_53TPKfS0_PfE5block+80];
	fma.rn.f32 	%f174, %f132, %f173, %f631;
	ld.shared.f32 	%f175, [_ZZ10kernel_53TPKfS0_PfE5block+84];
	fma.rn.f32 	%f176, %f132, %f175, %f630;
	ld.shared.f32 	%f177, [_ZZ10kernel_53TPKfS0_PfE5block+88];
	fma.rn.f32 	%f178, %f132, %f177, %f629;
	ld.shared.f32 	%f179, [_ZZ10kernel_53TPKfS0_PfE5block+92];
	fma.rn.f32 	%f180, %f132, %f179, %f628;
	ld.shared.f32 	%f181, [_ZZ10kernel_53TPKfS0_PfE5block+96];
	fma.rn.f32 	%f182, %f132, %f181, %f627;
	ld.shared.f32 	%f183, [_ZZ10kernel_53TPKfS0_PfE5block+100];
	fma.rn.f32 	%f184, %f132, %f183, %f626;
	ld.shared.f32 	%f185, [_ZZ10kernel_53TPKfS0_PfE5block+104];
	fma.rn.f32 	%f186, %f132, %f185, %f625;
	ld.shared.f32 	%f187, [_ZZ10kernel_53TPKfS0_PfE5block+108];
	fma.rn.f32 	%f188, %f132, %f187, %f624;
	ld.shared.f32 	%f189, [_ZZ10kernel_53TPKfS0_PfE5block+112];
	fma.rn.f32 	%f190, %f132, %f189, %f623;
	ld.shared.f32 	%f191, [_ZZ10kernel_53TPKfS0_PfE5block+116];
	fma.rn.f32 	%f192, %f132, %f191, %f622;
	ld.shared.f32 	%f193, [_ZZ10kernel_53TPKfS0_PfE5block+120];
	fma.rn.f32 	%f194, %f132, %f193, %f621;
	ld.shared.f32 	%f195, [_ZZ10kernel_53TPKfS0_PfE5block+124];
	fma.rn.f32 	%f196, %f132, %f195, %f620;
	selp.f32 	%f197, %f674, %f677, %p6;
	ld.shared.f32 	%f198, [_ZZ10kernel_53TPKfS0_PfE5block+128];
	fma.rn.f32 	%f199, %f197, %f198, %f134;
	ld.shared.f32 	%f200, [_ZZ10kernel_53TPKfS0_PfE5block+132];
	fma.rn.f32 	%f201, %f197, %f200, %f136;
	ld.shared.f32 	%f202, [_ZZ10kernel_53TPKfS0_PfE5block+136];
	fma.rn.f32 	%f203, %f197, %f202, %f138;
	ld.shared.f32 	%f204, [_ZZ10kernel_53TPKfS0_PfE5block+140];
	fma.rn.f32 	%f205, %f197, %f204, %f140;
	ld.shared.f32 	%f206, [_ZZ10kernel_53TPKfS0_PfE5block+144];
	fma.rn.f32 	%f207, %f197, %f206, %f142;
	ld.shared.f32 	%f208, [_ZZ10kernel_53TPKfS0_PfE5block+148];
	fma.rn.f32 	%f209, %f197, %f208, %f144;
	ld.shared.f32 	%f210, [_ZZ10kernel_53TPKfS0_PfE5block+152];
	fma.rn.f32 	%f211, %f197, %f210, %f146;
	ld.shared.f32 	%f212, [_ZZ10kernel_53TPKfS0_PfE5block+156];
	fma.rn.f32 	%f213, %f197, %f212, %f148;
	ld.shared.f32 	%f214, [_ZZ10kernel_53TPKfS0_PfE5block+160];
	fma.rn.f32 	%f215, %f197, %f214, %f150;
	ld.shared.f32 	%f216, [_ZZ10kernel_53TPKfS0_PfE5block+164];
	fma.rn.f32 	%f217, %f197, %f216, %f152;
	ld.shared.f32 	%f218, [_ZZ10kernel_53TPKfS0_PfE5block+168];
	fma.rn.f32 	%f219, %f197, %f218, %f154;
	ld.shared.f32 	%f220, [_ZZ10kernel_53TPKfS0_PfE5block+172];
	fma.rn.f32 	%f221, %f197, %f220, %f156;
	ld.shared.f32 	%f222, [_ZZ10kernel_53TPKfS0_PfE5block+176];
	fma.rn.f32 	%f223, %f197, %f222, %f158;
	ld.shared.f32 	%f224, [_ZZ10kernel_53TPKfS0_PfE5block+180];
	fma.rn.f32 	%f225, %f197, %f224, %f160;
	ld.shared.f32 	%f226, [_ZZ10kernel_53TPKfS0_PfE5block+184];
	fma.rn.f32 	%f227, %f197, %f226, %f162;
	ld.shared.f32 	%f228, [_ZZ10kernel_53TPKfS0_PfE5block+188];
	fma.rn.f32 	%f229, %f197, %f228, %f164;
	ld.shared.f32 	%f230, [_ZZ10kernel_53TPKfS0_PfE5block+192];
	fma.rn.f32 	%f231, %f197, %f230, %f166;
	ld.shared.f32 	%f232, [_ZZ10kernel_53TPKfS0_PfE5block+196];
	fma.rn.f32 	%f233, %f197, %f232, %f168;
	ld.shared.f32 	%f234, [_ZZ10kernel_53TPKfS0_PfE5block+200];
	fma.rn.f32 	%f235, %f197, %f234, %f170;
	ld.shared.f32 	%f236, [_ZZ10kernel_53TPKfS0_PfE5block+204];
	fma.rn.f32 	%f237, %f197, %f236, %f172;
	ld.shared.f32 	%f238, [_ZZ10kernel_53TPKfS0_PfE5block+208];
	fma.rn.f32 	%f239, %f197, %f238, %f174;
	ld.shared.f32 	%f240, [_ZZ10kernel_53TPKfS0_PfE5block+212];
	fma.rn.f32 	%f241, %f197, %f240, %f176;
	ld.shared.f32 	%f242, [_ZZ10kernel_53TPKfS0_PfE5block+216];
	fma.rn.f32 	%f243, %f197, %f242, %f178;
	ld.shared.f32 	%f244, [_ZZ10kernel_53TPKfS0_PfE5block+220];
	fma.rn.f32 	%f245, %f197, %f244, %f180;
	ld.shared.f32 	%f246, [_ZZ10kernel_53TPKfS0_PfE5block+224];
	fma.rn.f32 	%f247, %f197, %f246, %f182;
	ld.shared.f32 	%f248, [_ZZ10kernel_53TPKfS0_PfE5block+228];
	fma.rn.f32 	%f249, %f197, %f248, %f184;
	ld.shared.f32 	%f250, [_ZZ10kernel_53TPKfS0_PfE5block+232];
	fma.rn.f32 	%f251, %f197, %f250, %f186;
	ld.shared.f32 	%f252, [_ZZ10kernel_53TPKfS0_PfE5block+236];
	fma.rn.f32 	%f253, %f197, %f252, %f188;
	ld.shared.f32 	%f254, [_ZZ10kernel_53TPKfS0_PfE5block+240];
	fma.rn.f32 	%f255, %f197, %f254, %f190;
	ld.shared.f32 	%f256, [_ZZ10kernel_53TPKfS0_PfE5block+244];
	fma.rn.f32 	%f257, %f197, %f256, %f192;
	ld.shared.f32 	%f258, [_ZZ10kernel_53TPKfS0_PfE5block+248];
	fma.rn.f32 	%f259, %f197, %f258, %f194;
	ld.shared.f32 	%f260, [_ZZ10kernel_53TPKfS0_PfE5block+252];
	fma.rn.f32 	%f261, %f197, %f260, %f196;
	selp.f32 	%f262, %f673, %f678, %p6;
	ld.shared.f32 	%f263, [_ZZ10kernel_53TPKfS0_PfE5block+256];
	fma.rn.f32 	%f264, %f262, %f263, %f199;
	ld.shared.f32 	%f265, [_ZZ10kernel_53TPKfS0_PfE5block+260];
	fma.rn.f32 	%f266, %f262, %f265, %f201;
	ld.shared.f32 	%f267, [_ZZ10kernel_53TPKfS0_PfE5block+264];
	fma.rn.f32 	%f268, %f262, %f267, %f203;
	ld.shared.f32 	%f269, [_ZZ10kernel_53TPKfS0_PfE5block+268];
	fma.rn.f32 	%f270, %f262, %f269, %f205;
	ld.shared.f32 	%f271, [_ZZ10kernel_53TPKfS0_PfE5block+272];
	fma.rn.f32 	%f272, %f262, %f271, %f207;
	ld.shared.f32 	%f273, [_ZZ10kernel_53TPKfS0_PfE5block+276];
	fma.rn.f32 	%f274, %f262, %f273, %f209;
	ld.shared.f32 	%f275, [_ZZ10kernel_53TPKfS0_PfE5block+280];
	fma.rn.f32 	%f276, %f262, %f275, %f211;
	ld.shared.f32 	%f277, [_ZZ10kernel_53TPKfS0_PfE5block+284];
	fma.rn.f32 	%f278, %f262, %f277, %f213;
	ld.shared.f32 	%f279, [_ZZ10kernel_53TPKfS0_PfE5block+288];
	fma.rn.f32 	%f280, %f262, %f279, %f215;
	ld.shared.f32 	%f281, [_ZZ10kernel_53TPKfS0_PfE5block+292];
	fma.rn.f32 	%f282, %f262, %f281, %f217;
	ld.shared.f32 	%f283, [_ZZ10kernel_53TPKfS0_PfE5block+296];
	fma.rn.f32 	%f284, %f262, %f283, %f219;
	ld.shared.f32 	%f285, [_ZZ10kernel_53TPKfS0_PfE5block+300];
	fma.rn.f32 	%f286, %f262, %f285, %f221;
	ld.shared.f32 	%f287, [_ZZ10kernel_53TPKfS0_PfE5block+304];
	fma.rn.f32 	%f288, %f262, %f287, %f223;
	ld.shared.f32 	%f289, [_ZZ10kernel_53TPKfS0_PfE5block+308];
	fma.rn.f32 	%f290, %f262, %f289, %f225;
	ld.shared.f32 	%f291, [_ZZ10kernel_53TPKfS0_PfE5block+312];
	fma.rn.f32 	%f292, %f262, %f291, %f227;
	ld.shared.f32 	%f293, [_ZZ10kernel_53TPKfS0_PfE5block+316];
	fma.rn.f32 	%f294, %f262, %f293, %f229;
	ld.shared.f32 	%f295, [_ZZ10kernel_53TPKfS0_PfE5block+320];
	fma.rn.f32 	%f296, %f262, %f295, %f231;
	ld.shared.f32 	%f297, [_ZZ10kernel_53TPKfS0_PfE5block+324];
	fma.rn.f32 	%f298, %f262, %f297, %f233;
	ld.shared.f32 	%f299, [_ZZ10kernel_53TPKfS0_PfE5block+328];
	fma.rn.f32 	%f300, %f262, %f299, %f235;
	ld.shared.f32 	%f301, [_ZZ10kernel_53TPKfS0_PfE5block+332];
	fma.rn.f32 	%f302, %f262, %f301, %f237;
	ld.shared.f32 	%f303, [_ZZ10kernel_53TPKfS0_PfE5block+336];
	fma.rn.f32 	%f304, %f262, %f303, %f239;
	ld.shared.f32 	%f305, [_ZZ10kernel_53TPKfS0_PfE5block+340];
	fma.rn.f32 	%f306, %f262, %f305, %f241;
	ld.shared.f32 	%f307, [_ZZ10kernel_53TPKfS0_PfE5block+344];
	fma.rn.f32 	%f308, %f262, %f307, %f243;
	ld.shared.f32 	%f309, [_ZZ10kernel_53TPKfS0_PfE5block+348];
	fma.rn.f32 	%f310, %f262, %f309, %f245;
	ld.shared.f32 	%f311, [_ZZ10kernel_53TPKfS0_PfE5block+352];
	fma.rn.f32 	%f312, %f262, %f311, %f247;
	ld.shared.f32 	%f313, [_ZZ10kernel_53TPKfS0_PfE5block+356];
	fma.rn.f32 	%f314, %f262, %f313, %f249;
	ld.shared.f32 	%f315, [_ZZ10kernel_53TPKfS0_PfE5block+360];
	fma.rn.f32 	%f316, %f262, %f315, %f251;
	ld.shared.f32 	%f317, [_ZZ10kernel_53TPKfS0_PfE5block+364];
	fma.rn.f32 	%f318, %f262, %f317, %f253;
	ld.shared.f32 	%f319, [_ZZ10kernel_53TPKfS0_PfE5block+368];
	fma.rn.f32 	%f320, %f262, %f319, %f255;
	ld.shared.f32 	%f321, [_ZZ10kernel_53TPKfS0_PfE5block+372];
	fma.rn.f32 	%f322, %f262, %f321, %f257;
	ld.shared.f32 	%f323, [_ZZ10kernel_53TPKfS0_PfE5block+376];
	fma.rn.f32 	%f324, %f262, %f323, %f259;
	ld.shared.f32 	%f325, [_ZZ10kernel_53TPKfS0_PfE5block+380];
	fma.rn.f32 	%f326, %f262, %f325, %f261;
	selp.f32 	%f327, %f672, %f679, %p6;
	ld.shared.f32 	%f328, [_ZZ10kernel_53TPKfS0_PfE5block+384];
	fma.rn.f32 	%f329, %f327, %f328, %f264;
	ld.shared.f32 	%f330, [_ZZ10kernel_53TPKfS0_PfE5block+388];
	fma.rn.f32 	%f331, %f327, %f330, %f266;
	ld.shared.f32 	%f332, [_ZZ10kernel_53TPKfS0_PfE5block+392];
	fma.rn.f32 	%f333, %f327, %f332, %f268;
	ld.shared.f32 	%f334, [_ZZ10kernel_53TPKfS0_PfE5block+396];
	fma.rn.f32 	%f335, %f327, %f334, %f270;
	ld.shared.f32 	%f336, [_ZZ10kernel_53TPKfS0_PfE5block+400];
	fma.rn.f32 	%f337, %f327, %f336, %f272;
	ld.shared.f32 	%f338, [_ZZ10kernel_53TPKfS0_PfE5block+404];
	fma.rn.f32 	%f339, %f327, %f338, %f274;
	ld.shared.f32 	%f340, [_ZZ10kernel_53TPKfS0_PfE5block+408];
	fma.rn.f32 	%f341, %f327, %f340, %f276;
	ld.shared.f32 	%f342, [_ZZ10kernel_53TPKfS0_PfE5block+412];
	fma.rn.f32 	%f343, %f327, %f342, %f278;
	ld.shared.f32 	%f344, [_ZZ10kernel_53TPKfS0_PfE5block+416];
	fma.rn.f32 	%f345, %f327, %f344, %f280;
	ld.shared.f32 	%f346, [_ZZ10kernel_53TPKfS0_PfE5block+420];
	fma.rn.f32 	%f347, %f327, %f346, %f282;
	ld.shared.f32 	%f348, [_ZZ10kernel_53TPKfS0_PfE5block+424];
	fma.rn.f32 	%f349, %f327, %f348, %f284;
	ld.shared.f32 	%f350, [_ZZ10kernel_53TPKfS0_PfE5block+428];
	fma.rn.f32 	%f351, %f327, %f350, %f286;
	ld.shared.f32 	%f352, [_ZZ10kernel_53TPKfS0_PfE5block+432];
	fma.rn.f32 	%f353, %f327, %f352, %f288;
	ld.shared.f32 	%f354, [_ZZ10kernel_53TPKfS0_PfE5block+436];
	fma.rn.f32 	%f355, %f327, %f354, %f290;
	ld.shared.f32 	%f356, [_ZZ10kernel_53TPKfS0_PfE5block+440];
	fma.rn.f32 	%f357, %f327, %f356, %f292;
	ld.shared.f32 	%f358, [_ZZ10kernel_53TPKfS0_PfE5block+444];
	fma.rn.f32 	%f359, %f327, %f358, %f294;
	ld.shared.f32 	%f360, [_ZZ10kernel_53TPKfS0_PfE5block+448];
	fma.rn.f32 	%f361, %f327, %f360, %f296;
	ld.shared.f32 	%f362, [_ZZ10kernel_53TPKfS0_PfE5block+452];
	fma.rn.f32 	%f363, %f327, %f362, %f298;
	ld.shared.f32 	%f364, [_ZZ10kernel_53TPKfS0_PfE5block+456];
	fma.rn.f32 	%f365, %f327, %f364, %f300;
	ld.shared.f32 	%f366, [_ZZ10kernel_53TPKfS0_PfE5block+460];
	fma.rn.f32 	%f367, %f327, %f366, %f302;
	ld.shared.f32 	%f368, [_ZZ10kernel_53TPKfS0_PfE5block+464];
	fma.rn.f32 	%f369, %f327, %f368, %f304;
	ld.shared.f32 	%f370, [_ZZ10kernel_53TPKfS0_PfE5block+468];
	fma.rn.f32 	%f371, %f327, %f370, %f306;
	ld.shared.f32 	%f372, [_ZZ10kernel_53TPKfS0_PfE5block+472];
	fma.rn.f32 	%f373, %f327, %f372, %f308;
	ld.shared.f32 	%f374, [_ZZ10kernel_53TPKfS0_PfE5block+476];
	fma.rn.f32 	%f375, %f327, %f374, %f310;
	ld.shared.f32 	%f376, [_ZZ10kernel_53TPKfS0_PfE5block+480];
	fma.rn.f32 	%f377, %f327, %f376, %f312;
	ld.shared.f32 	%f378, [_ZZ10kernel_53TPKfS0_PfE5block+484];
	fma.rn.f32 	%f379, %f327, %f378, %f314;
	ld.shared.f32 	%f380, [_ZZ10kernel_53TPKfS0_PfE5block+488];
	fma.rn.f32 	%f381, %f327, %f380, %f316;
	ld.shared.f32 	%f382, [_ZZ10kernel_53TPKfS0_PfE5block+492];
	fma.rn.f32 	%f383, %f327, %f382, %f318;
	ld.shared.f32 	%f384, [_ZZ10kernel_53TPKfS0_PfE5block+496];
	fma.rn.f32 	%f385, %f327, %f384, %f320;
	ld.shared.f32 	%f386, [_ZZ10kernel_53TPKfS0_PfE5block+500];
	fma.rn.f32 	%f387, %f327, %f386, %f322;
	ld.shared.f32 	%f388, [_ZZ10kernel_53TPKfS0_PfE5block+504];
	fma.rn.f32 	%f389, %f327, %f388, %f324;
	ld.shared.f32 	%f390, [_ZZ10kernel_53TPKfS0_PfE5block+508];
	fma.rn.f32 	%f391, %f327, %f390, %f326;
	selp.f32 	%f392, %f671, %f680, %p6;
	ld.shared.f32 	%f393, [_ZZ10kernel_53TPKfS0_PfE5block+512];
	fma.rn.f32 	%f394, %f392, %f393, %f329;
	ld.shared.f32 	%f395, [_ZZ10kernel_53TPKfS0_PfE5block+516];
	fma.rn.f32 	%f396, %f392, %f395, %f331;
	ld.shared.f32 	%f397, [_ZZ10kernel_53TPKfS0_PfE5block+520];
	fma.rn.f32 	%f398, %f392, %f397, %f333;
	ld.shared.f32 	%f399, [_ZZ10kernel_53TPKfS0_PfE5block+524];
	fma.rn.f32 	%f400, %f392, %f399, %f335;
	ld.shared.f32 	%f401, [_ZZ10kernel_53TPKfS0_PfE5block+528];
	fma.rn.f32 	%f402, %f392, %f401, %f337;
	ld.shared.f32 	%f403, [_ZZ10kernel_53TPKfS0_PfE5block+532];
	fma.rn.f32 	%f404, %f392, %f403, %f339;
	ld.shared.f32 	%f405, [_ZZ10kernel_53TPKfS0_PfE5block+536];
	fma.rn.f32 	%f406, %f392, %f405, %f341;
	ld.shared.f32 	%f407, [_ZZ10kernel_53TPKfS0_PfE5block+540];
	fma.rn.f32 	%f408, %f392, %f407, %f343;
	ld.shared.f32 	%f409, [_ZZ10kernel_53TPKfS0_PfE5block+544];
	fma.rn.f32 	%f410, %f392, %f409, %f345;
	ld.shared.f32 	%f411, [_ZZ10kernel_53TPKfS0_PfE5block+548];
	fma.rn.f32 	%f412, %f392, %f411, %f347;
	ld.shared.f32 	%f413, [_ZZ10kernel_53TPKfS0_PfE5block+552];
	fma.rn.f32 	%f414, %f392, %f413, %f349;
	ld.shared.f32 	%f415, [_ZZ10kernel_53TPKfS0_PfE5block+556];
	fma.rn.f32 	%f416, %f392, %f415, %f351;
	ld.shared.f32 	%f417, [_ZZ10kernel_53TPKfS0_PfE5block+560];
	fma.rn.f32 	%f418, %f392, %f417, %f353;
	ld.shared.f32 	%f419, [_ZZ10kernel_53TPKfS0_PfE5block+564];
	fma.rn.f32 	%f420, %f392, %f419, %f355;
	ld.shared.f32 	%f421, [_ZZ10kernel_53TPKfS0_PfE5block+568];
	fma.rn.f32 	%f422, %f392, %f421, %f357;
	ld.shared.f32 	%f423, [_ZZ10kernel_53TPKfS0_PfE5block+572];
	fma.rn.f32 	%f424, %f392, %f423, %f359;
	ld.shared.f32 	%f425, [_ZZ10kernel_53TPKfS0_PfE5block+576];
	fma.rn.f32 	%f426, %f392, %f425, %f361;
	ld.shared.f32 	%f427, [_ZZ10kernel_53TPKfS0_PfE5block+580];
	fma.rn.f32 	%f428, %f392, %f427, %f363;
	ld.shared.f32 	%f429, [_ZZ10kernel_53TPKfS0_PfE5block+584];
	fma.rn.f32 	%f430, %f392, %f429, %f365;
	ld.shared.f32 	%f431, [_ZZ10kernel_53TPKfS0_PfE5block+588];
	fma.rn.f32 	%f432, %f392, %f431, %f367;
	ld.shared.f32 	%f433, [_ZZ10kernel_53TPKfS0_PfE5block+592];
	fma.rn.f32 	%f434, %f392, %f433, %f369;
	ld.shared.f32 	%f435, [_ZZ10kernel_53TPKfS0_PfE5block+596];
	fma.rn.f32 	%f436, %f392, %f435, %f371;
	ld.shared.f32 	%f437, [_ZZ10kernel_53TPKfS0_PfE5block+600];
	fma.rn.f32 	%f438, %f392, %f437, %f373;
	ld.shared.f32 	%f439, [_ZZ10kernel_53TPKfS0_PfE5block+604];
	fma.rn.f32 	%f440, %f392, %f439, %f375;
	ld.shared.f32 	%f441, [_ZZ10kernel_53TPKfS0_PfE5block+608];
	fma.rn.f32 	%f442, %f392, %f441, %f377;
	ld.shared.f32 	%f443, [_ZZ10kernel_53TPKfS0_PfE5block+612];
	fma.rn.f32 	%f444, %f392, %f443, %f379;
	ld.shared.f32 	%f445, [_ZZ10kernel_53TPKfS0_PfE5block+616];
	fma.rn.f32 	%f446, %f392, %f445, %f381;
	ld.shared.f32 	%f447, [_ZZ10kernel_53TPKfS0_PfE5block+620];
	fma.rn.f32 	%f448, %f392, %f447, %f383;
	ld.shared.f32 	%f449, [_ZZ10kernel_53TPKfS0_PfE5block+624];
	fma.rn.f32 	%f450, %f392, %f449, %f385;
	ld.shared.f32 	%f451, [_ZZ10kernel_53TPKfS0_PfE5block+628];
	fma.rn.f32 	%f452, %f392, %f451, %f387;
	ld.shared.f32 	%f453, [_ZZ10kernel_53TPKfS0_PfE5block+632];
	fma.rn.f32 	%f454, %f392, %f453, %f389;
	ld.shared.f32 	%f455, [_ZZ10kernel_53TPKfS0_PfE5block+636];
	fma.rn.f32 	%f456, %f392, %f455, %f391;
	selp.f32 	%f457, %f670, %f681, %p6;
	ld.shared.f32 	%f458, [_ZZ10kernel_53TPKfS0_PfE5block+640];
	fma.rn.f32 	%f459, %f457, %f458, %f394;
	ld.shared.f32 	%f460, [_ZZ10kernel_53TPKfS0_PfE5block+644];
	fma.rn.f32 	%f461, %f457, %f460, %f396;
	ld.shared.f32 	%f462, [_ZZ10kernel_53TPKfS0_PfE5block+648];
	fma.rn.f32 	%f463, %f457, %f462, %f398;
	ld.shared.f32 	%f464, [_ZZ10kernel_53TPKfS0_PfE5block+652];
	fma.rn.f32 	%f465, %f457, %f464, %f400;
	ld.shared.f32 	%f466, [_ZZ10kernel_53TPKfS0_PfE5block+656];
	fma.rn.f32 	%f467, %f457, %f466, %f402;
	ld.shared.f32 	%f468, [_ZZ10kernel_53TPKfS0_PfE5block+660];
	fma.rn.f32 	%f469, %f457, %f468, %f404;
	ld.shared.f32 	%f470, [_ZZ10kernel_53TPKfS0_PfE5block+664];
	fma.rn.f32 	%f471, %f457, %f470, %f406;
	ld.shared.f32 	%f472, [_ZZ10kernel_53TPKfS0_PfE5block+668];
	fma.rn.f32 	%f473, %f457, %f472, %f408;
	ld.shared.f32 	%f474, [_ZZ10kernel_53TPKfS0_PfE5block+672];
	fma.rn.f32 	%f475, %f457, %f474, %f410;
	ld.shared.f32 	%f476, [_ZZ10kernel_53TPKfS0_PfE5block+676];
	fma.rn.f32 	%f477, %f457, %f476, %f412;
	ld.shared.f32 	%f478, [_ZZ10kernel_53TPKfS0_PfE5block+680];
	fma.rn.f32 	%f479, %f457, %f478, %f414;
	ld.shared.f32 	%f480, [_ZZ10kernel_53TPKfS0_PfE5block+684];
	fma.rn.f32 	%f481, %f457, %f480, %f416;
	ld.shared.f32 	%f482, [_ZZ10kernel_53TPKfS0_PfE5block+688];
	fma.rn.f32 	%f483, %f457, %f482, %f418;
	ld.shared.f32 	%f484, [_ZZ10kernel_53TPKfS0_PfE5block+692];
	fma.rn.f32 	%f485, %f457, %f484, %f420;
	ld.shared.f32 	%f486, [_ZZ10kernel_53TPKfS0_PfE5block+696];
	fma.rn.f32 	%f487, %f457, %f486, %f422;
	ld.shared.f32 	%f488, [_ZZ10kernel_53TPKfS0_PfE5block+700];
	fma.rn.f32 	%f489, %f457, %f488, %f424;
	ld.shared.f32 	%f490, [_ZZ10kernel_53TPKfS0_PfE5block+704];
	fma.rn.f32 	%f491, %f457, %f490, %f426;
	ld.shared.f32 	%f492, [_ZZ10kernel_53TPKfS0_PfE5block+708];
	fma.rn.f32 	%f493, %f457, %f492, %f428;
	ld.shared.f32 	%f494, [_ZZ10kernel_53TPKfS0_PfE5block+712];
	fma.rn.f32 	%f495, %f457, %f494, %f430;
	ld.shared.f32 	%f496, [_ZZ10kernel_53TPKfS0_PfE5block+716];
	fma.rn.f32 	%f497, %f457, %f496, %f432;
	ld.shared.f32 	%f498, [_ZZ10kernel_53TPKfS0_PfE5block+720];
	fma.rn.f32 	%f499, %f457, %f498, %f434;
	ld.shared.f32 	%f500, [_ZZ10kernel_53TPKfS0_PfE5block+724];
	fma.rn.f32 	%f501, %f457, %f500, %f436;
	ld.shared.f32 	%f502, [_ZZ10kernel_53TPKfS0_PfE5block+728];
	fma.rn.f32 	%f503, %f457, %f502, %f438;
	ld.shared.f32 	%f504, [_ZZ10kernel_53TPKfS0_PfE5block+732];
	fma.rn.f32 	%f505, %f457, %f504, %f440;
	ld.shared.f32 	%f506, [_ZZ10kernel_53TPKfS0_PfE5block+736];
	fma.rn.f32 	%f507, %f457, %f506, %f442;
	ld.shared.f32 	%f508, [_ZZ10kernel_53TPKfS0_PfE5block+740];
	fma.rn.f32 	%f509, %f457, %f508, %f444;
	ld.shared.f32 	%f510, [_ZZ10kernel_53TPKfS0_PfE5block+744];
	fma.rn.f32 	%f511, %f457, %f510, %f446;
	ld.shared.f32 	%f512, [_ZZ10kernel_53TPKfS0_PfE5block+748];
	fma.rn.f32 	%f513, %f457, %f512, %f448;
	ld.shared.f32 	%f514, [_ZZ10kernel_53TPKfS0_PfE5block+752];
	fma.rn.f32 	%f515, %f457, %f514, %f450;
	ld.shared.f32 	%f516, [_ZZ10kernel_53TPKfS0_PfE5block+756];
	fma.rn.f32 	%f517, %f457, %f516, %f452;
	ld.shared.f32 	%f518, [_ZZ10kernel_53TPKfS0_PfE5block+760];
	fma.rn.f32 	%f519, %f457, %f518, %f454;
	ld.shared.f32 	%f520, [_ZZ10kernel_53TPKfS0_PfE5block+764];
	fma.rn.f32 	%f521, %f457, %f520, %f456;
	selp.f32 	%f522, %f669, %f682, %p6;
	ld.shared.f32 	%f523, [_ZZ10kernel_53TPKfS0_PfE5block+768];
	fma.rn.f32 	%f524, %f522, %f523, %f459;
	ld.shared.f32 	%f525, [_ZZ10kernel_53TPKfS0_PfE5block+772];
	fma.rn.f32 	%f526, %f522, %f525, %f461;
	ld.shared.f32 	%f527, [_ZZ10kernel_53TPKfS0_PfE5block+776];
	fma.rn.f32 	%f528, %f522, %f527, %f463;
	ld.shared.f32 	%f529, [_ZZ10kernel_53TPKfS0_PfE5block+780];
	fma.rn.f32 	%f530, %f522, %f529, %f465;
	ld.shared.f32 	%f531, [_ZZ10kernel_53TPKfS0_PfE5block+784];
	fma.rn.f32 	%f532, %f522, %f531, %f467;
	ld.shared.f32 	%f533, [_ZZ10kernel_53TPKfS0_PfE5block+788];
	fma.rn.f32 	%f534, %f522, %f533, %f469;
	ld.shared.f32 	%f535, [_ZZ10kernel_53TPKfS0_PfE5block+792];
	fma.rn.f32 	%f536, %f522, %f535, %f471;
	ld.shared.f32 	%f537, [_ZZ10kernel_53TPKfS0_PfE5block+796];
	fma.rn.f32 	%f538, %f522, %f537, %f473;
	ld.shared.f32 	%f539, [_ZZ10kernel_53TPKfS0_PfE5block+800];
	fma.rn.f32 	%f540, %f522, %f539, %f475;
	ld.shared.f32 	%f541, [_ZZ10kernel_53TPKfS0_PfE5block+804];
	fma.rn.f32 	%f542, %f522, %f541, %f477;
	ld.shared.f32 	%f543, [_ZZ10kernel_53TPKfS0_PfE5block+808];
	fma.rn.f32 	%f544, %f522, %f543, %f479;
	ld.shared.f32 	%f545, [_ZZ10kernel_53TPKfS0_PfE5block+812];
	fma.rn.f32 	%f546, %f522, %f545, %f481;
	ld.shared.f32 	%f547, [_ZZ10kernel_53TPKfS0_PfE5block+816];
	fma.rn.f32 	%f548, %f522, %f547, %f483;
	ld.shared.f32 	%f549, [_ZZ10kernel_53TPKfS0_PfE5block+820];
	fma.rn.f32 	%f550, %f522, %f549, %f485;
	ld.shared.f32 	%f551, [_ZZ10kernel_53TPKfS0_PfE5block+824];
	fma.rn.f32 	%f552, %f522, %f551, %f487;
	ld.shared.f32 	%f553, [_ZZ10kernel_53TPKfS0_PfE5block+828];
	fma.rn.f32 	%f554, %f522, %f553, %f489;
	ld.shared.f32 	%f555, [_ZZ10kernel_53TPKfS0_PfE5block+832];
	fma.rn.f32 	%f556, %f522, %f555, %f491;
	ld.shared.f32 	%f557, [_ZZ10kernel_53TPKfS0_PfE5block+836];
	fma.rn.f32 	%f558, %f522, %f557, %f493;
	ld.shared.f32 	%f559, [_ZZ10kernel_53TPKfS0_PfE5block+840];
	fma.rn.f32 	%f560, %f522, %f559, %f495;
	ld.shared.f32 	%f561, [_ZZ10kernel_53TPKfS0_PfE5block+844];
	fma.rn.f32 	%f562, %f522, %f561, %f497;
	ld.shared.f32 	%f563, [_ZZ10kernel_53TPKfS0_PfE5block+848];
	fma.rn.f32 	%f564, %f522, %f563, %f499;
	ld.shared.f32 	%f565, [_ZZ10kernel_53TPKfS0_PfE5block+852];
	fma.rn.f32 	%f566, %f522, %f565, %f501;
	ld.shared.f32 	%f567, [_ZZ10kernel_53TPKfS0_PfE5block+856];
	fma.rn.f32 	%f568, %f522, %f567, %f503;
	ld.shared.f32 	%f569, [_ZZ10kernel_53TPKfS0_PfE5block+860];
	fma.rn.f32 	%f570, %f522, %f569, %f505;
	ld.shared.f32 	%f571, [_ZZ10kernel_53TPKfS0_PfE5block+864];
	fma.rn.f32 	%f572, %f522, %f571, %f507;
	ld.shared.f32 	%f573, [_ZZ10kernel_53TPKfS0_PfE5block+868];
	fma.rn.f32 	%f574, %f522, %f573, %f509;
	ld.shared.f32 	%f575, [_ZZ10kernel_53TPKfS0_PfE5block+872];
	fma.rn.f32 	%f576, %f522, %f575, %f511;
	ld.shared.f32 	%f577, [_ZZ10kernel_53TPKfS0_PfE5block+876];
	fma.rn.f32 	%f578, %f522, %f577, %f513;
	ld.shared.f32 	%f579, [_ZZ10kernel_53TPKfS0_PfE5block+880];
	fma.rn.f32 	%f580, %f522, %f579, %f515;
	ld.shared.f32 	%f581, [_ZZ10kernel_53TPKfS0_PfE5block+884];
	fma.rn.f32 	%f582, %f522, %f581, %f517;
	ld.shared.f32 	%f583, [_ZZ10kernel_53TPKfS0_PfE5block+888];
	fma.rn.f32 	%f584, %f522, %f583, %f519;
	ld.shared.f32 	%f585, [_ZZ10kernel_53TPKfS0_PfE5block+892];
	fma.rn.f32 	%f586, %f522, %f585, %f521;
	selp.f32 	%f587, %f668, %f683, %p6;
	ld.shared.f32 	%f588, [_ZZ10kernel_53TPKfS0_PfE5block+896];
	fma.rn.f32 	%f651, %f587, %f588, %f524;
	ld.shared.f32 	%f589, [_ZZ10kernel_53TPKfS0_PfE5block+900];
	fma.rn.f32 	%f650, %f587, %f589, %f526;
	ld.shared.f32 	%f590, [_ZZ10kernel_53TPKfS0_PfE5block+904];
	fma.rn.f32 	%f649, %f587, %f590, %f528;
	ld.shared.f32 	%f591, [_ZZ10kernel_53TPKfS0_PfE5block+908];
	fma.rn.f32 	%f648, %f587, %f591, %f530;
	ld.shared.f32 	%f592, [_ZZ10kernel_53TPKfS0_PfE5block+912];
	fma.rn.f32 	%f647, %f587, %f592, %f532;
	ld.shared.f32 	%f593, [_ZZ10kernel_53TPKfS0_PfE5block+916];
	fma.rn.f32 	%f646, %f587, %f593, %f534;
	ld.shared.f32 	%f594, [_ZZ10kernel_53TPKfS0_PfE5block+920];
	fma.rn.f32 	%f645, %f587, %f594, %f536;
	ld.shared.f32 	%f595, [_ZZ10kernel_53TPKfS0_PfE5block+924];
	fma.rn.f32 	%f644, %f587, %f595, %f538;
	ld.shared.f32 	%f596, [_ZZ10kernel_53TPKfS0_PfE5block+928];
	fma.rn.f32 	%f643, %f587, %f596, %f540;
	ld.shared.f32 	%f597, [_ZZ10kernel_53TPKfS0_PfE5block+932];
	fma.rn.f32 	%f642, %f587, %f597, %f542;
	ld.shared.f32 	%f598, [_ZZ10kernel_53TPKfS0_PfE5block+936];
	fma.rn.f32 	%f641, %f587, %f598, %f544;
	ld.shared.f32 	%f599, [_ZZ10kernel_53TPKfS0_PfE5block+940];
	fma.rn.f32 	%f640, %f587, %f599, %f546;
	ld.shared.f32 	%f600, [_ZZ10kernel_53TPKfS0_PfE5block+944];
	fma.rn.f32 	%f639, %f587, %f600, %f548;
	ld.shared.f32 	%f601, [_ZZ10kernel_53TPKfS0_PfE5block+948];
	fma.rn.f32 	%f638, %f587, %f601, %f550;
	ld.shared.f32 	%f602, [_ZZ10kernel_53TPKfS0_PfE5block+952];
	fma.rn.f32 	%f637, %f587, %f602, %f552;
	ld.shared.f32 	%f603, [_ZZ10kernel_53TPKfS0_PfE5block+956];
	fma.rn.f32 	%f636, %f587, %f603, %f554;
	ld.shared.f32 	%f604, [_ZZ10kernel_53TPKfS0_PfE5block+960];
	fma.rn.f32 	%f635, %f587, %f604, %f556;
	ld.shared.f32 	%f605, [_ZZ10kernel_53TPKfS0_PfE5block+964];
	fma.rn.f32 	%f634, %f587, %f605, %f558;
	ld.shared.f32 	%f606, [_ZZ10kernel_53TPKfS0_PfE5block+968];
	fma.rn.f32 	%f633, %f587, %f606, %f560;
	ld.shared.f32 	%f607, [_ZZ10kernel_53TPKfS0_PfE5block+972];
	fma.rn.f32 	%f632, %f587, %f607, %f562;
	ld.shared.f32 	%f608, [_ZZ10kernel_53TPKfS0_PfE5block+976];
	fma.rn.f32 	%f631, %f587, %f608, %f564;
	ld.shared.f32 	%f609, [_ZZ10kernel_53TPKfS0_PfE5block+980];
	fma.rn.f32 	%f630, %f587, %f609, %f566;
	ld.shared.f32 	%f610, [_ZZ10kernel_53TPKfS0_PfE5block+984];
	fma.rn.f32 	%f629, %f587, %f610, %f568;
	ld.shared.f32 	%f611, [_ZZ10kernel_53TPKfS0_PfE5block+988];
	fma.rn.f32 	%f628, %f587, %f611, %f570;
	ld.shared.f32 	%f612, [_ZZ10kernel_53TPKfS0_PfE5block+992];
	fma.rn.f32 	%f627, %f587, %f612, %f572;
	ld.shared.f32 	%f613, [_ZZ10kernel_53TPKfS0_PfE5block+996];
	fma.rn.f32 	%f626, %f587, %f613, %f574;
	ld.shared.f32 	%f614, [_ZZ10kernel_53TPKfS0_PfE5block+1000];
	fma.rn.f32 	%f625, %f587, %f614, %f576;
	ld.shared.f32 	%f615, [_ZZ10kernel_53TPKfS0_PfE5block+1004];
	fma.rn.f32 	%f624, %f587, %f615, %f578;
	ld.shared.f32 	%f616, [_ZZ10kernel_53TPKfS0_PfE5block+1008];
	fma.rn.f32 	%f623, %f587, %f616, %f580;
	ld.shared.f32 	%f617, [_ZZ10kernel_53TPKfS0_PfE5block+1012];
	fma.rn.f32 	%f622, %f587, %f617, %f582;
	ld.shared.f32 	%f618, [_ZZ10kernel_53TPKfS0_PfE5block+1016];
	fma.rn.f32 	%f621, %f587, %f618, %f584;
	ld.shared.f32 	%f619, [_ZZ10kernel_53TPKfS0_PfE5block+1020];
	fma.rn.f32 	%f620, %f587, %f619, %f586;
	barrier.sync 	0;
	not.pred 	%p6, %p6;
	add.s64 	%rd40, %rd40, 131072;
	add.s32 	%r36, %r36, 32768;
	add.s32 	%r34, %r34, 8;
	@%p5 bra 	$L__BB2_1;
	ld.param.u64 	%rd39, [_Z10kernel_53TPKfS0_Pf_param_2];
	cvt.u32.u64 	%r32, %rd2;
	cvta.to.global.u64 	%rd31, %rd39;
	add.s32 	%r33, %r1, %r32;
	mul.wide.u32 	%rd32, %r33, 4;
	add.s64 	%rd33, %rd31, %rd32;
	st.global.f32 	[%rd33], %f651;
	cvt.u64.u32 	%rd34, %r1;
	add.s64 	%rd35, %rd34, %rd2;
	shl.b64 	%rd36, %rd35, 2;
	add.s64 	%rd37, %rd31, %rd36;
	st.global.f32 	[%rd37+16384], %f650;
	st.global.f32 	[%rd37+32768], %f649;
	st.global.f32 	[%rd37+49152], %f648;
	st.global.f32 	[%rd37+65536], %f647;
	st.global.f32 	[%rd37+81920], %f646;
	st.global.f32 	[%rd37+98304], %f645;
	st.global.f32 	[%rd37+114688], %f644;
	st.global.f32 	[%rd37+131072], %f643;
	st.global.f32 	[%rd37+147456], %f642;
	st.global.f32 	[%rd37+163840], %f641;
	st.global.f32 	[%rd37+180224], %f640;
	st.global.f32 	[%rd37+196608], %f639;
	st.global.f32 	[%rd37+212992], %f638;
	st.global.f32 	[%rd37+229376], %f637;
	st.global.f32 	[%rd37+245760], %f636;
	st.global.f32 	[%rd37+262144], %f635;
	st.global.f32 	[%rd37+278528], %f634;
	st.global.f32 	[%rd37+294912], %f633;
	st.global.f32 	[%rd37+311296], %f632;
	st.global.f32 	[%rd37+327680], %f631;
	st.global.f32 	[%rd37+344064], %f630;
	st.global.f32 	[%rd37+360448], %f629;
	st.global.f32 	[%rd37+376832], %f628;
	st.global.f32 	[%rd37+393216], %f627;
	st.global.f32 	[%rd37+409600], %f626;
	st.global.f32 	[%rd37+425984], %f625;
	st.global.f32 	[%rd37+442368], %f624;
	st.global.f32 	[%rd37+458752], %f623;
	st.global.f32 	[%rd37+475136], %f622;
	st.global.f32 	[%rd37+491520], %f621;
	st.global.f32 	[%rd37+507904], %f620;
	ret;

}
	// .globl	_Z9kernel8x8PKfS0_Pf
.visible .entry _Z9kernel8x8PKfS0_Pf(
	.param .u64 .ptr .align 1 _Z9kernel8x8PKfS0_Pf_param_0,
	.param .u64 .ptr .align 1 _Z9kernel8x8PKfS0_Pf_param_1,
	.param .u64 .ptr .align 1 _Z9kernel8x8PKfS0_Pf_param_2
)
{
	.reg .pred 	%p<3>;
	.reg .b32 	%r<71>;
	.reg .b32 	%f<162>;
	.reg .b64 	%rd<46>;
	// demoted variable
	.shared .align 4 .b8 _ZZ9kernel8x8PKfS0_PfE8buffer_A[4096];
	// demoted variable
	.shared .align 4 .b8 _ZZ9kernel8x8PKfS0_PfE8buffer_B[4096];
	mov.u32 	%r21, %tid.x;
	mov.u32 	%r1, %tid.y;
	mov.u32 	%r22, %ctaid.x;
	mov.u32 	%r23, %ctaid.y;
	shl.b32 	%r24, %r1, 3;
	add.s32 	%r25, %r24, %r21;
	and.b32  	%r26, %r25, 31;
	shr.u32 	%r2, %r25, 5;
	shl.b32 	%r27, %r22, 5;
	or.b32  	%r3, %r26, %r27;
	shl.b32 	%r28, %r25, 2;
	and.b32  	%r29, %r28, 124;
	mov.u32 	%r30, _ZZ9kernel8x8PKfS0_PfE8buffer_A;
	add.s32 	%r31, %r30, %r29;
	shl.b32 	%r4, %r23, 17;
	or.b32  	%r5, %r26, %r4;
	mov.u32 	%r32, _ZZ9kernel8x8PKfS0_PfE8buffer_B;
	add.s32 	%r33, %r32, %r29;
	shl.b32 	%r34, %r2, 7;
	add.s32 	%r6, %r31, %r34;
	shl.b32 	%r7, %r2, 12;
	add.s32 	%r8, %r33, %r34;
	shl.b32 	%r9, %r21, 4;
	mov.b32 	%r67, 0;
	mov.f32 	%f146, 0f00000000;
	mov.f32 	%f147, %f146;
	mov.f32 	%f148, %f146;
	mov.f32 	%f149, %f146;
	mov.f32 	%f150, %f146;
	mov.f32 	%f151, %f146;
	mov.f32 	%f152, %f146;
	mov.f32 	%f153, %f146;
	mov.f32 	%f154, %f146;
	mov.f32 	%f155, %f146;
	mov.f32 	%f156, %f146;
	mov.f32 	%f157, %f146;
	mov.f32 	%f158, %f146;
	mov.f32 	%f159, %f146;
	mov.f32 	%f160, %f146;
	mov.f32 	%f161, %f146;
$L__BB3_1:
	ld.param.u64 	%rd44, [_Z9kernel8x8PKfS0_Pf_param_1];
	ld.param.u64 	%rd43, [_Z9kernel8x8PKfS0_Pf_param_0];
	shl.b32 	%r36, %r1, 9;
	mov.u32 	%r37, _ZZ9kernel8x8PKfS0_PfE8buffer_B;
	add.s32 	%r38, %r36, %r37;
	add.s32 	%r68, %r38, 256;
	mov.u32 	%r39, _ZZ9kernel8x8PKfS0_PfE8buffer_A;
	add.s32 	%r40, %r9, %r39;
	add.s32 	%r69, %r40, 128;
	add.s32 	%r41, %r5, %r67;
	add.s32 	%r42, %r2, %r67;
	shl.b32 	%r43, %r42, 12;
	add.s32 	%r44, %r3, %r43;
	cvta.to.global.u64 	%rd4, %rd43;
	mul.wide.u32 	%rd5, %r44, 4;
	add.s64 	%rd6, %rd4, %rd5;
	ld.global.f32 	%f50, [%rd6];
	st.shared.f32 	[%r6], %f50;
	add.s32 	%r45, %r41, %r7;
	cvta.to.global.u64 	%rd7, %rd44;
	mul.wide.s32 	%rd8, %r45, 4;
	add.s64 	%rd9, %rd7, %rd8;
	ld.global.f32 	%f51, [%rd9];
	st.shared.f32 	[%r8], %f51;
	add.s32 	%r46, %r44, 8192;
	mul.wide.u32 	%rd10, %r46, 4;
	add.s64 	%rd11, %rd4, %rd10;
	ld.global.f32 	%f52, [%rd11];
	st.shared.f32 	[%r6+256], %f52;
	ld.global.f32 	%f53, [%rd9+32768];
	st.shared.f32 	[%r8+256], %f53;
	add.s32 	%r47, %r44, 16384;
	mul.wide.u32 	%rd12, %r47, 4;
	add.s64 	%rd13, %rd4, %rd12;
	ld.global.f32 	%f54, [%rd13];
	st.shared.f32 	[%r6+512], %f54;
	ld.global.f32 	%f55, [%rd9+65536];
	st.shared.f32 	[%r8+512], %f55;
	add.s32 	%r48, %r44, 24576;
	mul.wide.u32 	%rd14, %r48, 4;
	add.s64 	%rd15, %rd4, %rd14;
	ld.global.f32 	%f56, [%rd15];
	st.shared.f32 	[%r6+768], %f56;
	ld.global.f32 	%f57, [%rd9+98304];
	st.shared.f32 	[%r8+768], %f57;
	add.s32 	%r49, %r44, 32768;
	mul.wide.u32 	%rd16, %r49, 4;
	add.s64 	%rd17, %rd4, %rd16;
	ld.global.f32 	%f58, [%rd17];
	st.shared.f32 	[%r6+1024], %f58;
	ld.global.f32 	%f59, [%rd9+131072];
	st.shared.f32 	[%r8+1024], %f59;
	add.s32 	%r50, %r44, 40960;
	mul.wide.u32 	%rd18, %r50, 4;
	add.s64 	%rd19, %rd4, %rd18;
	ld.global.f32 	%f60, [%rd19];
	st.shared.f32 	[%r6+1280], %f60;
	ld.global.f32 	%f61, [%rd9+163840];
	st.shared.f32 	[%r8+1280], %f61;
	add.s32 	%r51, %r44, 49152;
	mul.wide.u32 	%rd20, %r51, 4;
	add.s64 	%rd21, %rd4, %rd20;
	ld.global.f32 	%f62, [%rd21];
	st.shared.f32 	[%r6+1536], %f62;
	ld.global.f32 	%f63, [%rd9+196608];
	st.shared.f32 	[%r8+1536], %f63;
	add.s32 	%r52, %r44, 57344;
	mul.wide.u32 	%rd22, %r52, 4;
	add.s64 	%rd23, %rd4, %rd22;
	ld.global.f32 	%f64, [%rd23];
	st.shared.f32 	[%r6+1792], %f64;
	ld.global.f32 	%f65, [%rd9+229376];
	st.shared.f32 	[%r8+1792], %f65;
	add.s32 	%r53, %r44, 65536;
	mul.wide.u32 	%rd24, %r53, 4;
	add.s64 	%rd25, %rd4, %rd24;
	ld.global.f32 	%f66, [%rd25];
	st.shared.f32 	[%r6+2048], %f66;
	ld.global.f32 	%f67, [%rd9+262144];
	st.shared.f32 	[%r8+2048], %f67;
	add.s32 	%r54, %r44, 73728;
	mul.wide.u32 	%rd26, %r54, 4;
	add.s64 	%rd27, %rd4, %rd26;
	ld.global.f32 	%f68, [%rd27];
	st.shared.f32 	[%r6+2304], %f68;
	ld.global.f32 	%f69, [%rd9+294912];
	st.shared.f32 	[%r8+2304], %f69;
	add.s32 	%r55, %r44, 81920;
	mul.wide.u32 	%rd28, %r55, 4;
	add.s64 	%rd29, %rd4, %rd28;
	ld.global.f32 	%f70, [%rd29];
	st.shared.f32 	[%r6+2560], %f70;
	ld.global.f32 	%f71, [%rd9+327680];
	st.shared.f32 	[%r8+2560], %f71;
	add.s32 	%r56, %r44, 90112;
	mul.wide.u32 	%rd30, %r56, 4;
	add.s64 	%rd31, %rd4, %rd30;
	ld.global.f32 	%f72, [%rd31];
	st.shared.f32 	[%r6+2816], %f72;
	ld.global.f32 	%f73, [%rd9+360448];
	st.shared.f32 	[%r8+2816], %f73;
	add.s32 	%r57, %r44, 98304;
	mul.wide.u32 	%rd32, %r57, 4;
	add.s64 	%rd33, %rd4, %rd32;
	ld.global.f32 	%f74, [%rd33];
	st.shared.f32 	[%r6+3072], %f74;
	ld.global.f32 	%f75, [%rd9+393216];
	st.shared.f32 	[%r8+3072], %f75;
	add.s32 	%r58, %r44, 106496;
	mul.wide.u32 	%rd34, %r58, 4;
	add.s64 	%rd35, %rd4, %rd34;
	ld.global.f32 	%f76, [%rd35];
	st.shared.f32 	[%r6+3328], %f76;
	ld.global.f32 	%f77, [%rd9+425984];
	st.shared.f32 	[%r8+3328], %f77;
	add.s32 	%r59, %r44, 114688;
	mul.wide.u32 	%rd36, %r59, 4;
	add.s64 	%rd37, %rd4, %rd36;
	ld.global.f32 	%f78, [%rd37];
	st.shared.f32 	[%r6+3584], %f78;
	ld.global.f32 	%f79, [%rd9+458752];
	st.shared.f32 	[%r8+3584], %f79;
	add.s32 	%r60, %r44, 122880;
	mul.wide.u32 	%rd38, %r60, 4;
	add.s64 	%rd39, %rd4, %rd38;
	ld.global.f32 	%f80, [%rd39];
	st.shared.f32 	[%r6+3840], %f80;
	ld.global.f32 	%f81, [%rd9+491520];
	st.shared.f32 	[%r8+3840], %f81;
	barrier.sync 	0;
	mov.b32 	%r70, 128;
$L__BB3_2:
	ld.shared.f32 	%f82, [%r69+-128];
	ld.shared.f32 	%f83, [%r68+-256];
	ld.shared.f32 	%f84, [%r69+-124];
	ld.shared.f32 	%f85, [%r68+-128];
	ld.shared.f32 	%f86, [%r69+-120];
	ld.shared.f32 	%f87, [%r68];
	ld.shared.f32 	%f88, [%r69+-116];
	ld.shared.f32 	%f89, [%r68+128];
	fma.rn.f32 	%f90, %f82, %f83, %f153;
	fma.rn.f32 	%f91, %f84, %f83, %f152;
	fma.rn.f32 	%f92, %f86, %f83, %f151;
	fma.rn.f32 	%f93, %f88, %f83, %f150;
	fma.rn.f32 	%f94, %f82, %f85, %f149;
	fma.rn.f32 	%f95, %f84, %f85, %f148;
	fma.rn.f32 	%f96, %f86, %f85, %f147;
	fma.rn.f32 	%f97, %f88, %f85, %f146;
	fma.rn.f32 	%f98, %f82, %f87, %f154;
	fma.rn.f32 	%f99, %f84, %f87, %f155;
	fma.rn.f32 	%f100, %f86, %f87, %f156;
	fma.rn.f32 	%f101, %f88, %f87, %f157;
	fma.rn.f32 	%f102, %f82, %f89, %f158;
	fma.rn.f32 	%f103, %f84, %f89, %f159;
	fma.rn.f32 	%f104, %f86, %f89, %f160;
	fma.rn.f32 	%f105, %f88, %f89, %f161;
	ld.shared.f32 	%f106, [%r69];
	ld.shared.f32 	%f107, [%r68+-252];
	ld.shared.f32 	%f108, [%r69+4];
	ld.shared.f32 	%f109, [%r68+-124];
	ld.shared.f32 	%f110, [%r69+8];
	ld.shared.f32 	%f111, [%r68+4];
	ld.shared.f32 	%f112, [%r69+12];
	ld.shared.f32 	%f113, [%r68+132];
	fma.rn.f32 	%f153, %f106, %f107, %f90;
	fma.rn.f32 	%f152, %f108, %f107, %f91;
	fma.rn.f32 	%f151, %f110, %f107, %f92;
	fma.rn.f32 	%f150, %f112, %f107, %f93;
	fma.rn.f32 	%f149, %f106, %f109, %f94;
	fma.rn.f32 	%f148, %f108, %f109, %f95;
	fma.rn.f32 	%f147, %f110, %f109, %f96;
	fma.rn.f32 	%f146, %f112, %f109, %f97;
	fma.rn.f32 	%f154, %f106, %f111, %f98;
	fma.rn.f32 	%f155, %f108, %f111, %f99;
	fma.rn.f32 	%f156, %f110, %f111, %f100;
	fma.rn.f32 	%f157, %f112, %f111, %f101;
	fma.rn.f32 	%f158, %f106, %f113, %f102;
	fma.rn.f32 	%f159, %f108, %f113, %f103;
	fma.rn.f32 	%f160, %f110, %f113, %f104;
	fma.rn.f32 	%f161, %f112, %f113, %f105;
	add.s32 	%r70, %r70, 256;
	add.s32 	%r69, %r69, 256;
	add.s32 	%r68, %r68, 8;
	setp.ne.s32 	%p1, %r70, 4224;
	@%p1 bra 	$L__BB3_2;
	barrier.sync 	0;
	add.s32 	%r19, %r67, 32;
	setp.lt.u32 	%p2, %r67, 4064;
	mov.u32 	%r67, %r19;
	@%p2 bra 	$L__BB3_1;
	ld.param.u64 	%rd45, [_Z9kernel8x8PKfS0_Pf_param_2];
	mov.u32 	%r61, _ZZ9kernel8x8PKfS0_PfE8buffer_A;
	add.s32 	%r62, %r61, %r9;
	shl.b32 	%r63, %r1, 9;
	add.s32 	%r64, %r62, %r63;
	st.shared.v4.f32 	[%r64], {%f153, %f152, %f151, %f150};
	st.shared.v4.f32 	[%r64+128], {%f149, %f148, %f147, %f146};
	st.shared.v4.f32 	[%r64+256], {%f154, %f155, %f156, %f157};
	st.shared.v4.f32 	[%r64+384], {%f158, %f159, %f160, %f161};
	barrier.sync 	0;
	add.s32 	%r65, %r3, %r4;
	cvta.to.global.u64 	%rd40, %rd45;
	ld.shared.f32 	%f114, [%r6];
	add.s32 	%r66, %r65, %r7;
	mul.wide.s32 	%rd41, %r66, 4;
	add.s64 	%rd42, %rd40, %rd41;
	st.global.f32 	[%rd42], %f114;
	ld.shared.f32 	%f115, [%r6+256];
	st.global.f32 	[%rd42+32768], %f115;
	ld.shared.f32 	%f116, [%r6+512];
	st.global.f32 	[%rd42+65536], %f116;
	ld.shared.f32 	%f117, [%r6+768];
	st.global.f32 	[%rd42+98304], %f117;
	ld.shared.f32 	%f118, [%r6+1024];
	st.global.f32 	[%rd42+131072], %f118;
	ld.shared.f32 	%f119, [%r6+1280];
	st.global.f32 	[%rd42+163840], %f119;
	ld.shared.f32 	%f120, [%r6+1536];
	st.global.f32 	[%rd42+196608], %f120;
	ld.shared.f32 	%f121, [%r6+1792];
	st.global.f32 	[%rd42+229376], %f121;
	ld.shared.f32 	%f122, [%r6+2048];
	st.global.f32 	[%rd42+262144], %f122;
	ld.shared.f32 	%f123, [%r6+2304];
	st.global.f32 	[%rd42+294912], %f123;
	ld.shared.f32 	%f124, [%r6+2560];
	st.global.f32 	[%rd42+327680], %f124;
	ld.shared.f32 	%f125, [%r6+2816];
	st.global.f32 	[%rd42+360448], %f125;
	ld.shared.f32 	%f126, [%r6+3072];
	st.global.f32 	[%rd42+393216], %f126;
	ld.shared.f32 	%f127, [%r6+3328];
	st.global.f32 	[%rd42+425984], %f127;
	ld.shared.f32 	%f128, [%r6+3584];
	st.global.f32 	[%rd42+458752], %f128;
	ld.shared.f32 	%f129, [%r6+3840];
	st.global.f32 	[%rd42+491520], %f129;
	ret;

}
	// .globl	_Z14real_kernel8x8PKfS0_Pf
.visible .entry _Z14real_kernel8x8PKfS0_Pf(
	.param .u64 .ptr .align 1 _Z14real_kernel8x8PKfS0_Pf_param_0,
	.param .u64 .ptr .align 1 _Z14real_kernel8x8PKfS0_Pf_param_1,
	.param .u64 .ptr .align 1 _Z14real_kernel8x8PKfS0_Pf_param_2
)
.maxntid 256
.minnctapersm 2
{
	.reg .pred 	%p<3>;
	.reg .b32 	%r<71>;
	.reg .b32 	%f<370>;
	.reg .b64 	%rd<43>;
	// demoted variable
	.shared .align 4 .b8 _ZZ14real_kernel8x8PKfS0_PfE8buffer_A[16384];
	// demoted variable
	.shared .align 4 .b8 _ZZ14real_kernel8x8PKfS0_PfE8buffer_B[16384];
	ld.param.u64 	%rd4, [_Z14real_kernel8x8PKfS0_Pf_param_0];
	ld.param.u64 	%rd5, [_Z14real_kernel8x8PKfS0_Pf_param_1];
	ld.param.u64 	%rd3, [_Z14real_kernel8x8PKfS0_Pf_param_2];
	cvta.to.global.u64 	%rd1, %rd4;
	cvta.to.global.u64 	%rd2, %rd5;
	mov.u32 	%r1, %tid.x;
	mov.u32 	%r2, %tid.y;
	mov.u32 	%r20, %ctaid.x;
	shl.b32 	%r3, %r20, 7;
	mov.u32 	%r21, %ctaid.y;
	shl.b32 	%r4, %r21, 7;
	mov.u32 	%r22, %tid.z;
	mov.u32 	%r23, %ntid.x;
	mov.u32 	%r24, %ntid.y;
	mad.lo.s32 	%r25, %r22, %r24, %r2;
	mad.lo.s32 	%r26, %r25, %r23, %r1;
	and.b32  	%r27, %r26, 127;
	shr.u32 	%r5, %r26, 7;
	and.b32  	%r6, %r26, 31;
	shr.u32 	%r28, %r26, 5;
	or.b32  	%r7, %r27, %r3;
	shl.b32 	%r29, %r26, 2;
	and.b32  	%r30, %r29, 508;
	mov.u32 	%r31, _ZZ14real_kernel8x8PKfS0_PfE8buffer_A;
	add.s32 	%r32, %r31, %r30;
	and.b32  	%r33, %r29, 124;
	mov.u32 	%r34, _ZZ14real_kernel8x8PKfS0_PfE8buffer_B;
	add.s32 	%r35, %r34, %r33;
	shl.b32 	%r36, %r5, 9;
	add.s32 	%r8, %r32, %r36;
	add.s32 	%r37, %r28, %r4;
	shl.b32 	%r9, %r37, 12;
	shl.b32 	%r38, %r28, 7;
	add.s32 	%r10, %r35, %r38;
	shl.b32 	%r39, %r1, 2;
	add.s32 	%r11, %r31, %r39;
	shl.b32 	%r40, %r2, 7;
	add.s32 	%r41, %r40, %r34;
	add.s32 	%r12, %r41, 8192;
	mov.b32 	%r68, 0;
	mov.f32 	%f306, 0f00000000;
	mov.f32 	%f307, %f306;
	mov.f32 	%f308, %f306;
	mov.f32 	%f309, %f306;
	mov.f32 	%f310, %f306;
	mov.f32 	%f311, %f306;
	mov.f32 	%f312, %f306;
	mov.f32 	%f313, %f306;
	mov.f32 	%f314, %f306;
	mov.f32 	%f315, %f306;
	mov.f32 	%f316, %f306;
	mov.f32 	%f317, %f306;
	mov.f32 	%f318, %f306;
	mov.f32 	%f319, %f306;
	mov.f32 	%f320, %f306;
	mov.f32 	%f321, %f306;
	mov.f32 	%f322, %f306;
	mov.f32 	%f323, %f306;
	mov.f32 	%f324, %f306;
	mov.f32 	%f325, %f306;
	mov.f32 	%f326, %f306;
	mov.f32 	%f327, %f306;
	mov.f32 	%f328, %f306;
	mov.f32 	%f329, %f306;
	mov.f32 	%f330, %f306;
	mov.f32 	%f331, %f306;
	mov.f32 	%f332, %f306;
	mov.f32 	%f333, %f306;
	mov.f32 	%f334, %f306;
	mov.f32 	%f335, %f306;
	mov.f32 	%f336, %f306;
	mov.f32 	%f337, %f306;
	mov.f32 	%f338, %f306;
	mov.f32 	%f339, %f306;
	mov.f32 	%f340, %f306;
	mov.f32 	%f341, %f306;
	mov.f32 	%f342, %f306;
	mov.f32 	%f343, %f306;
	mov.f32 	%f344, %f306;
	mov.f32 	%f345, %f306;
	mov.f32 	%f346, %f306;
	mov.f32 	%f347, %f306;
	mov.f32 	%f348, %f306;
	mov.f32 	%f349, %f306;
	mov.f32 	%f350, %f306;
	mov.f32 	%f351, %f306;
	mov.f32 	%f352, %f306;
	mov.f32 	%f353, %f306;
	mov.f32 	%f354, %f306;
	mov.f32 	%f355, %f306;
	mov.f32 	%f356, %f306;
	mov.f32 	%f357, %f306;
	mov.f32 	%f358, %f306;
	mov.f32 	%f359, %f306;
	mov.f32 	%f360, %f306;
	mov.f32 	%f361, %f306;
	mov.f32 	%f362, %f306;
	mov.f32 	%f363, %f306;
	mov.f32 	%f364, %f306;
	mov.f32 	%f365, %f306;
	mov.f32 	%f366, %f306;
	mov.f32 	%f367, %f306;
	mov.f32 	%f368, %f306;
	mov.f32 	%f369, %f306;
$L__BB4_1:
	add.s32 	%r43, %r5, %r68;
	shl.b32 	%r44, %r43, 12;
	add.s32 	%r45, %r7, %r44;
	mul.wide.s32 	%rd6, %r45, 4;
	add.s64 	%rd7, %rd1, %rd6;
	ld.global.f32 	%f194, [%rd7];
	st.shared.f32 	[%r8], %f194;
	ld.global.f32 	%f195, [%rd7+32768];
	st.shared.f32 	[%r8+1024], %f195;
	ld.global.f32 	%f196, [%rd7+65536];
	st.shared.f32 	[%r8+2048], %f196;
	ld.global.f32 	%f197, [%rd7+98304];
	st.shared.f32 	[%r8+3072], %f197;
	ld.global.f32 	%f198, [%rd7+131072];
	st.shared.f32 	[%r8+4096], %f198;
	ld.global.f32 	%f199, [%rd7+163840];
	st.shared.f32 	[%r8+5120], %f199;
	ld.global.f32 	%f200, [%rd7+196608];
	st.shared.f32 	[%r8+6144], %f200;
	ld.global.f32 	%f201, [%rd7+229376];
	st.shared.f32 	[%r8+7168], %f201;
	ld.global.f32 	%f202, [%rd7+262144];
	st.shared.f32 	[%r8+8192], %f202;
	ld.global.f32 	%f203, [%rd7+294912];
	st.shared.f32 	[%r8+9216], %f203;
	ld.global.f32 	%f204, [%rd7+327680];
	st.shared.f32 	[%r8+10240], %f204;
	ld.global.f32 	%f205, [%rd7+360448];
	st.shared.f32 	[%r8+11264], %f205;
	ld.global.f32 	%f206, [%rd7+393216];
	st.shared.f32 	[%r8+12288], %f206;
	ld.global.f32 	%f207, [%rd7+425984];
	st.shared.f32 	[%r8+13312], %f207;
	ld.global.f32 	%f208, [%rd7+458752];
	st.shared.f32 	[%r8+14336], %f208;
	ld.global.f32 	%f209, [%rd7+491520];
	st.shared.f32 	[%r8+15360], %f209;
	add.s32 	%r46, %r68, %r6;
	add.s32 	%r47, %r46, %r9;
	mul.wide.u32 	%rd8, %r47, 4;
	add.s64 	%rd9, %rd2, %rd8;
	ld.global.f32 	%f210, [%rd9];
	st.shared.f32 	[%r10], %f210;
	add.s32 	%r48, %r47, 32768;
	mul.wide.u32 	%rd10, %r48, 4;
	add.s64 	%rd11, %rd2, %rd10;
	ld.global.f32 	%f211, [%rd11];
	st.shared.f32 	[%r10+1024], %f211;
	add.s32 	%r49, %r47, 65536;
	mul.wide.u32 	%rd12, %r49, 4;
	add.s64 	%rd13, %rd2, %rd12;
	ld.global.f32 	%f212, [%rd13];
	st.shared.f32 	[%r10+2048], %f212;
	add.s32 	%r50, %r47, 98304;
	mul.wide.u32 	%rd14, %r50, 4;
	add.s64 	%rd15, %rd2, %rd14;
	ld.global.f32 	%f213, [%rd15];
	st.shared.f32 	[%r10+3072], %f213;
	add.s32 	%r51, %r47, 131072;
	mul.wide.u32 	%rd16, %r51, 4;
	add.s64 	%rd17, %rd2, %rd16;
	ld.global.f32 	%f214, [%rd17];
	st.shared.f32 	[%r10+4096], %f214;
	add.s32 	%r52, %r47, 163840;
	mul.wide.u32 	%rd18, %r52, 4;
	add.s64 	%rd19, %rd2, %rd18;
	ld.global.f32 	%f215, [%rd19];
	st.shared.f32 	[%r10+5120], %f215;
	add.s32 	%r53, %r47, 196608;
	mul.wide.u32 	%rd20, %r53, 4;
	add.s64 	%rd21, %rd2, %rd20;
	ld.global.f32 	%f216, [%rd21];
	st.shared.f32 	[%r10+6144], %f216;
	add.s32 	%r54, %r47, 229376;
	mul.wide.u32 	%rd22, %r54, 4;
	add.s64 	%rd23, %rd2, %rd22;
	ld.global.f32 	%f217, [%rd23];
	st.shared.f32 	[%r10+7168], %f217;
	add.s32 	%r55, %r47, 262144;
	mul.wide.u32 	%rd24, %r55, 4;
	add.s64 	%rd25, %rd2, %rd24;
	ld.global.f32 	%f218, [%rd25];
	st.shared.f32 	[%r10+8192], %f218;
	add.s32 	%r56, %r47, 294912;
	mul.wide.u32 	%rd26, %r56, 4;
	add.s64 	%rd27, %rd2, %rd26;
	ld.global.f32 	%f219, [%rd27];
	st.shared.f32 	[%r10+9216], %f219;
	add.s32 	%r57, %r47, 327680;
	mul.wide.u32 	%rd28, %r57, 4;
	add.s64 	%rd29, %rd2, %rd28;
	ld.global.f32 	%f220, [%rd29];
	st.shared.f32 	[%r10+10240], %f220;
	add.s32 	%r58, %r47, 360448;
	mul.wide.u32 	%rd30, %r58, 4;
	add.s64 	%rd31, %rd2, %rd30;
	ld.global.f32 	%f221, [%rd31];
	st.shared.f32 	[%r10+11264], %f221;
	add.s32 	%r59, %r47, 393216;
	mul.wide.u32 	%rd32, %r59, 4;
	add.s64 	%rd33, %rd2, %rd32;
	ld.global.f32 	%f222, [%rd33];
	st.shared.f32 	[%r10+12288], %f222;
	add.s32 	%r60, %r47, 425984;
	mul.wide.u32 	%rd34, %r60, 4;
	add.s64 	%rd35, %rd2, %rd34;
	ld.global.f32 	%f223, [%rd35];
	st.shared.f32 	[%r10+13312], %f223;
	add.s32 	%r61, %r47, 458752;
	mul.wide.u32 	%rd36, %r61, 4;
	add.s64 	%rd37, %rd2, %rd36;
	ld.global.f32 	%f224, [%rd37];
	st.shared.f32 	[%r10+14336], %f224;
	add.s32 	%r62, %r47, 491520;
	mul.wide.u32 	%rd38, %r62, 4;
	add.s64 	%rd39, %rd2, %rd38;
	ld.global.f32 	%f225, [%rd39];
	st.shared.f32 	[%r10+15360], %f225;
	barrier.sync 	0;
	mov.b32 	%r70, 256;
	mov.u32 	%r69, %r12;
$L__BB4_2:
	add.s32 	%r63, %r11, %r70;
	ld.shared.f32 	%f226, [%r63+-256];
	ld.shared.f32 	%f227, [%r69+-8192];
	ld.shared.f32 	%f228, [%r63+-192];
	ld.shared.f32 	%f229, [%r69+-6144];
	ld.shared.f32 	%f230, [%r63+-128];
	ld.shared.f32 	%f231, [%r69+-4096];
	ld.shared.f32 	%f232, [%r63+-64];
	ld.shared.f32 	%f233, [%r69+-2048];
	ld.shared.f32 	%f234, [%r63];
	ld.shared.f32 	%f235, [%r69];
	ld.shared.f32 	%f236, [%r63+64];
	ld.shared.f32 	%f237, [%r69+2048];
	ld.shared.f32 	%f238, [%r63+128];
	ld.shared.f32 	%f239, [%r69+4096];
	ld.shared.f32 	%f240, [%r63+192];
	ld.shared.f32 	%f241, [%r69+6144];
	fma.rn.f32 	%f353, %f226, %f227, %f353;
	fma.rn.f32 	%f345, %f228, %f227, %f345;
	fma.rn.f32 	%f337, %f230, %f227, %f337;
	fma.rn.f32 	%f329, %f232, %f227, %f329;
	fma.rn.f32 	%f321, %f234, %f227, %f321;
	fma.rn.f32 	%f313, %f236, %f227, %f313;
	fma.rn.f32 	%f354, %f238, %f227, %f354;
	fma.rn.f32 	%f362, %f240, %f227, %f362;
	fma.rn.f32 	%f352, %f226, %f229, %f352;
	fma.rn.f32 	%f344, %f228, %f229, %f344;
	fma.rn.f32 	%f336, %f230, %f229, %f336;
	fma.rn.f32 	%f328, %f232, %f229, %f328;
	fma.rn.f32 	%f320, %f234, %f229, %f320;
	fma.rn.f32 	%f312, %f236, %f229, %f312;
	fma.rn.f32 	%f355, %f238, %f229, %f355;
	fma.rn.f32 	%f363, %f240, %f229, %f363;
	fma.rn.f32 	%f351, %f226, %f231, %f351;
	fma.rn.f32 	%f343, %f228, %f231, %f343;
	fma.rn.f32 	%f335, %f230, %f231, %f335;
	fma.rn.f32 	%f327, %f232, %f231, %f327;
	fma.rn.f32 	%f319, %f234, %f231, %f319;
	fma.rn.f32 	%f311, %f236, %f231, %f311;
	fma.rn.f32 	%f356, %f238, %f231, %f356;
	fma.rn.f32 	%f364, %f240, %f231, %f364;
	fma.rn.f32 	%f350, %f226, %f233, %f350;
	fma.rn.f32 	%f342, %f228, %f233, %f342;
	fma.rn.f32 	%f334, %f230, %f233, %f334;
	fma.rn.f32 	%f326, %f232, %f233, %f326;
	fma.rn.f32 	%f318, %f234, %f233, %f318;
	fma.rn.f32 	%f310, %f236, %f233, %f310;
	fma.rn.f32 	%f357, %f238, %f233, %f357;
	fma.rn.f32 	%f365, %f240, %f233, %f365;
	fma.rn.f32 	%f349, %f226, %f235, %f349;
	fma.rn.f32 	%f341, %f228, %f235, %f341;
	fma.rn.f32 	%f333, %f230, %f235, %f333;
	fma.rn.f32 	%f325, %f232, %f235, %f325;
	fma.rn.f32 	%f317, %f234, %f235, %f317;
	fma.rn.f32 	%f309, %f236, %f235, %f309;
	fma.rn.f32 	%f358, %f238, %f235, %f358;
	fma.rn.f32 	%f366, %f240, %f235, %f366;
	fma.rn.f32 	%f348, %f226, %f237, %f348;
	fma.rn.f32 	%f340, %f228, %f237, %f340;
	fma.rn.f32 	%f332, %f230, %f237, %f332;
	fma.rn.f32 	%f324, %f232, %f237, %f324;
	fma.rn.f32 	%f316, %f234, %f237, %f316;
	fma.rn.f32 	%f308, %f236, %f237, %f308;
	fma.rn.f32 	%f359, %f238, %f237, %f359;
	fma.rn.f32 	%f367, %f240, %f237, %f367;
	fma.rn.f32 	%f347, %f226, %f239, %f347;
	fma.rn.f32 	%f339, %f228, %f239, %f339;
	fma.rn.f32 	%f331, %f230, %f239, %f331;
	fma.rn.f32 	%f323, %f232, %f239, %f323;
	fma.rn.f32 	%f315, %f234, %f239, %f315;
	fma.rn.f32 	%f307, %f236, %f239, %f307;
	fma.rn.f32 	%f360, %f238, %f239, %f360;
	fma.rn.f32 	%f368, %f240, %f239, %f368;
	fma.rn.f32 	%f346, %f226, %f241, %f346;
	fma.rn.f32 	%f338, %f228, %f241, %f338;
	fma.rn.f32 	%f330, %f230, %f241, %f330;
	fma.rn.f32 	%f322, %f232, %f241, %f322;
	fma.rn.f32 	%f314, %f234, %f241, %f314;
	fma.rn.f32 	%f306, %f236, %f241, %f306;
	fma.rn.f32 	%f361, %f238, %f241, %f361;
	fma.rn.f32 	%f369, %f240, %f241, %f369;
	add.s32 	%r70, %r70, 512;
	add.s32 	%r69, %r69, 4;
	setp.ne.s32 	%p1, %r70, 16640;
	@%p1 bra 	$L__BB4_2;
	barrier.sync 	0;
	add.s32 	%r18, %r68, 32;
	setp.lt.u32 	%p2, %r68, 4064;
	mov.u32 	%r68, %r18;
	@%p2 bra 	$L__BB4_1;
	cvta.to.global.u64 	%rd40, %rd3;
	add.s32 	%r64, %r4, %r2;
	shl.b32 	%r65, %r64, 12;
	add.s32 	%r66, %r3, %r1;
	add.s32 	%r67, %r66, %r65;
	mul.wide.s32 	%rd41, %r67, 4;
	add.s64 	%rd42, %rd40, %rd41;
	st.global.f32 	[%rd42], %f353;
	st.global.f32 	[%rd42+64], %f345;
	st.global.f32 	[%rd42+128], %f337;
	st.global.f32 	[%rd42+192], %f329;
	st.global.f32 	[%rd42+256], %f321;
	st.global.f32 	[%rd42+320], %f313;
	st.global.f32 	[%rd42+384], %f354;
	st.global.f32 	[%rd42+448], %f362;
	st.global.f32 	[%rd42+262144], %f352;
	st.global.f32 	[%rd42+262208], %f344;
	st.global.f32 	[%rd42+262272], %f336;
	st.global.f32 	[%rd42+262336], %f328;
	st.global.f32 	[%rd42+262400], %f320;
	st.global.f32 	[%rd42+262464], %f312;
	st.global.f32 	[%rd42+262528], %f355;
	st.global.f32 	[%rd42+262592], %f363;
	st.global.f32 	[%rd42+524288], %f351;
	st.global.f32 	[%rd42+524352], %f343;
	st.global.f32 	[%rd42+524416], %f335;
	st.global.f32 	[%rd42+524480], %f327;
	st.global.f32 	[%rd42+524544], %f319;
	st.global.f32 	[%rd42+524608], %f311;
	st.global.f32 	[%rd42+524672], %f356;
	st.global.f32 	[%rd42+524736], %f364;
	st.global.f32 	[%rd42+786432], %f350;
	st.global.f32 	[%rd42+786496], %f342;
	st.global.f32 	[%rd42+786560], %f334;
	st.global.f32 	[%rd42+786624], %f326;
	st.global.f32 	[%rd42+786688], %f318;
	st.global.f32 	[%rd42+786752], %f310;
	st.global.f32 	[%rd42+786816], %f357;
	st.global.f32 	[%rd42+786880], %f365;
	st.global.f32 	[%rd42+1048576], %f349;
	st.global.f32 	[%rd42+1048640], %f341;
	st.global.f32 	[%rd42+1048704], %f333;
	st.global.f32 	[%rd42+1048768], %f325;
	st.global.f32 	[%rd42+1048832], %f317;
	st.global.f32 	[%rd42+1048896], %f309;
	st.global.f32 	[%rd42+1048960], %f358;
	st.global.f32 	[%rd42+1049024], %f366;
	st.global.f32 	[%rd42+1310720], %f348;
	st.global.f32 	[%rd42+1310784], %f340;
	st.global.f32 	[%rd42+1310848], %f332;
	st.global.f32 	[%rd42+1310912], %f324;
	st.global.f32 	[%rd42+1310976], %f316;
	st.global.f32 	[%rd42+1311040], %f308;
	st.global.f32 	[%rd42+1311104], %f359;
	st.global.f32 	[%rd42+1311168], %f367;
	st.global.f32 	[%rd42+1572864], %f347;
	st.global.f32 	[%rd42+1572928], %f339;
	st.global.f32 	[%rd42+1572992], %f331;
	st.global.f32 	[%rd42+1573056], %f323;
	st.global.f32 	[%rd42+1573120], %f315;
	st.global.f32 	[%rd42+1573184], %f307;
	st.global.f32 	[%rd42+1573248], %f360;
	st.global.f32 	[%rd42+1573312], %f368;
	st.global.f32 	[%rd42+1835008], %f346;
	st.global.f32 	[%rd42+1835072], %f338;
	st.global.f32 	[%rd42+1835136], %f330;
	st.global.f32 	[%rd42+1835200], %f322;
	st.global.f32 	[%rd42+1835264], %f314;
	st.global.f32 	[%rd42+1835328], %f306;
	st.global.f32 	[%rd42+1835392], %f361;
	st.global.f32 	[%rd42+1835456], %f369;
	ret;

}
	// .globl	_Z14my_best_kernelPKfS0_Pf
.visible .entry _Z14my_best_kernelPKfS0_Pf(
	.param .u64 .ptr .align 1 _Z14my_best_kernelPKfS0_Pf_param_0,
	.param .u64 .ptr .align 1 _Z14my_best_kernelPKfS0_Pf_param_1,
	.param .u64 .ptr .align 1 _Z14my_best_kernelPKfS0_Pf_param_2
)
.maxntid 256
.minnctapersm 2
{
	.reg .pred 	%p<3>;
	.reg .b32 	%r<71>;
	.reg .b32 	%f<370>;
	.reg .b64 	%rd<43>;
	// demoted variable
	.shared .align 4 .b8 _ZZ14my_best_kernelPKfS0_PfE8buffer_A[16384];
	// demoted variable
	.shared .align 4 .b8 _ZZ14my_best_kernelPKfS0_PfE8buffer_B[16384];
	ld.param.u64 	%rd4, [_Z14my_best_kernelPKfS0_Pf_param_0];
	ld.param.u64 	%rd5, [_Z14my_best_kernelPKfS0_Pf_param_1];
	ld.param.u64 	%rd3, [_Z14my_best_kernelPKfS0_Pf_param_2];
	cvta.to.global.u64 	%rd1, %rd4;
	cvta.to.global.u64 	%rd2, %rd5;
	mov.u32 	%r1, %tid.x;
	mov.u32 	%r2, %tid.y;
	mov.u32 	%r20, %ctaid.x;
	shl.b32 	%r3, %r20, 7;
	mov.u32 	%r21, %ctaid.y;
	shl.b32 	%r4, %r21, 7;
	mov.u32 	%r22, %tid.z;
	mov.u32 	%r23, %ntid.x;
	mov.u32 	%r24, %ntid.y;
	mad.lo.s32 	%r25, %r22, %r24, %r2;
	mad.lo.s32 	%r26, %r25, %r23, %r1;
	and.b32  	%r27, %r26, 127;
	shr.u32 	%r5, %r26, 7;
	and.b32  	%r6, %r26, 31;
	shr.u32 	%r28, %r26, 5;
	or.b32  	%r7, %r27, %r3;
	shl.b32 	%r29, %r26, 2;
	and.b32  	%r30, %r29, 508;
	mov.u32 	%r31, _ZZ14my_best_kernelPKfS0_PfE8buffer_A;
	add.s32 	%r32, %r31, %r30;
	and.b32  	%r33, %r29, 124;
	mov.u32 	%r34, _ZZ14my_best_kernelPKfS0_PfE8buffer_B;
	add.s32 	%r35, %r34, %r33;
	shl.b32 	%r36, %r5, 9;
	add.s32 	%r8, %r32, %r36;
	add.s32 	%r37, %r28, %r4;
	shl.b32 	%r9, %r37, 12;
	shl.b32 	%r38, %r28, 7;
	add.s32 	%r10, %r35, %r38;
	shl.b32 	%r39, %r1, 2;
	add.s32 	%r11, %r31, %r39;
	shl.b32 	%r40, %r2, 7;
	add.s32 	%r41, %r40, %r34;
	add.s32 	%r12, %r41, 8192;
	mov.b32 	%r68, 0;
	mov.f32 	%f306, 0f00000000;
	mov.f32 	%f307, %f306;
	mov.f32 	%f308, %f306;
	mov.f32 	%f309, %f306;
	mov.f32 	%f310, %f306;
	mov.f32 	%f311, %f306;
	mov.f32 	%f312, %f306;
	mov.f32 	%f313, %f306;
	mov.f32 	%f314, %f306;
	mov.f32 	%f315, %f306;
	mov.f32 	%f316, %f306;
	mov.f32 	%f317, %f306;
	mov.f32 	%f318, %f306;
	mov.f32 	%f319, %f306;
	mov.f32 	%f320, %f306;
	mov.f32 	%f321, %f306;
	mov.f32 	%f322, %f306;
	mov.f32 	%f323, %f306;
	mov.f32 	%f324, %f306;
	mov.f32 	%f325, %f306;
	mov.f32 	%f326, %f306;
	mov.f32 	%f327, %f306;
	mov.f32 	%f328, %f306;
	mov.f32 	%f329, %f306;
	mov.f32 	%f330, %f306;
	mov.f32 	%f331, %f306;
	mov.f32 	%f332, %f306;
	mov.f32 	%f333, %f306;
	mov.f32 	%f334, %f306;
	mov.f32 	%f335, %f306;
	mov.f32 	%f336, %f306;
	mov.f32 	%f337, %f306;
	mov.f32 	%f338, %f306;
	mov.f32 	%f339, %f306;
	mov.f32 	%f340, %f306;
	mov.f32 	%f341, %f306;
	mov.f32 	%f342, %f306;
	mov.f32 	%f343, %f306;
	mov.f32 	%f344, %f306;
	mov.f32 	%f345, %f306;
	mov.f32 	%f346, %f306;
	mov.f32 	%f347, %f306;
	mov.f32 	%f348, %f306;
	mov.f32 	%f349, %f306;
	mov.f32 	%f350, %f306;
	mov.f32 	%f351, %f306;
	mov.f32 	%f352, %f306;
	mov.f32 	%f353, %f306;
	mov.f32 	%f354, %f306;
	mov.f32 	%f355, %f306;
	mov.f32 	%f356, %f306;
	mov.f32 	%f357, %f306;
	mov.f32 	%f358, %f306;
	mov.f32 	%f359, %f306;
	mov.f32 	%f360, %f306;
	mov.f32 	%f361, %f306;
	mov.f32 	%f362, %f306;
	mov.f32 	%f363, %f306;
	mov.f32 	%f364, %f306;
	mov.f32 	%f365, %f306;
	mov.f32 	%f366, %f306;
	mov.f32 	%f367, %f306;
	mov.f32 	%f368, %f306;
	mov.f32 	%f369, %f306;
$L__BB5_1:
	add.s32 	%r43, %r5, %r68;
	shl.b32 	%r44, %r43, 12;
	add.s32 	%r45, %r7, %r44;
	mul.wide.s32 	%rd6, %r45, 4;
	add.s64 	%rd7, %rd1, %rd6;
	ld.global.f32 	%f194, [%rd7];
	st.shared.f32 	[%r8], %f194;
	ld.global.f32 	%f195, [%rd7+32768];
	st.shared.f32 	[%r8+1024], %f195;
	ld.global.f32 	%f196, [%rd7+65536];
	st.shared.f32 	[%r8+2048], %f196;
	ld.global.f32 	%f197, [%rd7+98304];
	st.shared.f32 	[%r8+3072], %f197;
	ld.global.f32 	%f198, [%rd7+131072];
	st.shared.f32 	[%r8+4096], %f198;
	ld.global.f32 	%f199, [%rd7+163840];
	st.shared.f32 	[%r8+5120], %f199;
	ld.global.f32 	%f200, [%rd7+196608];
	st.shared.f32 	[%r8+6144], %f200;
	ld.global.f32 	%f201, [%rd7+229376];
	st.shared.f32 	[%r8+7168], %f201;
	ld.global.f32 	%f202, [%rd7+262144];
	st.shared.f32 	[%r8+8192], %f202;
	ld.global.f32 	%f203, [%rd7+294912];
	st.shared.f32 	[%r8+9216], %f203;
	ld.global.f32 	%f204, [%rd7+327680];
	st.shared.f32 	[%r8+10240], %f204;
	ld.global.f32 	%f205, [%rd7+360448];
	st.shared.f32 	[%r8+11264], %f205;
	ld.global.f32 	%f206, [%rd7+393216];
	st.shared.f32 	[%r8+12288], %f206;
	ld.global.f32 	%f207, [%rd7+425984];
	st.shared.f32 	[%r8+13312], %f207;
	ld.global.f32 	%f208, [%rd7+458752];
	st.shared.f32 	[%r8+14336], %f208;
	ld.global.f32 	%f209, [%rd7+491520];
	st.shared.f32 	[%r8+15360], %f209;
	add.s32 	%r46, %r68, %r6;
	add.s32 	%r47, %r46, %r9;
	mul.wide.u32 	%rd8, %r47, 4;
	add.s64 	%rd9, %rd2, %rd8;
	ld.global.f32 	%f210, [%rd9];
	st.shared.f32 	[%r10], %f210;
	add.s32 	%r48, %r47, 32768;
	mul.wide.u32 	%rd10, %r48, 4;
	add.s64 	%rd11, %rd2, %rd10;
	ld.global.f32 	%f211, [%rd11];
	st.shared.f32 	[%r10+1024], %f211;
	add.s32 	%r49, %r47, 65536;
	mul.wide.u32 	%rd12, %r49, 4;
	add.s64 	%rd13, %rd2, %rd12;
	ld.global.f32 	%f212, [%rd13];
	st.shared.f32 	[%r10+2048], %f212;
	add.s32 	%r50, %r47, 98304;
	mul.wide.u32 	%rd14, %r50, 4;
	add.s64 	%rd15, %rd2, %rd14;
	ld.global.f32 	%f213, [%rd15];
	st.shared.f32 	[%r10+3072], %f213;
	add.s32 	%r51, %r47, 131072;
	mul.wide.u32 	%rd16, %r51, 4;
	add.s64 	%rd17, %rd2, %rd16;
	ld.global.f32 	%f214, [%rd17];
	st.shared.f32 	[%r10+4096], %f214;
	add.s32 	%r52, %r47, 163840;
	mul.wide.u32 	%rd18, %r52, 4;
	add.s64 	%rd19, %rd2, %rd18;
	ld.global.f32 	%f215, [%rd19];
	st.shared.f32 	[%r10+5120], %f215;
	add.s32 	%r53, %r47, 196608;
	mul.wide.u32 	%rd20, %r53, 4;
	add.s64 	%rd21, %rd2, %rd20;
	ld.global.f32 	%f216, [%rd21];
	st.shared.f32 	[%r10+6144], %f216;
	add.s32 	%r54, %r47, 229376;
	mul.wide.u32 	%rd22, %r54, 4;
	add.s64 	%rd23, %rd2, %rd22;
	ld.global.f32 	%f217, [%rd23];
	st.shared.f32 	[%r10+7168], %f217;
	add.s32 	%r55, %r47, 262144;
	mul.wide.u32 	%rd24, %r55, 4;
	add.s64 	%rd25, %rd2, %rd24;
	ld.global.f32 	%f218, [%rd25];
	st.shared.f32 	[%r10+8192], %f218;
	add.s32 	%r56, %r47, 294912;
	mul.wide.u32 	%rd26, %r56, 4;
	add.s64 	%rd27, %rd2, %rd26;
	ld.global.f32 	%f219, [%rd27];
	st.shared.f32 	[%r10+9216], %f219;
	add.s32 	%r57, %r47, 327680;
	mul.wide.u32 	%rd28, %r57, 4;
	add.s64 	%rd29, %rd2, %rd28;
	ld.global.f32 	%f220, [%rd29];
	st.shared.f32 	[%r10+10240], %f220;
	add.s32 	%r58, %r47, 360448;
	mul.wide.u32 	%rd30, %r58, 4;
	add.s64 	%rd31, %rd2, %rd30;
	ld.global.f32 	%f221, [%rd31];
	st.shared.f32 	[%r10+11264], %f221;
	add.s32 	%r59, %r47, 393216;
	mul.wide.u32 	%rd32, %r59, 4;
	add.s64 	%rd33, %rd2, %rd32;
	ld.global.f32 	%f222, [%rd33];
	st.shared.f32 	[%r10+12288], %f222;
	add.s32 	%r60, %r47, 425984;
	mul.wide.u32 	%rd34, %r60, 4;
	add.s64 	%rd35, %rd2, %rd34;
	ld.global.f32 	%f223, [%rd35];
	st.shared.f32 	[%r10+13312], %f223;
	add.s32 	%r61, %r47, 458752;
	mul.wide.u32 	%rd36, %r61, 4;
	add.s64 	%rd37, %rd2, %rd36;
	ld.global.f32 	%f224, [%rd37];
	st.shared.f32 	[%r10+14336], %f224;
	add.s32 	%r62, %r47, 491520;
	mul.wide.u32 	%rd38, %r62, 4;
	add.s64 	%rd39, %rd2, %rd38;
	ld.global.f32 	%f225, [%rd39];
	st.shared.f32 	[%r10+15360], %f225;
	barrier.sync 	0;
	mov.b32 	%r70, 256;
	mov.u32 	%r69, %r12;
$L__BB5_2:
	add.s32 	%r63, %r11, %r70;
	ld.shared.f32 	%f226, [%r63+-256];
	ld.shared.f32 	%f227, [%r69+-8192];
	ld.shared.f32 	%f228, [%r63+-192];
	ld.shared.f32 	%f229, [%r69+-6144];
	ld.shared.f32 	%f230, [%r63+-128];
	ld.shared.f32 	%f231, [%r69+-4096];
	ld.shared.f32 	%f232, [%r63+-64];
	ld.shared.f32 	%f233, [%r69+-2048];
	ld.shared.f32 	%f234, [%r63];
	ld.shared.f32 	%f235, [%r69];
	ld.shared.f32 	%f236, [%r63+64];
	ld.shared.f32 	%f237, [%r69+2048];
	ld.shared.f32 	%f238, [%r63+128];
	ld.shared.f32 	%f239, [%r69+4096];
	ld.shared.f32 	%f240, [%r63+192];
	ld.shared.f32 	%f241, [%r69+6144];
	fma.rn.f32 	%f353, %f226, %f227, %f353;
	fma.rn.f32 	%f345, %f228, %f227, %f345;
	fma.rn.f32 	%f337, %f230, %f227, %f337;
	fma.rn.f32 	%f329, %f232, %f227, %f329;
	fma.rn.f32 	%f321, %f234, %f227, %f321;
	fma.rn.f32 	%f313, %f236, %f227, %f313;
	fma.rn.f32 	%f354, %f238, %f227, %f354;
	fma.rn.f32 	%f362, %f240, %f227, %f362;
	fma.rn.f32 	%f352, %f226, %f229, %f352;
	fma.rn.f32 	%f344, %f228, %f229, %f344;
	fma.rn.f32 	%f336, %f230, %f229, %f336;
	fma.rn.f32 	%f328, %f232, %f229, %f328;
	fma.rn.f32 	%f320, %f234, %f229, %f320;
	fma.rn.f32 	%f312, %f236, %f229, %f312;
	fma.rn.f32 	%f355, %f238, %f229, %f355;
	fma.rn.f32 	%f363, %f240, %f229, %f363;
	fma.rn.f32 	%f351, %f226, %f231, %f351;
	fma.rn.f32 	%f343, %f228, %f231, %f343;
	fma.rn.f32 	%f335, %f230, %f231, %f335;
	fma.rn.f32 	%f327, %f232, %f231, %f327;
	fma.rn.f32 	%f319, %f234, %f231, %f319;
	fma.rn.f32 	%f311, %f236, %f231, %f311;
	fma.rn.f32 	%f356, %f238, %f231, %f356;
	fma.rn.f32 	%f364, %f240, %f231, %f364;
	fma.rn.f32 	%f350, %f226, %f233, %f350;
	fma.rn.f32 	%f342, %f228, %f233, %f342;
	fma.rn.f32 	%f334, %f230, %f233, %f334;
	fma.rn.f32 	%f326, %f232, %f233, %f326;
	fma.rn.f32 	%f318, %f234, %f233, %f318;
	fma.rn.f32 	%f310, %f236, %f233, %f310;
	fma.rn.f32 	%f357, %f238, %f233, %f357;
	fma.rn.f32 	%f365, %f240, %f233, %f365;
	fma.rn.f32 	%f349, %f226, %f235, %f349;
	fma.rn.f32 	%f341, %f228, %f235, %f341;
	fma.rn.f32 	%f333, %f230, %f235, %f333;
	fma.rn.f32 	%f325, %f232, %f235, %f325;
	fma.rn.f32 	%f317, %f234, %f235, %f317;
	fma.rn.f32 	%f309, %f236, %f235, %f309;
	fma.rn.f32 	%f358, %f238, %f235, %f358;
	fma.rn.f32 	%f366, %f240, %f235, %f366;
	fma.rn.f32 	%f348, %f226, %f237, %f348;
	fma.rn.f32 	%f340, %f228, %f237, %f340;
	fma.rn.f32 	%f332, %f230, %f237, %f332;
	fma.rn.f32 	%f324, %f232, %f237, %f324;
	fma.rn.f32 	%f316, %f234, %f237, %f316;
	fma.rn.f32 	%f308, %f236, %f237, %f308;
	fma.rn.f32 	%f359, %f238, %f237, %f359;
	fma.rn.f32 	%f367, %f240, %f237, %f367;
	fma.rn.f32 	%f347, %f226, %f239, %f347;
	fma.rn.f32 	%f339, %f228, %f239, %f339;
	fma.rn.f32 	%f331, %f230, %f239, %f331;
	fma.rn.f32 	%f323, %f232, %f239, %f323;
	fma.rn.f32 	%f315, %f234, %f239, %f315;
	fma.rn.f32 	%f307, %f236, %f239, %f307;
	fma.rn.f32 	%f360, %f238, %f239, %f360;
	fma.rn.f32 	%f368, %f240, %f239, %f368;
	fma.rn.f32 	%f346, %f226, %f241, %f346;
	fma.rn.f32 	%f338, %f228, %f241, %f338;
	fma.rn.f32 	%f330, %f230, %f241, %f330;
	fma.rn.f32 	%f322, %f232, %f241, %f322;
	fma.rn.f32 	%f314, %f234, %f241, %f314;
	fma.rn.f32 	%f306, %f236, %f241, %f306;
	fma.rn.f32 	%f361, %f238, %f241, %f361;
	fma.rn.f32 	%f369, %f240, %f241, %f369;
	add.s32 	%r70, %r70, 512;
	add.s32 	%r69, %r69, 4;
	setp.ne.s32 	%p1, %r70, 16640;
	@%p1 bra 	$L__BB5_2;
	barrier.sync 	0;
	add.s32 	%r18, %r68, 32;
	setp.lt.u32 	%p2, %r68, 4064;
	mov.u32 	%r68, %r18;
	@%p2 bra 	$L__BB5_1;
	cvta.to.global.u64 	%rd40, %rd3;
	add.s32 	%r64, %r4, %r2;
	shl.b32 	%r65, %r64, 12;
	add.s32 	%r66, %r3, %r1;
	add.s32 	%r67, %r66, %r65;
	mul.wide.s32 	%rd41, %r67, 4;
	add.s64 	%rd42, %rd40, %rd41;
	st.global.f32 	[%rd42], %f353;
	st.global.f32 	[%rd42+64], %f345;
	st.global.f32 	[%rd42+128], %f337;
	st.global.f32 	[%rd42+192], %f329;
	st.global.f32 	[%rd42+256], %f321;
	st.global.f32 	[%rd42+320], %f313;
	st.global.f32 	[%rd42+384], %f354;
	st.global.f32 	[%rd42+448], %f362;
	st.global.f32 	[%rd42+262144], %f352;
	st.global.f32 	[%rd42+262208], %f344;
	st.global.f32 	[%rd42+262272], %f336;
	st.global.f32 	[%rd42+262336], %f328;
	st.global.f32 	[%rd42+262400], %f320;
	st.global.f32 	[%rd42+262464], %f312;
	st.global.f32 	[%rd42+262528], %f355;
	st.global.f32 	[%rd42+262592], %f363;
	st.global.f32 	[%rd42+524288], %f351;
	st.global.f32 	[%rd42+524352], %f343;
	st.global.f32 	[%rd42+524416], %f335;
	st.global.f32 	[%rd42+524480], %f327;
	st.global.f32 	[%rd42+524544], %f319;
	st.global.f32 	[%rd42+524608], %f311;
	st.global.f32 	[%rd42+524672], %f356;
	st.global.f32 	[%rd42+524736], %f364;
	st.global.f32 	[%rd42+786432], %f350;
	st.global.f32 	[%rd42+786496], %f342;
	st.global.f32 	[%rd42+786560], %f334;
	st.global.f32 	[%rd42+786624], %f326;
	st.global.f32 	[%rd42+786688], %f318;
	st.global.f32 	[%rd42+786752], %f310;
	st.global.f32 	[%rd42+786816], %f357;
	st.global.f32 	[%rd42+786880], %f365;
	st.global.f32 	[%rd42+1048576], %f349;
	st.global.f32 	[%rd42+1048640], %f341;
	st.global.f32 	[%rd42+1048704], %f333;
	st.global.f32 	[%rd42+1048768], %f325;
	st.global.f32 	[%rd42+1048832], %f317;
	st.global.f32 	[%rd42+1048896], %f309;
	st.global.f32 	[%rd42+1048960], %f358;
	st.global.f32 	[%rd42+1049024], %f366;
	st.global.f32 	[%rd42+1310720], %f348;
	st.global.f32 	[%rd42+1310784], %f340;
	st.global.f32 	[%rd42+1310848], %f332;
	st.global.f32 	[%rd42+1310912], %f324;
	st.global.f32 	[%rd42+1310976], %f316;
	st.global.f32 	[%rd42+1311040], %f308;
	st.global.f32 	[%rd42+1311104], %f359;
	st.global.f32 	[%rd42+1311168], %f367;
	st.global.f32 	[%rd42+1572864], %f347;
	st.global.f32 	[%rd42+1572928], %f339;
	st.global.f32 	[%rd42+1572992], %f331;
	st.global.f32 	[%rd42+1573056], %f323;
	st.global.f32 	[%rd42+1573120], %f315;
	st.global.f32 	[%rd42+1573184], %f307;
	st.global.f32 	[%rd42+1573248], %f360;
	st.global.f32 	[%rd42+1573312], %f368;
	st.global.f32 	[%rd42+1835008], %f346;
	st.global.f32 	[%rd42+1835072], %f338;
	st.global.f32 	[%rd42+1835136], %f330;
	st.global.f32 	[%rd42+1835200], %f322;
	st.global.f32 	[%rd42+1835264], %f314;
	st.global.f32 	[%rd42+1835328], %f306;
	st.global.f32 	[%rd42+1835392], %f361;
	st.global.f32 	[%rd42+1835456], %f369;
	ret;

}
	// .globl	_Z15MatrixMulKernelPKfS0_Pfi
.visible .entry _Z15MatrixMulKernelPKfS0_Pfi(
	.param .u64 .ptr .align 1 _Z15MatrixMulKernelPKfS0_Pfi_param_0,
	.param .u64 .ptr .align 1 _Z15MatrixMulKernelPKfS0_Pfi_param_1,
	.param .u64 .ptr .align 1 _Z15MatrixMulKernelPKfS0_Pfi_param_2,
	.param .u32 _Z15MatrixMulKernelPKfS0_Pfi_param_3
)
{
	.reg .pred 	%p<8>;
	.reg .b32 	%r<104>;
	.reg .b32 	%f<368>;
	.reg .b64 	%rd<40>;
	// demoted variable
	.shared .align 4 .b8 _ZZ15MatrixMulKernelPKfS0_PfiE3Mds[1024];
	// demoted variable
	.shared .align 4 .b8 _ZZ15MatrixMulKernelPKfS0_PfiE3Nds[1024];
	ld.param.u32 	%r31, [_Z15MatrixMulKernelPKfS0_Pfi_param_3];
	mov.u32 	%r32, %ctaid.x;
	mov.u32 	%r33, %ctaid.y;
	mov.u32 	%r1, %tid.x;
	mov.u32 	%r2, %tid.y;
	shl.b32 	%r34, %r33, 4;
	add.s32 	%r3, %r34, %r2;
	shl.b32 	%r4, %r32, 4;
	add.s32 	%r5, %r4, %r1;
	shr.s32 	%r35, %r31, 31;
	shr.u32 	%r36, %r35, 28;
	add.s32 	%r37, %r31, %r36;
	shr.s32 	%r6, %r37, 4;
	setp.lt.s32 	%p1, %r31, 16;
	mov.f32 	%f367, 0f00000000;
	@%p1 bra 	$L__BB6_9;
	mad.lo.s32 	%r100, %r31, %r3, %r1;
	shl.b32 	%r39, %r2, 6;
	mov.u32 	%r40, _ZZ15MatrixMulKernelPKfS0_PfiE3Mds;
	add.s32 	%r8, %r40, %r39;
	add.s32 	%r41, %r6, -1;
	setp.lt.u32 	%p2, %r41, 3;
	mov.f32 	%f367, 0f00000000;
	mov.b32 	%r103, 0;
	@%p2 bra 	$L__BB6_4;
	and.b32  	%r103, %r6, 134217724;
	neg.s32 	%r101, %r103;
	add.s32 	%r43, %r2, 48;
	mad.lo.s32 	%r44, %r31, %r43, %r1;
	add.s32 	%r99, %r44, %r4;
	add.s32 	%r45, %r2, 32;
	mad.lo.s32 	%r46, %r31, %r45, %r1;
	add.s32 	%r98, %r46, %r4;
	add.s32 	%r47, %r2, 16;
	mad.lo.s32 	%r48, %r31, %r47, %r1;
	add.s32 	%r97, %r48, %r4;
	mad.lo.s32 	%r49, %r2, %r31, %r1;
	add.s32 	%r96, %r49, %r4;
	mov.f32 	%f367, 0f00000000;
$L__BB6_3:
	.pragma "nounroll";
	ld.param.u64 	%rd36, [_Z15MatrixMulKernelPKfS0_Pfi_param_1];
	ld.param.u64 	%rd33, [_Z15MatrixMulKernelPKfS0_Pfi_param_0];
	cvta.to.global.u64 	%rd4, %rd33;
	mul.wide.s32 	%rd5, %r100, 4;
	add.s64 	%rd6, %rd4, %rd5;
	ld.global.f32 	%f14, [%rd6];
	shl.b32 	%r51, %r1, 2;
	add.s32 	%r52, %r8, %r51;
	st.shared.f32 	[%r52], %f14;
	cvta.to.global.u64 	%rd7, %rd36;
	mul.wide.u32 	%rd8, %r96, 4;
	add.s64 	%rd9, %rd7, %rd8;
	ld.global.f32 	%f15, [%rd9];
	mov.u32 	%r54, _ZZ15MatrixMulKernelPKfS0_PfiE3Nds;
	add.s32 	%r55, %r54, %r51;
	add.s32 	%r56, %r55, %r39;
	st.shared.f32 	[%r56], %f15;
	bar.sync 	0;
	ld.shared.f32 	%f16, [%r8];
	ld.shared.f32 	%f17, [%r55];
	fma.rn.f32 	%f18, %f16, %f17, %f367;
	ld.shared.f32 	%f19, [%r8+4];
	ld.shared.f32 	%f20, [%r55+64];
	fma.rn.f32 	%f21, %f19, %f20, %f18;
	ld.shared.f32 	%f22, [%r8+8];
	ld.shared.f32 	%f23, [%r55+128];
	fma.rn.f32 	%f24, %f22, %f23, %f21;
	ld.shared.f32 	%f25, [%r8+12];
	ld.shared.f32 	%f26, [%r55+192];
	fma.rn.f32 	%f27, %f25, %f26, %f24;
	ld.shared.f32 	%f28, [%r8+16];
	ld.shared.f32 	%f29, [%r55+256];
	fma.rn.f32 	%f30, %f28, %f29, %f27;
	ld.shared.f32 	%f31, [%r8+20];
	ld.shared.f32 	%f32, [%r55+320];
	fma.rn.f32 	%f33, %f31, %f32, %f30;
	ld.shared.f32 	%f34, [%r8+24];
	ld.shared.f32 	%f35, [%r55+384];
	fma.rn.f32 	%f36, %f34, %f35, %f33;
	ld.shared.f32 	%f37, [%r8+28];
	ld.shared.f32 	%f38, [%r55+448];
	fma.rn.f32 	%f39, %f37, %f38, %f36;
	ld.shared.f32 	%f40, [%r8+32];
	ld.shared.f32 	%f41, [%r55+512];
	fma.rn.f32 	%f42, %f40, %f41, %f39;
	ld.shared.f32 	%f43, [%r8+36];
	ld.shared.f32 	%f44, [%r55+576];
	fma.rn.f32 	%f45, %f43, %f44, %f42;
	ld.shared.f32 	%f46, [%r8+40];
	ld.shared.f32 	%f47, [%r55+640];
	fma.rn.f32 	%f48, %f46, %f47, %f45;
	ld.shared.f32 	%f49, [%r8+44];
	ld.shared.f32 	%f50, [%r55+704];
	fma.rn.f32 	%f51, %f49, %f50, %f48;
	ld.shared.f32 	%f52, [%r8+48];
	ld.shared.f32 	%f53, [%r55+768];
	fma.rn.f32 	%f54, %f52, %f53, %f51;
	ld.shared.f32 	%f55, [%r8+52];
	ld.shared.f32 	%f56, [%r55+832];
	fma.rn.f32 	%f57, %f55, %f56, %f54;
	ld.shared.f32 	%f58, [%r8+56];
	ld.shared.f32 	%f59, [%r55+896];
	fma.rn.f32 	%f60, %f58, %f59, %f57;
	ld.shared.f32 	%f61, [%r8+60];
	ld.shared.f32 	%f62, [%r55+960];
	fma.rn.f32 	%f63, %f61, %f62, %f60;
	bar.sync 	0;
	ld.global.f32 	%f64, [%rd6+64];
	st.shared.f32 	[%r52], %f64;
	mul.wide.u32 	%rd10, %r97, 4;
	add.s64 	%rd11, %rd7, %rd10;
	ld.global.f32 	%f65, [%rd11];
	st.shared.f32 	[%r56], %f65;
	bar.sync 	0;
	ld.shared.f32 	%f66, [%r8];
	ld.shared.f32 	%f67, [%r55];
	fma.rn.f32 	%f68, %f66, %f67, %f63;
	ld.shared.f32 	%f69, [%r8+4];
	ld.shared.f32 	%f70, [%r55+64];
	fma.rn.f32 	%f71, %f69, %f70, %f68;
	ld.shared.f32 	%f72, [%r8+8];
	ld.shared.f32 	%f73, [%r55+128];
	fma.rn.f32 	%f74, %f72, %f73, %f71;
	ld.shared.f32 	%f75, [%r8+12];
	ld.shared.f32 	%f76, [%r55+192];
	fma.rn.f32 	%f77, %f75, %f76, %f74;
	ld.shared.f32 	%f78, [%r8+16];
	ld.shared.f32 	%f79, [%r55+256];
	fma.rn.f32 	%f80, %f78, %f79, %f77;
	ld.shared.f32 	%f81, [%r8+20];
	ld.shared.f32 	%f82, [%r55+320];
	fma.rn.f32 	%f83, %f81, %f82, %f80;
	ld.shared.f32 	%f84, [%r8+24];
	ld.shared.f32 	%f85, [%r55+384];
	fma.rn.f32 	%f86, %f84, %f85, %f83;
	ld.shared.f32 	%f87, [%r8+28];
	ld.shared.f32 	%f88, [%r55+448];
	fma.rn.f32 	%f89, %f87, %f88, %f86;
	ld.shared.f32 	%f90, [%r8+32];
	ld.shared.f32 	%f91, [%r55+512];
	fma.rn.f32 	%f92, %f90, %f91, %f89;
	ld.shared.f32 	%f93, [%r8+36];
	ld.shared.f32 	%f94, [%r55+576];
	fma.rn.f32 	%f95, %f93, %f94, %f92;
	ld.shared.f32 	%f96, [%r8+40];
	ld.shared.f32 	%f97, [%r55+640];
	fma.rn.f32 	%f98, %f96, %f97, %f95;
	ld.shared.f32 	%f99, [%r8+44];
	ld.shared.f32 	%f100, [%r55+704];
	fma.rn.f32 	%f101, %f99, %f100, %f98;
	ld.shared.f32 	%f102, [%r8+48];
	ld.shared.f32 	%f103, [%r55+768];
	fma.rn.f32 	%f104, %f102, %f103, %f101;
	ld.shared.f32 	%f105, [%r8+52];
	ld.shared.f32 	%f106, [%r55+832];
	fma.rn.f32 	%f107, %f105, %f106, %f104;
	ld.shared.f32 	%f108, [%r8+56];
	ld.shared.f32 	%f109, [%r55+896];
	fma.rn.f32 	%f110, %f108, %f109, %f107;
	ld.shared.f32 	%f111, [%r8+60];
	ld.shared.f32 	%f112, [%r55+960];
	fma.rn.f32 	%f113, %f111, %f112, %f110;
	bar.sync 	0;
	ld.global.f32 	%f114, [%rd6+128];
	st.shared.f32 	[%r52], %f114;
	mul.wide.u32 	%rd12, %r98, 4;
	add.s64 	%rd13, %rd7, %rd12;
	ld.global.f32 	%f115, [%rd13];
	st.shared.f32 	[%r56], %f115;
	bar.sync 	0;
	ld.shared.f32 	%f116, [%r8];
	ld.shared.f32 	%f117, [%r55];
	fma.rn.f32 	%f118, %f116, %f117, %f113;
	ld.shared.f32 	%f119, [%r8+4];
	ld.shared.f32 	%f120, [%r55+64];
	fma.rn.f32 	%f121, %f119, %f120, %f118;
	ld.shared.f32 	%f122, [%r8+8];
	ld.shared.f32 	%f123, [%r55+128];
	fma.rn.f32 	%f124, %f122, %f123, %f121;
	ld.shared.f32 	%f125, [%r8+12];
	ld.shared.f32 	%f126, [%r55+192];
	fma.rn.f32 	%f127, %f125, %f126, %f124;
	ld.shared.f32 	%f128, [%r8+16];
	ld.shared.f32 	%f129, [%r55+256];
	fma.rn.f32 	%f130, %f128, %f129, %f127;
	ld.shared.f32 	%f131, [%r8+20];
	ld.shared.f32 	%f132, [%r55+320];
	fma.rn.f32 	%f133, %f131, %f132, %f130;
	ld.shared.f32 	%f134, [%r8+24];
	ld.shared.f32 	%f135, [%r55+384];
	fma.rn.f32 	%f136, %f134, %f135, %f133;
	ld.shared.f32 	%f137, [%r8+28];
	ld.shared.f32 	%f138, [%r55+448];
	fma.rn.f32 	%f139, %f137, %f138, %f136;
	ld.shared.f32 	%f140, [%r8+32];
	ld.shared.f32 	%f141, [%r55+512];
	fma.rn.f32 	%f142, %f140, %f141, %f139;
	ld.shared.f32 	%f143, [%r8+36];
	ld.shared.f32 	%f144, [%r55+576];
	fma.rn.f32 	%f145, %f143, %f144, %f142;
	ld.shared.f32 	%f146, [%r8+40];
	ld.shared.f32 	%f147, [%r55+640];
	fma.rn.f32 	%f148, %f146, %f147, %f145;
	ld.shared.f32 	%f149, [%r8+44];
	ld.shared.f32 	%f150, [%r55+704];
	fma.rn.f32 	%f151, %f149, %f150, %f148;
	ld.shared.f32 	%f152, [%r8+48];
	ld.shared.f32 	%f153, [%r55+768];
	fma.rn.f32 	%f154, %f152, %f153, %f151;
	ld.shared.f32 	%f155, [%r8+52];
	ld.shared.f32 	%f156, [%r55+832];
	fma.rn.f32 	%f157, %f155, %f156, %f154;
	ld.shared.f32 	%f158, [%r8+56];
	ld.shared.f32 	%f159, [%r55+896];
	fma.rn.f32 	%f160, %f158, %f159, %f157;
	ld.shared.f32 	%f161, [%r8+60];
	ld.shared.f32 	%f162, [%r55+960];
	fma.rn.f32 	%f163, %f161, %f162, %f160;
	bar.sync 	0;
	ld.global.f32 	%f164, [%rd6+192];
	st.shared.f32 	[%r52], %f164;
	mul.wide.u32 	%rd14, %r99, 4;
	add.s64 	%rd15, %rd7, %rd14;
	ld.global.f32 	%f165, [%rd15];
	st.shared.f32 	[%r56], %f165;
	bar.sync 	0;
	ld.shared.f32 	%f166, [%r8];
	ld.shared.f32 	%f167, [%r55];
	fma.rn.f32 	%f168, %f166, %f167, %f163;
	ld.shared.f32 	%f169, [%r8+4];
	ld.shared.f32 	%f170, [%r55+64];
	fma.rn.f32 	%f171, %f169, %f170, %f168;
	ld.shared.f32 	%f172, [%r8+8];
	ld.shared.f32 	%f173, [%r55+128];
	fma.rn.f32 	%f174, %f172, %f173, %f171;
	ld.shared.f32 	%f175, [%r8+12];
	ld.shared.f32 	%f176, [%r55+192];
	fma.rn.f32 	%f177, %f175, %f176, %f174;
	ld.shared.f32 	%f178, [%r8+16];
	ld.shared.f32 	%f179, [%r55+256];
	fma.rn.f32 	%f180, %f178, %f179, %f177;
	ld.shared.f32 	%f181, [%r8+20];
	ld.shared.f32 	%f182, [%r55+320];
	fma.rn.f32 	%f183, %f181, %f182, %f180;
	ld.shared.f32 	%f184, [%r8+24];
	ld.shared.f32 	%f185, [%r55+384];
	fma.rn.f32 	%f186, %f184, %f185, %f183;
	ld.shared.f32 	%f187, [%r8+28];
	ld.shared.f32 	%f188, [%r55+448];
	fma.rn.f32 	%f189, %f187, %f188, %f186;
	ld.shared.f32 	%f190, [%r8+32];
	ld.shared.f32 	%f191, [%r55+512];
	fma.rn.f32 	%f192, %f190, %f191, %f189;
	ld.shared.f32 	%f193, [%r8+36];
	ld.shared.f32 	%f194, [%r55+576];
	fma.rn.f32 	%f195, %f193, %f194, %f192;
	ld.shared.f32 	%f196, [%r8+40];
	ld.shared.f32 	%f197, [%r55+640];
	fma.rn.f32 	%f198, %f196, %f197, %f195;
	ld.shared.f32 	%f199, [%r8+44];
	ld.shared.f32 	%f200, [%r55+704];
	fma.rn.f32 	%f201, %f199, %f200, %f198;
	ld.shared.f32 	%f202, [%r8+48];
	ld.shared.f32 	%f203, [%r55+768];
	fma.rn.f32 	%f204, %f202, %f203, %f201;
	ld.shared.f32 	%f205, [%r8+52];
	ld.shared.f32 	%f206, [%r55+832];
	fma.rn.f32 	%f207, %f205, %f206, %f204;
	ld.shared.f32 	%f208, [%r8+56];
	ld.shared.f32 	%f209, [%r55+896];
	fma.rn.f32 	%f210, %f208, %f209, %f207;
	ld.shared.f32 	%f211, [%r8+60];
	ld.shared.f32 	%f212, [%r55+960];
	fma.rn.f32 	%f367, %f211, %f212, %f210;
	bar.sync 	0;
	add.s32 	%r101, %r101, 4;
	add.s32 	%r100, %r100, 64;
	shl.b32 	%r57, %r31, 6;
	add.s32 	%r99, %r99, %r57;
	add.s32 	%r98, %r98, %r57;
	add.s32 	%r97, %r97, %r57;
	add.s32 	%r96, %r96, %r57;
	setp.ne.s32 	%p3, %r101, 0;
	@%p3 bra 	$L__BB6_3;
$L__BB6_4:
	and.b32  	%r28, %r6, 3;
	setp.eq.s32 	%p4, %r28, 0;
	@%p4 bra 	$L__BB6_9;
	setp.eq.s32 	%p5, %r28, 1;
	@%p5 bra 	$L__BB6_7;
	ld.param.u64 	%rd37, [_Z15MatrixMulKernelPKfS0_Pfi_param_1];
	ld.param.u64 	%rd34, [_Z15MatrixMulKernelPKfS0_Pfi_param_0];
	shl.b32 	%r58, %r103, 4;
	mad.lo.s32 	%r63, %r31, %r3, %r1;
	add.s32 	%r64, %r63, %r58;
	cvta.to.global.u64 	%rd16, %rd34;
	mul.wide.s32 	%rd17, %r64, 4;
	add.s64 	%rd18, %rd16, %rd17;
	ld.global.f32 	%f214, [%rd18];
	shl.b32 	%r65, %r1, 2;
	add.s32 	%r66, %r8, %r65;
	st.shared.f32 	[%r66], %f214;
	add.s32 	%r67, %r58, %r2;
	mad.lo.s32 	%r68, %r67, %r31, %r5;
	cvta.to.global.u64 	%rd19, %rd37;
	mul.wide.u32 	%rd20, %r68, 4;
	add.s64 	%rd21, %rd19, %rd20;
	ld.global.f32 	%f215, [%rd21];
	mov.u32 	%r70, _ZZ15MatrixMulKernelPKfS0_PfiE3Nds;
	add.s32 	%r71, %r70, %r65;
	add.s32 	%r72, %r71, %r39;
	st.shared.f32 	[%r72], %f215;
	bar.sync 	0;
	ld.shared.f32 	%f216, [%r8];
	ld.shared.f32 	%f217, [%r71];
	fma.rn.f32 	%f218, %f216, %f217, %f367;
	ld.shared.f32 	%f219, [%r8+4];
	ld.shared.f32 	%f220, [%r71+64];
	fma.rn.f32 	%f221, %f219, %f220, %f218;
	ld.shared.f32 	%f222, [%r8+8];
	ld.shared.f32 	%f223, [%r71+128];
	fma.rn.f32 	%f224, %f222, %f223, %f221;
	ld.shared.f32 	%f225, [%r8+12];
	ld.shared.f32 	%f226, [%r71+192];
	fma.rn.f32 	%f227, %f225, %f226, %f224;
	ld.shared.f32 	%f228, [%r8+16];
	ld.shared.f32 	%f229, [%r71+256];
	fma.rn.f32 	%f230, %f228, %f229, %f227;
	ld.shared.f32 	%f231, [%r8+20];
	ld.shared.f32 	%f232, [%r71+320];
	fma.rn.f32 	%f233, %f231, %f232, %f230;
	ld.shared.f32 	%f234, [%r8+24];
	ld.shared.f32 	%f235, [%r71+384];
	fma.rn.f32 	%f236, %f234, %f235, %f233;
	ld.shared.f32 	%f237, [%r8+28];
	ld.shared.f32 	%f238, [%r71+448];
	fma.rn.f32 	%f239, %f237, %f238, %f236;
	ld.shared.f32 	%f240, [%r8+32];
	ld.shared.f32 	%f241, [%r71+512];
	fma.rn.f32 	%f242, %f240, %f241, %f239;
	ld.shared.f32 	%f243, [%r8+36];
	ld.shared.f32 	%f244, [%r71+576];
	fma.rn.f32 	%f245, %f243, %f244, %f242;
	ld.shared.f32 	%f246, [%r8+40];
	ld.shared.f32 	%f247, [%r71+640];
	fma.rn.f32 	%f248, %f246, %f247, %f245;
	ld.shared.f32 	%f249, [%r8+44];
	ld.shared.f32 	%f250, [%r71+704];
	fma.rn.f32 	%f251, %f249, %f250, %f248;
	ld.shared.f32 	%f252, [%r8+48];
	ld.shared.f32 	%f253, [%r71+768];
	fma.rn.f32 	%f254, %f252, %f253, %f251;
	ld.shared.f32 	%f255, [%r8+52];
	ld.shared.f32 	%f256, [%r71+832];
	fma.rn.f32 	%f257, %f255, %f256, %f254;
	ld.shared.f32 	%f258, [%r8+56];
	ld.shared.f32 	%f259, [%r71+896];
	fma.rn.f32 	%f260, %f258, %f259, %f257;
	ld.shared.f32 	%f261, [%r8+60];
	ld.shared.f32 	%f262, [%r71+960];
	fma.rn.f32 	%f263, %f261, %f262, %f260;
	bar.sync 	0;
	ld.global.f32 	%f264, [%rd18+64];
	st.shared.f32 	[%r66], %f264;
	add.s32 	%r73, %r67, 16;
	mad.lo.s32 	%r74, %r73, %r31, %r5;
	mul.wide.u32 	%rd22, %r74, 4;
	add.s64 	%rd23, %rd19, %rd22;
	ld.global.f32 	%f265, [%rd23];
	st.shared.f32 	[%r72], %f265;
	bar.sync 	0;
	ld.shared.f32 	%f266, [%r8];
	ld.shared.f32 	%f267, [%r71];
	fma.rn.f32 	%f268, %f266, %f267, %f263;
	ld.shared.f32 	%f269, [%r8+4];
	ld.shared.f32 	%f270, [%r71+64];
	fma.rn.f32 	%f271, %f269, %f270, %f268;
	ld.shared.f32 	%f272, [%r8+8];
	ld.shared.f32 	%f273, [%r71+128];
	fma.rn.f32 	%f274, %f272, %f273, %f271;
	ld.shared.f32 	%f275, [%r8+12];
	ld.shared.f32 	%f276, [%r71+192];
	fma.rn.f32 	%f277, %f275, %f276, %f274;
	ld.shared.f32 	%f278, [%r8+16];
	ld.shared.f32 	%f279, [%r71+256];
	fma.rn.f32 	%f280, %f278, %f279, %f277;
	ld.shared.f32 	%f281, [%r8+20];
	ld.shared.f32 	%f282, [%r71+320];
	fma.rn.f32 	%f283, %f281, %f282, %f280;
	ld.shared.f32 	%f284, [%r8+24];
	ld.shared.f32 	%f285, [%r71+384];
	fma.rn.f32 	%f286, %f284, %f285, %f283;
	ld.shared.f32 	%f287, [%r8+28];
	ld.shared.f32 	%f288, [%r71+448];
	fma.rn.f32 	%f289, %f287, %f288, %f286;
	ld.shared.f32 	%f290, [%r8+32];
	ld.shared.f32 	%f291, [%r71+512];
	fma.rn.f32 	%f292, %f290, %f291, %f289;
	ld.shared.f32 	%f293, [%r8+36];
	ld.shared.f32 	%f294, [%r71+576];
	fma.rn.f32 	%f295, %f293, %f294, %f292;
	ld.shared.f32 	%f296, [%r8+40];
	ld.shared.f32 	%f297, [%r71+640];
	fma.rn.f32 	%f298, %f296, %f297, %f295;
	ld.shared.f32 	%f299, [%r8+44];
	ld.shared.f32 	%f300, [%r71+704];
	fma.rn.f32 	%f301, %f299, %f300, %f298;
	ld.shared.f32 	%f302, [%r8+48];
	ld.shared.f32 	%f303, [%r71+768];
	fma.rn.f32 	%f304, %f302, %f303, %f301;
	ld.shared.f32 	%f305, [%r8+52];
	ld.shared.f32 	%f306, [%r71+832];
	fma.rn.f32 	%f307, %f305, %f306, %f304;
	ld.shared.f32 	%f308, [%r8+56];
	ld.shared.f32 	%f309, [%r71+896];
	fma.rn.f32 	%f310, %f308, %f309, %f307;
	ld.shared.f32 	%f311, [%r8+60];
	ld.shared.f32 	%f312, [%r71+960];
	fma.rn.f32 	%f367, %f311, %f312, %f310;
	bar.sync 	0;
	add.s32 	%r103, %r103, 2;
$L__BB6_7:
	and.b32  	%r75, %r6, 1;
	setp.eq.b32 	%p6, %r75, 1;
	not.pred 	%p7, %p6;
	@%p7 bra 	$L__BB6_9;
	ld.param.u64 	%rd38, [_Z15MatrixMulKernelPKfS0_Pfi_param_1];
	ld.param.u64 	%rd35, [_Z15MatrixMulKernelPKfS0_Pfi_param_0];
	shl.b32 	%r76, %r103, 4;
	mad.lo.s32 	%r81, %r31, %r3, %r1;
	add.s32 	%r82, %r81, %r76;
	cvta.to.global.u64 	%rd24, %rd35;
	mul.wide.s32 	%rd25, %r82, 4;
	add.s64 	%rd26, %rd24, %rd25;
	ld.global.f32 	%f313, [%rd26];
	shl.b32 	%r83, %r1, 2;
	add.s32 	%r84, %r8, %r83;
	st.shared.f32 	[%r84], %f313;
	add.s32 	%r85, %r76, %r2;
	mad.lo.s32 	%r86, %r85, %r31, %r5;
	cvta.to.global.u64 	%rd27, %rd38;
	mul.wide.u32 	%rd28, %r86, 4;
	add.s64 	%rd29, %rd27, %rd28;
	ld.global.f32 	%f314, [%rd29];
	mov.u32 	%r88, _ZZ15MatrixMulKernelPKfS0_PfiE3Nds;
	add.s32 	%r89, %r88, %r83;
	add.s32 	%r90, %r89, %r39;
	st.shared.f32 	[%r90], %f314;
	bar.sync 	0;
	ld.shared.f32 	%f315, [%r8];
	ld.shared.f32 	%f316, [%r89];
	fma.rn.f32 	%f317, %f315, %f316, %f367;
	ld.shared.f32 	%f318, [%r8+4];
	ld.shared.f32 	%f319, [%r89+64];
	fma.rn.f32 	%f320, %f318, %f319, %f317;
	ld.shared.f32 	%f321, [%r8+8];
	ld.shared.f32 	%f322, [%r89+128];
	fma.rn.f32 	%f323, %f321, %f322, %f320;
	ld.shared.f32 	%f324, [%r8+12];
	ld.shared.f32 	%f325, [%r89+192];
	fma.rn.f32 	%f326, %f324, %f325, %f323;
	ld.shared.f32 	%f327, [%r8+16];
	ld.shared.f32 	%f328, [%r89+256];
	fma.rn.f32 	%f329, %f327, %f328, %f326;
	ld.shared.f32 	%f330, [%r8+20];
	ld.shared.f32 	%f331, [%r89+320];
	fma.rn.f32 	%f332, %f330, %f331, %f329;
	ld.shared.f32 	%f333, [%r8+24];
	ld.shared.f32 	%f334, [%r89+384];
	fma.rn.f32 	%f335, %f333, %f334, %f332;
	ld.shared.f32 	%f336, [%r8+28];
	ld.shared.f32 	%f337, [%r89+448];
	fma.rn.f32 	%f338, %f336, %f337, %f335;
	ld.shared.f32 	%f339, [%r8+32];
	ld.shared.f32 	%f340, [%r89+512];
	fma.rn.f32 	%f341, %f339, %f340, %f338;
	ld.shared.f32 	%f342, [%r8+36];
	ld.shared.f32 	%f343, [%r89+576];
	fma.rn.f32 	%f344, %f342, %f343, %f341;
	ld.shared.f32 	%f345, [%r8+40];
	ld.shared.f32 	%f346, [%r89+640];
	fma.rn.f32 	%f347, %f345, %f346, %f344;
	ld.shared.f32 	%f348, [%r8+44];
	ld.shared.f32 	%f349, [%r89+704];
	fma.rn.f32 	%f350, %f348, %f349, %f347;
	ld.shared.f32 	%f351, [%r8+48];
	ld.shared.f32 	%f352, [%r89+768];
	fma.rn.f32 	%f353, %f351, %f352, %f350;
	ld.shared.f32 	%f354, [%r8+52];
	ld.shared.f32 	%f355, [%r89+832];
	fma.rn.f32 	%f356, %f354, %f355, %f353;
	ld.shared.f32 	%f357, [%r8+56];
	ld.shared.f32 	%f358, [%r89+896];
	fma.rn.f32 	%f359, %f357, %f358, %f356;
	ld.shared.f32 	%f360, [%r8+60];
	ld.shared.f32 	%f361, [%r89+960];
	fma.rn.f32 	%f367, %f360, %f361, %f359;
	bar.sync 	0;
$L__BB6_9:
	ld.param.u64 	%rd39, [_Z15MatrixMulKernelPKfS0_Pfi_param_2];
	cvta.to.global.u64 	%rd30, %rd39;
	mad.lo.s32 	%r95, %r31, %r3, %r5;
	mul.wide.s32 	%rd31, %r95, 4;
	add.s64 	%rd32, %rd30, %rd31;
	st.global.f32 	[%rd32], %f367;
	ret;

}
	// .globl	_Z11kernel_1_2TPKfS0_Pf
.visible .entry _Z11kernel_1_2TPKfS0_Pf(
	.param .u64 .ptr .align 1 _Z11kernel_1_2TPKfS0_Pf_param_0,
	.param .u64 .ptr .align 1 _Z11kernel_1_2TPKfS0_Pf_param_1,
	.param .u64 .ptr .align 1 _Z11kernel_1_2TPKfS0_Pf_param_2
)
{
	.reg .pred 	%p<2>;
	.reg .b32 	%r<33>;
	.reg .b32 	%f<104>;
	.reg .b64 	%rd<23>;
	// demoted variable
	.shared .align 4 .b8 _ZZ11kernel_1_2TPKfS0_PfE4ablk[1024];
	// demoted variable
	.shared .align 4 .b8 _ZZ11kernel_1_2TPKfS0_PfE4bblk[1024];
	ld.param.u64 	%rd7, [_Z11kernel_1_2TPKfS0_Pf_param_1];
	cvta.to.global.u64 	%rd1, %rd7;
	mov.u32 	%r16, %tid.x;
	mov.u32 	%r17, %tid.y;
	mov.u32 	%r18, %ctaid.x;
	mov.u32 	%r19, %ctaid.y;
	shl.b32 	%r20, %r18, 4;
	add.s32 	%r1, %r20, %r16;
	shl.b32 	%r21, %r17, 6;
	mov.u32 	%r22, _ZZ11kernel_1_2TPKfS0_PfE4ablk;
	shl.b32 	%r23, %r16, 2;
	add.s32 	%r7, %r22, %r23;
	add.s32 	%r2, %r7, %r21;
	shl.b32 	%r24, %r19, 16;
	shl.b32 	%r25, %r17, 12;
	add.s32 	%r3, %r24, %r25;
	or.b32  	%r31, %r16, %r3;
	mov.u32 	%r26, _ZZ11kernel_1_2TPKfS0_PfE4bblk;
	add.s32 	%r5, %r26, %r21;
	add.s32 	%r6, %r5, %r23;
	mul.wide.u32 	%rd8, %r31, 4;
	add.s64 	%rd9, %rd8, %rd1;
	add.s64 	%rd22, %rd9, 64;
	or.b32  	%r27, %r16, %r25;
	add.s32 	%r30, %r27, %r20;
	mov.f32 	%f103, 0f00000000;
	mov.b32 	%r32, 0;
$L__BB7_1:
	ld.param.u64 	%rd20, [_Z11kernel_1_2TPKfS0_Pf_param_0];
	add.s32 	%r28, %r30, 65536;
	cvta.to.global.u64 	%rd10, %rd20;
	mul.wide.u32 	%rd11, %r30, 4;
	add.s64 	%rd12, %rd10, %rd11;
	ld.global.f32 	%f4, [%rd12];
	st.shared.f32 	[%r2], %f4;
	mul.wide.u32 	%rd13, %r31, 4;
	add.s64 	%rd14, %rd1, %rd13;
	ld.global.f32 	%f5, [%rd14];
	st.shared.f32 	[%r6], %f5;
	barrier.sync 	0;
	ld.shared.f32 	%f6, [%r7];
	ld.shared.f32 	%f7, [%r5];
	fma.rn.f32 	%f8, %f6, %f7, %f103;
	ld.shared.f32 	%f9, [%r7+64];
	ld.shared.f32 	%f10, [%r5+4];
	fma.rn.f32 	%f11, %f9, %f10, %f8;
	ld.shared.f32 	%f12, [%r7+128];
	ld.shared.f32 	%f13, [%r5+8];
	fma.rn.f32 	%f14, %f12, %f13, %f11;
	ld.shared.f32 	%f15, [%r7+192];
	ld.shared.f32 	%f16, [%r5+12];
	fma.rn.f32 	%f17, %f15, %f16, %f14;
	ld.shared.f32 	%f18, [%r7+256];
	ld.shared.f32 	%f19, [%r5+16];
	fma.rn.f32 	%f20, %f18, %f19, %f17;
	ld.shared.f32 	%f21, [%r7+320];
	ld.shared.f32 	%f22, [%r5+20];
	fma.rn.f32 	%f23, %f21, %f22, %f20;
	ld.shared.f32 	%f24, [%r7+384];
	ld.shared.f32 	%f25, [%r5+24];
	fma.rn.f32 	%f26, %f24, %f25, %f23;
	ld.shared.f32 	%f27, [%r7+448];
	ld.shared.f32 	%f28, [%r5+28];
	fma.rn.f32 	%f29, %f27, %f28, %f26;
	ld.shared.f32 	%f30, [%r7+512];
	ld.shared.f32 	%f31, [%r5+32];
	fma.rn.f32 	%f32, %f30, %f31, %f29;
	ld.shared.f32 	%f33, [%r7+576];
	ld.shared.f32 	%f34, [%r5+36];
	fma.rn.f32 	%f35, %f33, %f34, %f32;
	ld.shared.f32 	%f36, [%r7+640];
	ld.shared.f32 	%f37, [%r5+40];
	fma.rn.f32 	%f38, %f36, %f37, %f35;
	ld.shared.f32 	%f39, [%r7+704];
	ld.shared.f32 	%f40, [%r5+44];
	fma.rn.f32 	%f41, %f39, %f40, %f38;
	ld.shared.f32 	%f42, [%r7+768];
	ld.shared.f32 	%f43, [%r5+48];
	fma.rn.f32 	%f44, %f42, %f43, %f41;
	ld.shared.f32 	%f45, [%r7+832];
	ld.shared.f32 	%f46, [%r5+52];
	fma.rn.f32 	%f47, %f45, %f46, %f44;
	ld.shared.f32 	%f48, [%r7+896];
	ld.shared.f32 	%f49, [%r5+56];
	fma.rn.f32 	%f50, %f48, %f49, %f47;
	ld.shared.f32 	%f51, [%r7+960];
	ld.shared.f32 	%f52, [%r5+60];
	fma.rn.f32 	%f53, %f51, %f52, %f50;
	barrier.sync 	0;
	mul.wide.u32 	%rd15, %r28, 4;
	add.s64 	%rd16, %rd10, %rd15;
	ld.global.f32 	%f54, [%rd16];
	st.shared.f32 	[%r2], %f54;
	ld.global.f32 	%f55, [%rd22];
	st.shared.f32 	[%r6], %f55;
	barrier.sync 	0;
	ld.shared.f32 	%f56, [%r7];
	ld.shared.f32 	%f57, [%r5];
	fma.rn.f32 	%f58, %f56, %f57, %f53;
	ld.shared.f32 	%f59, [%r7+64];
	ld.shared.f32 	%f60, [%r5+4];
	fma.rn.f32 	%f61, %f59, %f60, %f58;
	ld.shared.f32 	%f62, [%r7+128];
	ld.shared.f32 	%f63, [%r5+8];
	fma.rn.f32 	%f64, %f62, %f63, %f61;
	ld.shared.f32 	%f65, [%r7+192];
	ld.shared.f32 	%f66, [%r5+12];
	fma.rn.f32 	%f67, %f65, %f66, %f64;
	ld.shared.f32 	%f68, [%r7+256];
	ld.shared.f32 	%f69, [%r5+16];
	fma.rn.f32 	%f70, %f68, %f69, %f67;
	ld.shared.f32 	%f71, [%r7+320];
	ld.shared.f32 	%f72, [%r5+20];
	fma.rn.f32 	%f73, %f71, %f72, %f70;
	ld.shared.f32 	%f74, [%r7+384];
	ld.shared.f32 	%f75, [%r5+24];
	fma.rn.f32 	%f76, %f74, %f75, %f73;
	ld.shared.f32 	%f77, [%r7+448];
	ld.shared.f32 	%f78, [%r5+28];
	fma.rn.f32 	%f79, %f77, %f78, %f76;
	ld.shared.f32 	%f80, [%r7+512];
	ld.shared.f32 	%f81, [%r5+32];
	fma.rn.f32 	%f82, %f80, %f81, %f79;
	ld.shared.f32 	%f83, [%r7+576];
	ld.shared.f32 	%f84, [%r5+36];
	fma.rn.f32 	%f85, %f83, %f84, %f82;
	ld.shared.f32 	%f86, [%r7+640];
	ld.shared.f32 	%f87, [%r5+40];
	fma.rn.f32 	%f88, %f86, %f87, %f85;
	ld.shared.f32 	%f89, [%r7+704];
	ld.shared.f32 	%f90, [%r5+44];
	fma.rn.f32 	%f91, %f89, %f90, %f88;
	ld.shared.f32 	%f92, [%r7+768];
	ld.shared.f32 	%f93, [%r5+48];
	fma.rn.f32 	%f94, %f92, %f93, %f91;
	ld.shared.f32 	%f95, [%r7+832];
	ld.shared.f32 	%f96, [%r5+52];
	fma.rn.f32 	%f97, %f95, %f96, %f94;
	ld.shared.f32 	%f98, [%r7+896];
	ld.shared.f32 	%f99, [%r5+56];
	fma.rn.f32 	%f100, %f98, %f99, %f97;
	ld.shared.f32 	%f101, [%r7+960];
	ld.shared.f32 	%f102, [%r5+60];
	fma.rn.f32 	%f103, %f101, %f102, %f100;
	barrier.sync 	0;
	add.s32 	%r12, %r32, 32;
	add.s64 	%rd22, %rd22, 128;
	add.s32 	%r31, %r31, 32;
	add.s32 	%r30, %r30, 131072;
	setp.lt.u32 	%p1, %r32, 4064;
	mov.u32 	%r32, %r12;
	@%p1 bra 	$L__BB7_1;
	ld.param.u64 	%rd21, [_Z11kernel_1_2TPKfS0_Pf_param_2];
	cvta.to.global.u64 	%rd17, %rd21;
	add.s32 	%r29, %r3, %r1;
	mul.wide.u32 	%rd18, %r29, 4;
	add.s64 	%rd19, %rd17, %rd18;
	st.global.f32 	[%rd19], %f103;
	ret;

}
	// .globl	_Z12MatMulKernel6MatrixS_S_
.visible .entry _Z12MatMulKernel6MatrixS_S_(
	.param .align 8 .b8 _Z12MatMulKernel6MatrixS_S__param_0[24],
	.param .align 8 .b8 _Z12MatMulKernel6MatrixS_S__param_1[24],
	.param .align 8 .b8 _Z12MatMulKernel6MatrixS_S__param_2[24]
)
{
	.reg .pred 	%p<8>;
	.reg .b32 	%r<82>;
	.reg .b32 	%f<368>;
	.reg .b64 	%rd<70>;
	// demoted variable
	.shared .align 4 .b8 _ZZ12MatMulKernel6MatrixS_S_E2As[1024];
	// demoted variable
	.shared .align 4 .b8 _ZZ12MatMulKernel6MatrixS_S_E2Bs[1024];
	ld.param.u64 	%rd7, [_Z12MatMulKernel6MatrixS_S__param_2+16];
	ld.param.u32 	%r43, [_Z12MatMulKernel6MatrixS_S__param_2+8];
	ld.param.u64 	%rd6, [_Z12MatMulKernel6MatrixS_S__param_1+16];
	ld.param.u32 	%r40, [_Z12MatMulKernel6MatrixS_S__param_1+8];
	ld.param.u64 	%rd5, [_Z12MatMulKernel6MatrixS_S__param_0+16];
	ld.param.u32 	%r37, [_Z12MatMulKernel6MatrixS_S__param_0+8];
	ld.param.v2.u32 	{%r35, %r36}, [_Z12MatMulKernel6MatrixS_S__param_0];
	mov.u32 	%r44, %ctaid.y;
	mov.u32 	%r45, %ctaid.x;
	shl.b32 	%r1, %r44, 4;
	shl.b32 	%r2, %r45, 4;
	mov.u32 	%r3, %tid.y;
	mov.u32 	%r4, %tid.x;
	shr.s32 	%r46, %r35, 31;
	shr.u32 	%r47, %r46, 28;
	add.s32 	%r48, %r35, %r47;
	shr.s32 	%r5, %r48, 4;
	setp.lt.s32 	%p1, %r35, 16;
	mov.f32 	%f367, 0f00000000;
	@%p1 bra 	$L__BB8_9;
	cvta.to.global.u64 	%rd1, %rd5;
	mul.lo.s32 	%r6, %r1, %r37;
	cvta.to.global.u64 	%rd2, %rd6;
	shl.b32 	%r8, %r40, 4;
	mad.lo.s32 	%r50, %r37, %r3, %r4;
	cvt.s64.s32 	%rd3, %r50;
	shl.b32 	%r51, %r3, 6;
	mov.u32 	%r52, _ZZ12MatMulKernel6MatrixS_S_E2As;
	add.s32 	%r9, %r52, %r51;
	shl.b32 	%r53, %r4, 2;
	add.s32 	%r10, %r9, %r53;
	mad.lo.s32 	%r54, %r40, %r3, %r4;
	cvt.s64.s32 	%rd4, %r54;
	mov.u32 	%r55, _ZZ12MatMulKernel6MatrixS_S_E2Bs;
	add.s32 	%r12, %r55, %r53;
	add.s32 	%r11, %r12, %r51;
	add.s32 	%r56, %r5, -1;
	and.b32  	%r13, %r5, 3;
	setp.lt.u32 	%p2, %r56, 3;
	mov.f32 	%f367, 0f00000000;
	mov.b32 	%r81, 0;
	@%p2 bra 	$L__BB8_4;
	and.b32  	%r57, %r5, 134217724;
	neg.s32 	%r79, %r57;
	add.s32 	%r78, %r6, 32;
	add.s32 	%r77, %r8, %r2;
	shl.b32 	%r58, %r40, 5;
	add.s32 	%r76, %r58, %r2;
	mad.lo.s32 	%r75, %r40, 48, %r2;
	mov.f32 	%f367, 0f00000000;
	mov.u32 	%r74, %r2;
$L__BB8_3:
	.pragma "nounroll";
	and.b32  	%r81, %r5, 134217724;
	add.s32 	%r59, %r78, -32;
	cvt.s64.s32 	%rd8, %r59;
	cvt.s64.s32 	%rd9, %r74;
	add.s64 	%rd10, %rd8, %rd3;
	shl.b64 	%rd11, %rd10, 2;
	add.s64 	%rd12, %rd1, %rd11;
	ld.global.f32 	%f14, [%rd12];
	st.shared.f32 	[%r10], %f14;
	add.s64 	%rd13, %rd9, %rd4;
	shl.b64 	%rd14, %rd13, 2;
	add.s64 	%rd15, %rd2, %rd14;
	ld.global.f32 	%f15, [%rd15];
	st.shared.f32 	[%r11], %f15;
	bar.sync 	0;
	ld.shared.f32 	%f16, [%r9];
	ld.shared.f32 	%f17, [%r12];
	fma.rn.f32 	%f18, %f16, %f17, %f367;
	ld.shared.f32 	%f19, [%r9+4];
	ld.shared.f32 	%f20, [%r12+64];
	fma.rn.f32 	%f21, %f19, %f20, %f18;
	ld.shared.f32 	%f22, [%r9+8];
	ld.shared.f32 	%f23, [%r12+128];
	fma.rn.f32 	%f24, %f22, %f23, %f21;
	ld.shared.f32 	%f25, [%r9+12];
	ld.shared.f32 	%f26, [%r12+192];
	fma.rn.f32 	%f27, %f25, %f26, %f24;
	ld.shared.f32 	%f28, [%r9+16];
	ld.shared.f32 	%f29, [%r12+256];
	fma.rn.f32 	%f30, %f28, %f29, %f27;
	ld.shared.f32 	%f31, [%r9+20];
	ld.shared.f32 	%f32, [%r12+320];
	fma.rn.f32 	%f33, %f31, %f32, %f30;
	ld.shared.f32 	%f34, [%r9+24];
	ld.shared.f32 	%f35, [%r12+384];
	fma.rn.f32 	%f36, %f34, %f35, %f33;
	ld.shared.f32 	%f37, [%r9+28];
	ld.shared.f32 	%f38, [%r12+448];
	fma.rn.f32 	%f39, %f37, %f38, %f36;
	ld.shared.f32 	%f40, [%r9+32];
	ld.shared.f32 	%f41, [%r12+512];
	fma.rn.f32 	%f42, %f40, %f41, %f39;
	ld.shared.f32 	%f43, [%r9+36];
	ld.shared.f32 	%f44, [%r12+576];
	fma.rn.f32 	%f45, %f43, %f44, %f42;
	ld.shared.f32 	%f46, [%r9+40];
	ld.shared.f32 	%f47, [%r12+640];
	fma.rn.f32 	%f48, %f46, %f47, %f45;
	ld.shared.f32 	%f49, [%r9+44];
	ld.shared.f32 	%f50, [%r12+704];
	fma.rn.f32 	%f51, %f49, %f50, %f48;
	ld.shared.f32 	%f52, [%r9+48];
	ld.shared.f32 	%f53, [%r12+768];
	fma.rn.f32 	%f54, %f52, %f53, %f51;
	ld.shared.f32 	%f55, [%r9+52];
	ld.shared.f32 	%f56, [%r12+832];
	fma.rn.f32 	%f57, %f55, %f56, %f54;
	ld.shared.f32 	%f58, [%r9+56];
	ld.shared.f32 	%f59, [%r12+896];
	fma.rn.f32 	%f60, %f58, %f59, %f57;
	ld.shared.f32 	%f61, [%r9+60];
	ld.shared.f32 	%f62, [%r12+960];
	fma.rn.f32 	%f63, %f61, %f62, %f60;
	bar.sync 	0;
	add.s32 	%r60, %r78, -16;
	cvt.s64.s32 	%rd16, %r60;
	cvt.s64.s32 	%rd17, %r77;
	add.s64 	%rd18, %rd16, %rd3;
	shl.b64 	%rd19, %rd18, 2;
	add.s64 	%rd20, %rd1, %rd19;
	ld.global.f32 	%f64, [%rd20];
	st.shared.f32 	[%r10], %f64;
	add.s64 	%rd21, %rd17, %rd4;
	shl.b64 	%rd22, %rd21, 2;
	add.s64 	%rd23, %rd2, %rd22;
	ld.global.f32 	%f65, [%rd23];
	st.shared.f32 	[%r11], %f65;
	bar.sync 	0;
	ld.shared.f32 	%f66, [%r9];
	ld.shared.f32 	%f67, [%r12];
	fma.rn.f32 	%f68, %f66, %f67, %f63;
	ld.shared.f32 	%f69, [%r9+4];
	ld.shared.f32 	%f70, [%r12+64];
	fma.rn.f32 	%f71, %f69, %f70, %f68;
	ld.shared.f32 	%f72, [%r9+8];
	ld.shared.f32 	%f73, [%r12+128];
	fma.rn.f32 	%f74, %f72, %f73, %f71;
	ld.shared.f32 	%f75, [%r9+12];
	ld.shared.f32 	%f76, [%r12+192];
	fma.rn.f32 	%f77, %f75, %f76, %f74;
	ld.shared.f32 	%f78, [%r9+16];
	ld.shared.f32 	%f79, [%r12+256];
	fma.rn.f32 	%f80, %f78, %f79, %f77;
	ld.shared.f32 	%f81, [%r9+20];
	ld.shared.f32 	%f82, [%r12+320];
	fma.rn.f32 	%f83, %f81, %f82, %f80;
	ld.shared.f32 	%f84, [%r9+24];
	ld.shared.f32 	%f85, [%r12+384];
	fma.rn.f32 	%f86, %f84, %f85, %f83;
	ld.shared.f32 	%f87, [%r9+28];
	ld.shared.f32 	%f88, [%r12+448];
	fma.rn.f32 	%f89, %f87, %f88, %f86;
	ld.shared.f32 	%f90, [%r9+32];
	ld.shared.f32 	%f91, [%r12+512];
	fma.rn.f32 	%f92, %f90, %f91, %f89;
	ld.shared.f32 	%f93, [%r9+36];
	ld.shared.f32 	%f94, [%r12+576];
	fma.rn.f32 	%f95, %f93, %f94, %f92;
	ld.shared.f32 	%f96, [%r9+40];
	ld.shared.f32 	%f97, [%r12+640];
	fma.rn.f32 	%f98, %f96, %f97, %f95;
	ld.shared.f32 	%f99, [%r9+44];
	ld.shared.f32 	%f100, [%r12+704];
	fma.rn.f32 	%f101, %f99, %f100, %f98;
	ld.shared.f32 	%f102, [%r9+48];
	ld.shared.f32 	%f103, [%r12+768];
	fma.rn.f32 	%f104, %f102, %f103, %f101;
	ld.shared.f32 	%f105, [%r9+52];
	ld.shared.f32 	%f106, [%r12+832];
	fma.rn.f32 	%f107, %f105, %f106, %f104;
	ld.shared.f32 	%f108, [%r9+56];
	ld.shared.f32 	%f109, [%r12+896];
	fma.rn.f32 	%f110, %f108, %f109, %f107;
	ld.shared.f32 	%f111, [%r9+60];
	ld.shared.f32 	%f112, [%r12+960];
	fma.rn.f32 	%f113, %f111, %f112, %f110;
	bar.sync 	0;
	add.s32 	%r61, %r78, 16;
	cvt.s64.s32 	%rd24, %r78;
	cvt.s64.s32 	%rd25, %r76;
	add.s64 	%rd26, %rd24, %rd3;
	shl.b64 	%rd27, %rd26, 2;
	add.s64 	%rd28, %rd1, %rd27;
	ld.global.f32 	%f114, [%rd28];
	st.shared.f32 	[%r10], %f114;
	add.s64 	%rd29, %rd25, %rd4;
	shl.b64 	%rd30, %rd29, 2;
	add.s64 	%rd31, %rd2, %rd30;
	ld.global.f32 	%f115, [%rd31];
	st.shared.f32 	[%r11], %f115;
	bar.sync 	0;
	ld.shared.f32 	%f116, [%r9];
	ld.shared.f32 	%f117, [%r12];
	fma.rn.f32 	%f118, %f116, %f117, %f113;
	ld.shared.f32 	%f119, [%r9+4];
	ld.shared.f32 	%f120, [%r12+64];
	fma.rn.f32 	%f121, %f119, %f120, %f118;
	ld.shared.f32 	%f122, [%r9+8];
	ld.shared.f32 	%f123, [%r12+128];
	fma.rn.f32 	%f124, %f122, %f123, %f121;
	ld.shared.f32 	%f125, [%r9+12];
	ld.shared.f32 	%f126, [%r12+192];
	fma.rn.f32 	%f127, %f125, %f126, %f124;
	ld.shared.f32 	%f128, [%r9+16];
	ld.shared.f32 	%f129, [%r12+256];
	fma.rn.f32 	%f130, %f128, %f129, %f127;
	ld.shared.f32 	%f131, [%r9+20];
	ld.shared.f32 	%f132, [%r12+320];
	fma.rn.f32 	%f133, %f131, %f132, %f130;
	ld.shared.f32 	%f134, [%r9+24];
	ld.shared.f32 	%f135, [%r12+384];
	fma.rn.f32 	%f136, %f134, %f135, %f133;
	ld.shared.f32 	%f137, [%r9+28];
	ld.shared.f32 	%f138, [%r12+448];
	fma.rn.f32 	%f139, %f137, %f138, %f136;
	ld.shared.f32 	%f140, [%r9+32];
	ld.shared.f32 	%f141, [%r12+512];
	fma.rn.f32 	%f142, %f140, %f141, %f139;
	ld.shared.f32 	%f143, [%r9+36];
	ld.shared.f32 	%f144, [%r12+576];
	fma.rn.f32 	%f145, %f143, %f144, %f142;
	ld.shared.f32 	%f146, [%r9+40];
	ld.shared.f32 	%f147, [%r12+640];
	fma.rn.f32 	%f148, %f146, %f147, %f145;
	ld.shared.f32 	%f149, [%r9+44];
	ld.shared.f32 	%f150, [%r12+704];
	fma.rn.f32 	%f151, %f149, %f150, %f148;
	ld.shared.f32 	%f152, [%r9+48];
	ld.shared.f32 	%f153, [%r12+768];
	fma.rn.f32 	%f154, %f152, %f153, %f151;
	ld.shared.f32 	%f155, [%r9+52];
	ld.shared.f32 	%f156, [%r12+832];
	fma.rn.f32 	%f157, %f155, %f156, %f154;
	ld.shared.f32 	%f158, [%r9+56];
	ld.shared.f32 	%f159, [%r12+896];
	fma.rn.f32 	%f160, %f158, %f159, %f157;
	ld.shared.f32 	%f161, [%r9+60];
	ld.shared.f32 	%f162, [%r12+960];
	fma.rn.f32 	%f163, %f161, %f162, %f160;
	bar.sync 	0;
	cvt.s64.s32 	%rd32, %r61;
	cvt.s64.s32 	%rd33, %r75;
	add.s64 	%rd34, %rd32, %rd3;
	shl.b64 	%rd35, %rd34, 2;
	add.s64 	%rd36, %rd1, %rd35;
	ld.global.f32 	%f164, [%rd36];
	st.shared.f32 	[%r10], %f164;
	add.s64 	%rd37, %rd33, %rd4;
	shl.b64 	%rd38, %rd37, 2;
	add.s64 	%rd39, %rd2, %rd38;
	ld.global.f32 	%f165, [%rd39];
	st.shared.f32 	[%r11], %f165;
	bar.sync 	0;
	ld.shared.f32 	%f166, [%r9];
	ld.shared.f32 	%f167, [%r12];
	fma.rn.f32 	%f168, %f166, %f167, %f163;
	ld.shared.f32 	%f169, [%r9+4];
	ld.shared.f32 	%f170, [%r12+64];
	fma.rn.f32 	%f171, %f169, %f170, %f168;
	ld.shared.f32 	%f172, [%r9+8];
	ld.shared.f32 	%f173, [%r12+128];
	fma.rn.f32 	%f174, %f172, %f173, %f171;
	ld.shared.f32 	%f175, [%r9+12];
	ld.shared.f32 	%f176, [%r12+192];
	fma.rn.f32 	%f177, %f175, %f176, %f174;
	ld.shared.f32 	%f178, [%r9+16];
	ld.shared.f32 	%f179, [%r12+256];
	fma.rn.f32 	%f180, %f178, %f179, %f177;
	ld.shared.f32 	%f181, [%r9+20];
	ld.shared.f32 	%f182, [%r12+320];
	fma.rn.f32 	%f183, %f181, %f182, %f180;
	ld.shared.f32 	%f184, [%r9+24];
	ld.shared.f32 	%f185, [%r12+384];
	fma.rn.f32 	%f186, %f184, %f185, %f183;
	ld.shared.f32 	%f187, [%r9+28];
	ld.shared.f32 	%f188, [%r12+448];
	fma.rn.f32 	%f189, %f187, %f188, %f186;
	ld.shared.f32 	%f190, [%r9+32];
	ld.shared.f32 	%f191, [%r12+512];
	fma.rn.f32 	%f192, %f190, %f191, %f189;
	ld.shared.f32 	%f193, [%r9+36];
	ld.shared.f32 	%f194, [%r12+576];
	fma.rn.f32 	%f195, %f193, %f194, %f192;
	ld.shared.f32 	%f196, [%r9+40];
	ld.shared.f32 	%f197, [%r12+640];
	fma.rn.f32 	%f198, %f196, %f197, %f195;
	ld.shared.f32 	%f199, [%r9+44];
	ld.shared.f32 	%f200, [%r12+704];
	fma.rn.f32 	%f201, %f199, %f200, %f198;
	ld.shared.f32 	%f202, [%r9+48];
	ld.shared.f32 	%f203, [%r12+768];
	fma.rn.f32 	%f204, %f202, %f203, %f201;
	ld.shared.f32 	%f205, [%r9+52];
	ld.shared.f32 	%f206, [%r12+832];
	fma.rn.f32 	%f207, %f205, %f206, %f204;
	ld.shared.f32 	%f208, [%r9+56];
	ld.shared.f32 	%f209, [%r12+896];
	fma.rn.f32 	%f210, %f208, %f209, %f207;
	ld.shared.f32 	%f211, [%r9+60];
	ld.shared.f32 	%f212, [%r12+960];
	fma.rn.f32 	%f367, %f211, %f212, %f210;
	bar.sync 	0;
	add.s32 	%r79, %r79, 4;
	add.s32 	%r78, %r78, 64;
	shl.b32 	%r62, %r40, 6;
	add.s32 	%r77, %r77, %r62;
	add.s32 	%r76, %r76, %r62;
	add.s32 	%r75, %r75, %r62;
	add.s32 	%r74, %r74, %r62;
	setp.ne.s32 	%p3, %r79, 0;
	@%p3 bra 	$L__BB8_3;
$L__BB8_4:
	setp.eq.s32 	%p4, %r13, 0;
	@%p4 bra 	$L__BB8_9;
	setp.eq.s32 	%p5, %r13, 1;
	@%p5 bra 	$L__BB8_7;
	shl.b32 	%r63, %r81, 4;
	add.s32 	%r64, %r63, %r6;
	cvt.s64.s32 	%rd40, %r64;
	mad.lo.s32 	%r65, %r8, %r81, %r2;
	cvt.s64.s32 	%rd41, %r65;
	add.s64 	%rd42, %rd40, %rd3;
	shl.b64 	%rd43, %rd42, 2;
	add.s64 	%rd44, %rd1, %rd43;
	ld.global.f32 	%f214, [%rd44];
	st.shared.f32 	[%r10], %f214;
	add.s64 	%rd45, %rd41, %rd4;
	shl.b64 	%rd46, %rd45, 2;
	add.s64 	%rd47, %rd2, %rd46;
	ld.global.f32 	%f215, [%rd47];
	st.shared.f32 	[%r11], %f215;
	bar.sync 	0;
	ld.shared.f32 	%f216, [%r9];
	ld.shared.f32 	%f217, [%r12];
	fma.rn.f32 	%f218, %f216, %f217, %f367;
	ld.shared.f32 	%f219, [%r9+4];
	ld.shared.f32 	%f220, [%r12+64];
	fma.rn.f32 	%f221, %f219, %f220, %f218;
	ld.shared.f32 	%f222, [%r9+8];
	ld.shared.f32 	%f223, [%r12+128];
	fma.rn.f32 	%f224, %f222, %f223, %f221;
	ld.shared.f32 	%f225, [%r9+12];
	ld.shared.f32 	%f226, [%r12+192];
	fma.rn.f32 	%f227, %f225, %f226, %f224;
	ld.shared.f32 	%f228, [%r9+16];
	ld.shared.f32 	%f229, [%r12+256];
	fma.rn.f32 	%f230, %f228, %f229, %f227;
	ld.shared.f32 	%f231, [%r9+20];
	ld.shared.f32 	%f232, [%r12+320];
	fma.rn.f32 	%f233, %f231, %f232, %f230;
	ld.shared.f32 	%f234, [%r9+24];
	ld.shared.f32 	%f235, [%r12+384];
	fma.rn.f32 	%f236, %f234, %f235, %f233;
	ld.shared.f32 	%f237, [%r9+28];
	ld.shared.f32 	%f238, [%r12+448];
	fma.rn.f32 	%f239, %f237, %f238, %f236;
	ld.shared.f32 	%f240, [%r9+32];
	ld.shared.f32 	%f241, [%r12+512];
	fma.rn.f32 	%f242, %f240, %f241, %f239;
	ld.shared.f32 	%f243, [%r9+36];
	ld.shared.f32 	%f244, [%r12+576];
	fma.rn.f32 	%f245, %f243, %f244, %f242;
	ld.shared.f32 	%f246, [%r9+40];
	ld.shared.f32 	%f247, [%r12+640];
	fma.rn.f32 	%f248, %f246, %f247, %f245;
	ld.shared.f32 	%f249, [%r9+44];
	ld.shared.f32 	%f250, [%r12+704];
	fma.rn.f32 	%f251, %f249, %f250, %f248;
	ld.shared.f32 	%f252, [%r9+48];
	ld.shared.f32 	%f253, [%r12+768];
	fma.rn.f32 	%f254, %f252, %f253, %f251;
	ld.shared.f32 	%f255, [%r9+52];
	ld.shared.f32 	%f256, [%r12+832];
	fma.rn.f32 	%f257, %f255, %f256, %f254;
	ld.shared.f32 	%f258, [%r9+56];
	ld.shared.f32 	%f259, [%r12+896];
	fma.rn.f32 	%f260, %f258, %f259, %f257;
	ld.shared.f32 	%f261, [%r9+60];
	ld.shared.f32 	%f262, [%r12+960];
	fma.rn.f32 	%f263, %f261, %f262, %f260;
	bar.sync 	0;
	add.s32 	%r66, %r64, 16;
	cvt.s64.s32 	%rd48, %r66;
	add.s32 	%r67, %r65, %r8;
	cvt.s64.s32 	%rd49, %r67;
	add.s64 	%rd50, %rd48, %rd3;
	shl.b64 	%rd51, %rd50, 2;
	add.s64 	%rd52, %rd1, %rd51;
	ld.global.f32 	%f264, [%rd52];
	st.shared.f32 	[%r10], %f264;
	add.s64 	%rd53, %rd49, %rd4;
	shl.b64 	%rd54, %rd53, 2;
	add.s64 	%rd55, %rd2, %rd54;
	ld.global.f32 	%f265, [%rd55];
	st.shared.f32 	[%r11], %f265;
	bar.sync 	0;
	ld.shared.f32 	%f266, [%r9];
	ld.shared.f32 	%f267, [%r12];
	fma.rn.f32 	%f268, %f266, %f267, %f263;
	ld.shared.f32 	%f269, [%r9+4];
	ld.shared.f32 	%f270, [%r12+64];
	fma.rn.f32 	%f271, %f269, %f270, %f268;
	ld.shared.f32 	%f272, [%r9+8];
	ld.shared.f32 	%f273, [%r12+128];
	fma.rn.f32 	%f274, %f272, %f273, %f271;
	ld.shared.f32 	%f275, [%r9+12];
	ld.shared.f32 	%f276, [%r12+192];
	fma.rn.f32 	%f277, %f275, %f276, %f274;
	ld.shared.f32 	%f278, [%r9+16];
	ld.shared.f32 	%f279, [%r12+256];
	fma.rn.f32 	%f280, %f278, %f279, %f277;
	ld.shared.f32 	%f281, [%r9+20];
	ld.shared.f32 	%f282, [%r12+320];
	fma.rn.f32 	%f283, %f281, %f282, %f280;
	ld.shared.f32 	%f284, [%r9+24];
	ld.shared.f32 	%f285, [%r12+384];
	fma.rn.f32 	%f286, %f284, %f285, %f283;
	ld.shared.f32 	%f287, [%r9+28];
	ld.shared.f32 	%f288, [%r12+448];
	fma.rn.f32 	%f289, %f287, %f288, %f286;
	ld.shared.f32 	%f290, [%r9+32];
	ld.shared.f32 	%f291, [%r12+512];
	fma.rn.f32 	%f292, %f290, %f291, %f289;
	ld.shared.f32 	%f293, [%r9+36];
	ld.shared.f32 	%f294, [%r12+576];
	fma.rn.f32 	%f295, %f293, %f294, %f292;
	ld.shared.f32 	%f296, [%r9+40];
	ld.shared.f32 	%f297, [%r12+640];
	fma.rn.f32 	%f298, %f296, %f297, %f295;
	ld.shared.f32 	%f299, [%r9+44];
	ld.shared.f32 	%f300, [%r12+704];
	fma.rn.f32 	%f301, %f299, %f300, %f298;
	ld.shared.f32 	%f302, [%r9+48];
	ld.shared.f32 	%f303, [%r12+768];
	fma.rn.f32 	%f304, %f302, %f303, %f301;
	ld.shared.f32 	%f305, [%r9+52];
	ld.shared.f32 	%f306, [%r12+832];
	fma.rn.f32 	%f307, %f305, %f306, %f304;
	ld.shared.f32 	%f308, [%r9+56];
	ld.shared.f32 	%f309, [%r12+896];
	fma.rn.f32 	%f310, %f308, %f309, %f307;
	ld.shared.f32 	%f311, [%r9+60];
	ld.shared.f32 	%f312, [%r12+960];
	fma.rn.f32 	%f367, %f311, %f312, %f310;
	bar.sync 	0;
	add.s32 	%r81, %r81, 2;
$L__BB8_7:
	and.b32  	%r68, %r5, 1;
	setp.eq.b32 	%p6, %r68, 1;
	not.pred 	%p7, %p6;
	@%p7 bra 	$L__BB8_9;
	shl.b32 	%r69, %r81, 4;
	add.s32 	%r70, %r69, %r6;
	cvt.s64.s32 	%rd56, %r70;
	mad.lo.s32 	%r71, %r8, %r81, %r2;
	cvt.s64.s32 	%rd57, %r71;
	add.s64 	%rd58, %rd56, %rd3;
	shl.b64 	%rd59, %rd58, 2;
	add.s64 	%rd60, %rd1, %rd59;
	ld.global.f32 	%f313, [%rd60];
	st.shared.f32 	[%r10], %f313;
	add.s64 	%rd61, %rd57, %rd4;
	shl.b64 	%rd62, %rd61, 2;
	add.s64 	%rd63, %rd2, %rd62;
	ld.global.f32 	%f314, [%rd63];
	st.shared.f32 	[%r11], %f314;
	bar.sync 	0;
	ld.shared.f32 	%f315, [%r9];
	ld.shared.f32 	%f316, [%r12];
	fma.rn.f32 	%f317, %f315, %f316, %f367;
	ld.shared.f32 	%f318, [%r9+4];
	ld.shared.f32 	%f319, [%r12+64];
	fma.rn.f32 	%f320, %f318, %f319, %f317;
	ld.shared.f32 	%f321, [%r9+8];
	ld.shared.f32 	%f322, [%r12+128];
	fma.rn.f32 	%f323, %f321, %f322, %f320;
	ld.shared.f32 	%f324, [%r9+12];
	ld.shared.f32 	%f325, [%r12+192];
	fma.rn.f32 	%f326, %f324, %f325, %f323;
	ld.shared.f32 	%f327, [%r9+16];
	ld.shared.f32 	%f328, [%r12+256];
	fma.rn.f32 	%f329, %f327, %f328, %f326;
	ld.shared.f32 	%f330, [%r9+20];
	ld.shared.f32 	%f331, [%r12+320];
	fma.rn.f32 	%f332, %f330, %f331, %f329;
	ld.shared.f32 	%f333, [%r9+24];
	ld.shared.f32 	%f334, [%r12+384];
	fma.rn.f32 	%f335, %f333, %f334, %f332;
	ld.shared.f32 	%f336, [%r9+28];
	ld.shared.f32 	%f337, [%r12+448];
	fma.rn.f32 	%f338, %f336, %f337, %f335;
	ld.shared.f32 	%f339, [%r9+32];
	ld.shared.f32 	%f340, [%r12+512];
	fma.rn.f32 	%f341, %f339, %f340, %f338;
	ld.shared.f32 	%f342, [%r9+36];
	ld.shared.f32 	%f343, [%r12+576];
	fma.rn.f32 	%f344, %f342, %f343, %f341;
	ld.shared.f32 	%f345, [%r9+40];
	ld.shared.f32 	%f346, [%r12+640];
	fma.rn.f32 	%f347, %f345, %f346, %f344;
	ld.shared.f32 	%f348, [%r9+44];
	ld.shared.f32 	%f349, [%r12+704];
	fma.rn.f32 	%f350, %f348, %f349, %f347;
	ld.shared.f32 	%f351, [%r9+48];
	ld.shared.f32 	%f352, [%r12+768];
	fma.rn.f32 	%f353, %f351, %f352, %f350;
	ld.shared.f32 	%f354, [%r9+52];
	ld.shared.f32 	%f355, [%r12+832];
	fma.rn.f32 	%f356, %f354, %f355, %f353;
	ld.shared.f32 	%f357, [%r9+56];
	ld.shared.f32 	%f358, [%r12+896];
	fma.rn.f32 	%f359, %f357, %f358, %f356;
	ld.shared.f32 	%f360, [%r9+60];
	ld.shared.f32 	%f361, [%r12+960];
	fma.rn.f32 	%f367, %f360, %f361, %f359;
	bar.sync 	0;
$L__BB8_9:
	mad.lo.s32 	%r72, %r1, %r43, %r2;
	cvt.s64.s32 	%rd64, %r72;
	cvta.to.global.u64 	%rd65, %rd7;
	mad.lo.s32 	%r73, %r43, %r3, %r4;
	cvt.s64.s32 	%rd66, %r73;
	add.s64 	%rd67, %rd64, %rd66;
	shl.b64 	%rd68, %rd67, 2;
	add.s64 	%rd69, %rd65, %rd68;
	st.global.f32 	[%rd69], %f367;
	ret;

}


// ===== COMPILED SASS (sm_100) =====

	.target	sm_100

	.elftype	@"ET_EXEC"


//--------------------- .note.nv.tkinfo           --------------------------
	.section	.note.nv.tkinfo,"",@"SHT_NOTE"
	.sectionflags	@"SHF_NOTE_NV_TKINFO"
	.tkinfo
        /*0018*/ 	.word	0x00000002
        /*0030*/ 	.string	""
        /*0030*/ 	.string	"ptxas"
        /*0030*/ 	.string	"Cuda compilation tools, release 13.0, V13.0.88"
        /*0030*/ 	.string	"Build cuda_13.0.r13.0/compiler.36424714_0"
        /*0030*/ 	.string	"-arch sm_100 -m 64 "



//--------------------- .note.nv.cuinfo           --------------------------
	.section	.note.nv.cuinfo,"",@"SHT_NOTE"
	.sectionflags	@"SHF_NOTE_NV_CUINFO"
        /*0018*/ 	.short	0x0002
        /*001a*/ 	.short	0x0064
        /*001c*/ 	.short	0x0082
	.zero		2


//--------------------- .nv.info                  --------------------------
	.section	.nv.info,"",@"SHT_CUDA_INFO"
	.align	4


	//----- nvinfo : EIATTR_REGCOUNT
	.align		4
        /*0000*/ 	.byte	0x04, 0x2f
        /*0002*/ 	.short	(.L_1 - .L_0)
	.align		4
.L_0:
        /*0004*/ 	.word	index@(_Z9kernel_32PKfS0_Pf)
        /*0008*/ 	.word	0x0000007c


	//----- nvinfo : EIATTR_FRAME_SIZE
	.align		4
.L_1:
        /*000c*/ 	.byte	0x04, 0x11
        /*000e*/ 	.short	(.L_3 - .L_2)
	.align		4
.L_2:
        /*0010*/ 	.word	index@(_Z9kernel_32PKfS0_Pf)
        /*0014*/ 	.word	0x00000080


	//----- nvinfo : EIATTR_REGCOUNT
	.align		4
.L_3:
        /*0018*/ 	.byte	0x04, 0x2f
        /*001a*/ 	.short	(.L_5 - .L_4)
	.align		4
.L_4:
        /*001c*/ 	.word	index@(_Z14kernel_53T_oldPKfS0_Pf)
        /*0020*/ 	.word	0x00000050


	//----- nvinfo : EIATTR_FRAME_SIZE
	.align		4
.L_5:
        /*0024*/ 	.byte	0x04, 0x11
        /*0026*/ 	.short	(.L_7 - .L_6)
	.align		4
.L_6:
        /*0028*/ 	.word	index@(_Z14kernel_53T_oldPKfS0_Pf)
        /*002c*/ 	.word	0x00000000


	//----- nvinfo : EIATTR_REGCOUNT
	.align		4
.L_7:
        /*0030*/ 	.byte	0x04, 0x2f
        /*0032*/ 	.short	(.L_9 - .L_8)
	.align		4
.L_8:
        /*0034*/ 	.word	index@(_Z10kernel_53TPKfS0_Pf)
        /*0038*/ 	.word	0x00000047


	//----- nvinfo : EIATTR_FRAME_SIZE
	.align		4
.L_9:
        /*003c*/ 	.byte	0x04, 0x11
        /*003e*/ 	.short	(.L_11 - .L_10)
	.align		4
.L_10:
        /*0040*/ 	.word	index@(_Z10kernel_53TPKfS0_Pf)
        /*0044*/ 	.word	0x00000000


	//----- nvinfo : EIATTR_REGCOUNT
	.align		4
.L_11:
        /*0048*/ 	.byte	0x04, 0x2f
        /*004a*/ 	.short	(.L_13 - .L_12)
	.align		4
.L_12:
        /*004c*/ 	.word	index@(_Z9kernel8x8PKfS0_Pf)
        /*0050*/ 	.word	0x00000040


	//----- nvinfo : EIATTR_FRAME_SIZE
	.align		4
.L_13:
        /*0054*/ 	.byte	0x04, 0x11
        /*0056*/ 	.short	(.L_15 - .L_14)
	.align		4
.L_14:
        /*0058*/ 	.word	index@(_Z9kernel8x8PKfS0_Pf)
        /*005c*/ 	.word	0x00000000


	//----- nvinfo : EIATTR_REGCOUNT
	.align		4
.L_15:
        /*0060*/ 	.byte	0x04, 0x2f
        /*0062*/ 	.short	(.L_17 - .L_16)
	.align		4
.L_16:
        /*0064*/ 	.word	index@(_Z14real_kernel8x8PKfS0_Pf)
        /*0068*/ 	.word	0x00000080


	//----- nvinfo : EIATTR_FRAME_SIZE
	.align		4
.L_17:
        /*006c*/ 	.byte	0x04, 0x11
        /*006e*/ 	.short	(.L_19 - .L_18)
	.align		4
.L_18:
        /*0070*/ 	.word	index@(_Z14real_kernel8x8PKfS0_Pf)
        /*0074*/ 	.word	0x00000000


	//----- nvinfo : EIATTR_REGCOUNT
	.align		4
.L_19:
        /*0078*/ 	.byte	0x04, 0x2f
        /*007a*/ 	.short	(.L_21 - .L_20)
	.align		4
.L_20:
        /*007c*/ 	.word	index@(_Z14my_best_kernelPKfS0_Pf)
        /*0080*/ 	.word	0x00000080


	//----- nvinfo : EIATTR_FRAME_SIZE
	.align		4
.L_21:
        /*0084*/ 	.byte	0x04, 0x11
        /*0086*/ 	.short	(.L_23 - .L_22)
	.align		4
.L_22:
        /*0088*/ 	.word	index@(_Z14my_best_kernelPKfS0_Pf)
        /*008c*/ 	.word	0x00000000


	//----- nvinfo : EIATTR_REGCOUNT
	.align		4
.L_23:
        /*0090*/ 	.byte	0x04, 0x2f
        /*0092*/ 	.short	(.L_25 - .L_24)
	.align		4
.L_24:
        /*0094*/ 	.word	index@(_Z15MatrixMulKernelPKfS0_Pfi)
        /*0098*/ 	.word	0x00000028


	//----- nvinfo : EIATTR_FRAME_SIZE
	.align		4
.L_25:
        /*009c*/ 	.byte	0x04, 0x11
        /*009e*/ 	.short	(.L_27 - .L_26)
	.align		4
.L_26:
        /*00a0*/ 	.word	index@(_Z15MatrixMulKernelPKfS0_Pfi)
        /*00a4*/ 	.word	0x00000000


	//----- nvinfo : EIATTR_REGCOUNT
	.align		4
.L_27:
        /*00a8*/ 	.byte	0x04, 0x2f
        /*00aa*/ 	.short	(.L_29 - .L_28)
	.align		4
.L_28:
        /*00ac*/ 	.word	index@(_Z11kernel_1_2TPKfS0_Pf)
        /*00b0*/ 	.word	0x00000020


	//----- nvinfo : EIATTR_FRAME_SIZE
	.align		4
.L_29:
        /*00b4*/ 	.byte	0x04, 0x11
        /*00b6*/ 	.short	(.L_31 - .L_30)
	.align		4
.L_30:
        /*00b8*/ 	.word	index@(_Z11kernel_1_2TPKfS0_Pf)
        /*00bc*/ 	.word	0x00000000


	//----- nvinfo : EIATTR_REGCOUNT
	.align		4
.L_31:
        /*00c0*/ 	.byte	0x04, 0x2f
        /*00c2*/ 	.short	(.L_33 - .L_32)
	.align		4
.L_32:
        /*00c4*/ 	.word	index@(_Z12MatMulKernel6MatrixS_S_)
        /*00c8*/ 	.word	0x00000020


	//----- nvinfo : EIATTR_FRAME_SIZE
	.align		4
.L_33:
        /*00cc*/ 	.byte	0x04, 0x11
        /*00ce*/ 	.short	(.L_35 - .L_34)
	.align		4
.L_34:
        /*00d0*/ 	.word	index@(_Z12MatMulKernel6MatrixS_S_)
        /*00d4*/ 	.word	0x00000000


	//----- nvinfo : EIATTR_MIN_STACK_SIZE
	.align		4
.L_35:
        /*00d8*/ 	.byte	0x04, 0x12
        /*00da*/ 	.short	(.L_37 - .L_36)
	.align		4
.L_36:
        /*00dc*/ 	.word	index@(_Z12MatMulKernel6MatrixS_S_)
        /*00e0*/ 	.word	0x00000000


	//----- nvinfo : EIATTR_MIN_STACK_SIZE
	.align		4
.L_37:
        /*00e4*/ 	.byte	0x04, 0x12
        /*00e6*/ 	.short	(.L_39 - .L_38)
	.align		4
.L_38:
        /*00e8*/ 	.word	index@(_Z11kernel_1_2TPKfS0_Pf)
        /*00ec*/ 	.word	0x00000000


	//----- nvinfo : EIATTR_MIN_STACK_SIZE
	.align		4
.L_39:
        /*00f0*/ 	.byte	0x04, 0x12
        /*00f2*/ 	.short	(.L_41 - .L_40)
	.align		4
.L_40:
        /*00f4*/ 	.word	index@(_Z15MatrixMulKernelPKfS0_Pfi)
        /*00f8*/ 	.word	0x00000000


	//----- nvinfo : EIATTR_MIN_STACK_SIZE
	.align		4
.L_41:
        /*00fc*/ 	.byte	0x04, 0x12
        /*00fe*/ 	.short	(.L_43 - .L_42)
	.align		4
.L_42:
        /*0100*/ 	.word	index@(_Z14my_best_kernelPKfS0_Pf)
        /*0104*/ 	.word	0x00000000


	//----- nvinfo : EIATTR_MIN_STACK_SIZE
	.align		4
.L_43:
        /*0108*/ 	.byte	0x04, 0x12
        /*010a*/ 	.short	(.L_45 - .L_44)
	.align		4
.L_44:
        /*010c*/ 	.word	index@(_Z14real_kernel8x8PKfS0_Pf)
        /*0110*/ 	.word	0x00000000


	//----- nvinfo : EIATTR_MIN_STACK_SIZE
	.align		4
.L_45:
        /*0114*/ 	.byte	0x04, 0x12
        /*0116*/ 	.short	(.L_47 - .L_46)
	.align		4
.L_46:
        /*0118*/ 	.word	index@(_Z9kernel8x8PKfS0_Pf)
        /*011c*/ 	.word	0x00000000


	//----- nvinfo : EIATTR_MIN_STACK_SIZE
	.align		4
.L_47:
        /*0120*/ 	.byte	0x04, 0x12
        /*0122*/ 	.short	(.L_49 - .L_48)
	.align		4
.L_48:
        /*0124*/ 	.word	index@(_Z10kernel_53TPKfS0_Pf)
        /*0128*/ 	.word	0x00000000


	//----- nvinfo : EIATTR_MIN_STACK_SIZE
	.align		4
.L_49:
        /*012c*/ 	.byte	0x04, 0x12
        /*012e*/ 	.short	(.L_51 - .L_50)
	.align		4
.L_50:
        /*0130*/ 	.word	index@(_Z14kernel_53T_oldPKfS0_Pf)
        /*0134*/ 	.word	0x00000000


	//----- nvinfo : EIATTR_MIN_STACK_SIZE
	.align		4
.L_51:
        /*0138*/ 	.byte	0x04, 0x12
        /*013a*/ 	.short	(.L_53 - .L_52)
	.align		4
.L_52:
        /*013c*/ 	.word	index@(_Z9kernel_32PKfS0_Pf)
        /*0140*/ 	.word	0x00000080
.L_53:


//--------------------- .nv.compat                --------------------------
	.section	.nv.compat,"",@"SHT_CUDA_COMPAT_INFO"
	.align	4
        /*0000*/ 	.byte	0x02, 0x09, 0x00, 0x00, 0x02, 0x02, 0x01, 0x00, 0x02, 0x05, 0x05, 0x00, 0x03, 0x07, 0x01, 0x01
        /*0010*/ 	.byte	0x02, 0x03, 0x00, 0x00, 0x02, 0x06, 0x01, 0x00, 0x04, 0x0b, 0x08, 0x00, 0x09, 0x00, 0x00, 0x00
        /*0020*/ 	.byte	0x00, 0x00, 0x00, 0x00


//--------------------- .nv.info._Z12MatMulKernel6MatrixS_S_ --------------------------
	.section	.nv.info._Z12MatMulKernel6MatrixS_S_,"",@"SHT_CUDA_INFO"
	.sectionflags	@""
	.align	4


	//----- nvinfo : EIATTR_CUDA_API_VERSION
	.align		4
        /*0000*/ 	.byte	0x04, 0x37
        /*0002*/ 	.short	(.L_55 - .L_54)
.L_54:
        /*0004*/ 	.word	0x00000082


	//----- nvinfo : EIATTR_KPARAM_INFO
	.align		4
.L_55:
        /*0008*/ 	.byte	0x04, 0x17
        /*000a*/ 	.short	(.L_57 - .L_56)
.L_56:
        /*000c*/ 	.word	0x00000000
        /*0010*/ 	.short	0x0002
        /*0012*/ 	.short	0x0030
        /*0014*/ 	.byte	0x00, 0xf0, 0x61, 0x00


	//----- nvinfo : EIATTR_KPARAM_INFO
	.align		4
.L_57:
        /*0018*/ 	.byte	0x04, 0x17
        /*001a*/ 	.short	(.L_59 - .L_58)
.L_58:
        /*001c*/ 	.word	0x00000000
        /*0020*/ 	.short	0x0001
        /*0022*/ 	.short	0x0018
        /*0024*/ 	.byte	0x00, 0xf0, 0x61, 0x00


	//----- nvinfo : EIATTR_KPARAM_INFO
	.align		4
.L_59:
        /*0028*/ 	.byte	0x04, 0x17
        /*002a*/ 	.short	(.L_61 - .L_60)
.L_60:
        /*002c*/ 	.word	0x00000000
        /*0030*/ 	.short	0x0000
        /*0032*/ 	.short	0x0000
        /*0034*/ 	.byte	0x00, 0xf0, 0x61, 0x00


	//----- nvinfo : EIATTR_SPARSE_MMA_MASK
	.align		4
.L_61:
        /*0038*/ 	.byte	0x03, 0x50
        /*003a*/ 	.short	0x0000


	//----- nvinfo : EIATTR_MAXREG_COUNT
	.align		4
        /*003c*/ 	.byte	0x03, 0x1b
        /*003e*/ 	.short	0x00ff


	//----- nvinfo : EIATTR_NUM_BARRIERS
	.align		4
        /*0040*/ 	.byte	0x02, 0x4c
        /*0042*/ 	.byte	0x01
	.zero		1


	//----- nvinfo : EIATTR_MERCURY_ISA_VERSION
	.align		4
        /*0044*/ 	.byte	0x03, 0x5f
        /*0046*/ 	.short	0x0101


	//----- nvinfo : EIATTR_VRC_CTA_INIT_COUNT
	.align		4
        /*0048*/ 	.byte	0x02, 0x4a
	.zero		1
	.zero		1


	//----- nvinfo : EIATTR_EXIT_INSTR_OFFSETS
	.align		4
        /*004c*/ 	.byte	0x04, 0x1c
        /*004e*/ 	.short	(.L_63 - .L_62)


	//   ....[0]....
.L_62:
        /*0050*/ 	.word	0x00001be0


	//----- nvinfo : EIATTR_CBANK_PARAM_SIZE
	.align		4
.L_63:
        /*0054*/ 	.byte	0x03, 0x19
        /*0056*/ 	.short	0x0048


	//----- nvinfo : EIATTR_PARAM_CBANK
	.align		4
        /*0058*/ 	.byte	0x04, 0x0a
        /*005a*/ 	.short	(.L_65 - .L_64)
	.align		4
.L_64:
        /*005c*/ 	.word	index@(.nv.constant0._Z12MatMulKernel6MatrixS_S_)
        /*0060*/ 	.short	0x0380
        /*0062*/ 	.short	0x0048


	//----- nvinfo : EIATTR_SW_WAR
	.align		4
.L_65:
        /*0064*/ 	.byte	0x04, 0x36
        /*0066*/ 	.short	(.L_67 - .L_66)
.L_66:
        /*0068*/ 	.word	0x00000008
.L_67:


//--------------------- .nv.info._Z11kernel_1_2TPKfS0_Pf --------------------------
	.section	.nv.info._Z11kernel_1_2TPKfS0_Pf,"",@"SHT_CUDA_INFO"
	.sectionflags	@""
	.align	4


	//----- nvinfo : EIATTR_CUDA_API_VERSION
	.align		4
        /*0000*/ 	.byte	0x04, 0x37
        /*0002*/ 	.short	(.L_69 - .L_68)
.L_68:
        /*0004*/ 	.word	0x00000082


	//----- nvinfo : EIATTR_KPARAM_INFO
	.align		4
.L_69:
        /*0008*/ 	.byte	0x04, 0x17
        /*000a*/ 	.short	(.L_71 - .L_70)
.L_70:
        /*000c*/ 	.word	0x00000000
        /*0010*/ 	.short	0x0002
        /*0012*/ 	.short	0x0010
        /*0014*/ 	.byte	0x00, 0xf5, 0x21, 0x00


	//----- nvinfo : EIATTR_KPARAM_INFO
	.align		4
.L_71:
        /*0018*/ 	.byte	0x04, 0x17
        /*001a*/ 	.short	(.L_73 - .L_72)
.L_72:
        /*001c*/ 	.word	0x00000000
        /*0020*/ 	.short	0x0001
        /*0022*/ 	.short	0x0008
        /*0024*/ 	.byte	0x00, 0xf5, 0x21, 0x00


	//----- nvinfo : EIATTR_KPARAM_INFO
	.align		4
.L_73:
        /*0028*/ 	.byte	0x04, 0x17
        /*002a*/ 	.short	(.L_75 - .L_74)
.L_74:
        /*002c*/ 	.word	0x00000000
        /*0030*/ 	.short	0x0000
        /*0032*/ 	.short	0x0000
        /*0034*/ 	.byte	0x00, 0xf5, 0x21, 0x00


	//----- nvinfo : EIATTR_SPARSE_MMA_MASK
	.align		4
.L_75:
        /*0038*/ 	.byte	0x03, 0x50
        /*003a*/ 	.short	0x0000


	//----- nvinfo : EIATTR_MAXREG_COUNT
	.align		4
        /*003c*/ 	.byte	0x03, 0x1b
        /*003e*/ 	.short	0x00ff


	//----- nvinfo : EIATTR_NUM_BARRIERS
	.align		4
        /*0040*/ 	.byte	0x02, 0x4c
        /*0042*/ 	.byte	0x01
	.zero		1


	//----- nvinfo : EIATTR_MERCURY_ISA_VERSION
	.align		4
        /*0044*/ 	.byte	0x03, 0x5f
        /*0046*/ 	.short	0x0101


	//----- nvinfo : EIATTR_COOP_GROUP_MASK_REGIDS
	.align		4
        /*0048*/ 	.byte	0x04, 0x29
        /*004a*/ 	.short	(.L_77 - .L_76)


	//   ....[0]....
.L_76:
        /*004c*/ 	.word	0xffffffff


	//   ....[1]....
        /*0050*/ 	.word	0xffffffff


	//   ....[2]....
        /*0054*/ 	.word	0xffffffff


	//   ....[3]....
        /*0058*/ 	.word	0xffffffff


	//----- nvinfo : EIATTR_COOP_GROUP_INSTR_OFFSETS
	.align		4
.L_77:
        /*005c*/ 	.byte	0x04, 0x28
        /*005e*/ 	.short	(.L_79 - .L_78)


	//   ....[0]....
.L_78:
        /*0060*/ 	.word	0x00000220


	//   ....[1]....
        /*0064*/ 	.word	0x00000450


	//   ....[2]....
        /*0068*/ 	.word	0x00000570


	//   ....[3]....
        /*006c*/ 	.word	0x000007c0


	//----- nvinfo : EIATTR_VRC_CTA_INIT_COUNT
	.align		4
.L_79:
        /*0070*/ 	.byte	0x02, 0x4a
	.zero		1
	.zero		1


	//----- nvinfo : EIATTR_EXIT_INSTR_OFFSETS
	.align		4
        /*0074*/ 	.byte	0x04, 0x1c
        /*0076*/ 	.short	(.L_81 - .L_80)


	//   ....[0]....
.L_80:
        /*0078*/ 	.word	0x00000820


	//----- nvinfo : EIATTR_CBANK_PARAM_SIZE
	.align		4
.L_81:
        /*007c*/ 	.byte	0x03, 0x19
        /*007e*/ 	.short	0x0018


	//----- nvinfo : EIATTR_PARAM_CBANK
	.align		4
        /*0080*/ 	.byte	0x04, 0x0a
        /*0082*/ 	.short	(.L_83 - .L_82)
	.align		4
.L_82:
        /*0084*/ 	.word	index@(.nv.constant0._Z11kernel_1_2TPKfS0_Pf)
        /*0088*/ 	.short	0x0380
        /*008a*/ 	.short	0x0018


	//----- nvinfo : EIATTR_SW_WAR
	.align		4
.L_83:
        /*008c*/ 	.byte	0x04, 0x36
        /*008e*/ 	.short	(.L_85 - .L_84)
.L_84:
        /*0090*/ 	.word	0x00000008
.L_85:


//--------------------- .nv.info._Z15MatrixMulKernelPKfS0_Pfi --------------------------
	.section	.nv.info._Z15MatrixMulKernelPKfS0_Pfi,"",@"SHT_CUDA_INFO"
	.sectionflags	@""
	.align	4


	//----- nvinfo : EIATTR_CUDA_API_VERSION
	.align		4
        /*0000*/ 	.byte	0x04, 0x37
        /*0002*/ 	.short	(.L_87 - .L_86)
.L_86:
        /*0004*/ 	.word	0x00000082


	//----- nvinfo : EIATTR_KPARAM_INFO
	.align		4
.L_87:
        /*0008*/ 	.byte	0x04, 0x17
        /*000a*/ 	.short	(.L_89 - .L_88)
.L_88:
        /*000c*/ 	.word	0x00000000
        /*0010*/ 	.short	0x0003
        /*0012*/ 	.short	0x0018
        /*0014*/ 	.byte	0x00, 0xf0, 0x11, 0x00


	//----- nvinfo : EIATTR_KPARAM_INFO
	.align		4
.L_89:
        /*0018*/ 	.byte	0x04, 0x17
        /*001a*/ 	.short	(.L_91 - .L_90)
.L_90:
        /*001c*/ 	.word	0x00000000
        /*0020*/ 	.short	0x0002
        /*0022*/ 	.short	0x0010
        /*0024*/ 	.byte	0x00, 0xf5, 0x21, 0x00


	//----- nvinfo : EIATTR_KPARAM_INFO
	.align		4
.L_91:
        /*0028*/ 	.byte	0x04, 0x17
        /*002a*/ 	.short	(.L_93 - .L_92)
.L_92:
        /*002c*/ 	.word	0x00000000
        /*0030*/ 	.short	0x0001
        /*0032*/ 	.short	0x0008
        /*0034*/ 	.byte	0x00, 0xf5, 0x21, 0x00


	//----- nvinfo : EIATTR_KPARAM_INFO
	.align		4
.L_93:
        /*0038*/ 	.byte	0x04, 0x17
        /*003a*/ 	.short	(.L_95 - .L_94)
.L_94:
        /*003c*/ 	.word	0x00000000
        /*0040*/ 	.short	0x0000
        /*0042*/ 	.short	0x0000
        /*0044*/ 	.byte	0x00, 0xf5, 0x21, 0x00


	//----- nvinfo : EIATTR_SPARSE_MMA_MASK
	.align		4
.L_95:
        /*0048*/ 	.byte	0x03, 0x50
        /*004a*/ 	.short	0x0000


	//----- nvinfo : EIATTR_MAXREG_COUNT
	.align		4
        /*004c*/ 	.byte	0x03, 0x1b
        /*004e*/ 	.short	0x00ff


	//----- nvinfo : EIATTR_NUM_BARRIERS
	.align		4
        /*0050*/ 	.byte	0x02, 0x4c
        /*0052*/ 	.byte	0x01
	.zero		1


	//----- nvinfo : EIATTR_MERCURY_ISA_VERSION
	.align		4
        /*0054*/ 	.byte	0x03, 0x5f
        /*0056*/ 	.short	0x0101


	//----- nvinfo : EIATTR_VRC_CTA_INIT_COUNT
	.align		4
        /*0058*/ 	.byte	0x02, 0x4a
	.zero		1
	.zero		1


	//----- nvinfo : EIATTR_EXIT_INSTR_OFFSETS
	.align		4
        /*005c*/ 	.byte	0x04, 0x1c
        /*005e*/ 	.short	(.L_97 - .L_96)


	//   ....[0]....
.L_96:
        /*0060*/ 	.word	0x00001890


	//----- nvinfo : EIATTR_CBANK_PARAM_SIZE
	.align		4
.L_97:
        /*0064*/ 	.byte	0x03, 0x19
        /*0066*/ 	.short	0x001c


	//----- nvinfo : EIATTR_PARAM_CBANK
	.align		4
        /*0068*/ 	.byte	0x04, 0x0a
        /*006a*/ 	.short	(.L_99 - .L_98)
	.align		4
.L_98:
        /*006c*/ 	.word	index@(.nv.constant0._Z15MatrixMulKernelPKfS0_Pfi)
        /*0070*/ 	.short	0x0380
        /*0072*/ 	.short	0x001c


	//----- nvinfo : EIATTR_SW_WAR
	.align		4
.L_99:
        /*0074*/ 	.byte	0x04, 0x36
        /*0076*/ 	.short	(.L_101 - .L_100)
.L_100:
        /*0078*/ 	.word	0x00000008
.L_101:


//--------------------- .nv.info._Z14my_best_kernelPKfS0_Pf --------------------------
	.section	.nv.info._Z14my_best_kernelPKfS0_Pf,"",@"SHT_CUDA_INFO"
	.sectionflags	@""
	.align	4


	//----- nvinfo : EIATTR_CUDA_API_VERSION
	.align		4
        /*0000*/ 	.byte	0x04, 0x37
        /*0002*/ 	.short	(.L_103 - .L_102)
.L_102:
        /*0004*/ 	.word	0x00000082


	//----- nvinfo : EIATTR_KPARAM_INFO
	.align		4
.L_103:
        /*0008*/ 	.byte	0x04, 0x17
        /*000a*/ 	.short	(.L_105 - .L_104)
.L_104:
        /*000c*/ 	.word	0x00000000
        /*0010*/ 	.short	0x0002
        /*0012*/ 	.short	0x0010
        /*0014*/ 	.byte	0x00, 0xf5, 0x21, 0x00


	//----- nvinfo : EIATTR_KPARAM_INFO
	.align		4
.L_105:
        /*0018*/ 	.byte	0x04, 0x17
        /*001a*/ 	.short	(.L_107 - .L_106)
.L_106:
        /*001c*/ 	.word	0x00000000
        /*0020*/ 	.short	0x0001
        /*0022*/ 	.short	0x0008
        /*0024*/ 	.byte	0x00, 0xf5, 0x21, 0x00


	//----- nvinfo : EIATTR_KPARAM_INFO
	.align		4
.L_107:
        /*0028*/ 	.byte	0x04, 0x17
        /*002a*/ 	.short	(.L_109 - .L_108)
.L_108:
        /*002c*/ 	.word	0x00000000
        /*0030*/ 	.short	0x0000
        /*0032*/ 	.short	0x0000
        /*0034*/ 	.byte	0x00, 0xf5, 0x21, 0x00


	//----- nvinfo : EIATTR_SPARSE_MMA_MASK
	.align		4
.L_109:
        /*0038*/ 	.byte	0x03, 0x50
        /*003a*/ 	.short	0x0000


	//----- nvinfo : EIATTR_MAXREG_COUNT
	.align		4
        /*003c*/ 	.byte	0x03, 0x1b
        /*003e*/ 	.short	0x0080


	//----- nvinfo : EIATTR_NUM_BARRIERS
	.align		4
        /*0040*/ 	.byte	0x02, 0x4c
        /*0042*/ 	.byte	0x01
	.zero		1


	//----- nvinfo : EIATTR_MERCURY_ISA_VERSION
	.align		4
        /*0044*/ 	.byte	0x03, 0x5f
        /*0046*/ 	.short	0x0101


	//----- nvinfo : EIATTR_COOP_GROUP_MASK_REGIDS
	.align		4
        /*0048*/ 	.byte	0x04, 0x29
        /*004a*/ 	.short	(.L_111 - .L_110)


	//   ....[0]....
.L_110:
        /*004c*/ 	.word	0xffffffff


	//   ....[1]....
        /*0050*/ 	.word	0xffffffff


	//----- nvinfo : EIATTR_COOP_GROUP_INSTR_OFFSETS
	.align		4
.L_111:
        /*0054*/ 	.byte	0x04, 0x28
        /*0056*/ 	.short	(.L_113 - .L_112)


	//   ....[0]....
.L_112:
        /*0058*/ 	.word	0x00000ab0


	//   ....[1]....
        /*005c*/ 	.word	0x00001000


	//----- nvinfo : EIATTR_VRC_CTA_INIT_COUNT
	.align		4
.L_113:
        /*0060*/ 	.byte	0x02, 0x4a
	.zero		1
	.zero		1


	//----- nvinfo : EIATTR_EXIT_INSTR_OFFSETS
	.align		4
        /*0064*/ 	.byte	0x04, 0x1c
        /*0066*/ 	.short	(.L_115 - .L_114)


	//   ....[0]....
.L_114:
        /*0068*/ 	.word	0x00001470


	//----- nvinfo : EIATTR_MAX_THREADS
	.align		4
.L_115:
        /*006c*/ 	.byte	0x04, 0x05
        /*006e*/ 	.short	(.L_117 - .L_116)
.L_116:
        /*0070*/ 	.word	0x00000100
        /*0074*/ 	.word	0x00000001
        /*0078*/ 	.word	0x00000001


	//----- nvinfo : EIATTR_CBANK_PARAM_SIZE
	.align		4
.L_117:
        /*007c*/ 	.byte	0x03, 0x19
        /*007e*/ 	.short	0x0018


	//----- nvinfo : EIATTR_PARAM_CBANK
	.align		4
        /*0080*/ 	.byte	0x04, 0x0a
        /*0082*/ 	.short	(.L_119 - .L_118)
	.align		4
.L_118:
        /*0084*/ 	.word	index@(.nv.constant0._Z14my_best_kernelPKfS0_Pf)
        /*0088*/ 	.short	0x0380
        /*008a*/ 	.short	0x0018


	//----- nvinfo : EIATTR_SW_WAR
	.align		4
.L_119:
        /*008c*/ 	.byte	0x04, 0x36
        /*008e*/ 	.short	(.L_121 - .L_120)
.L_120:
        /*0090*/ 	.word	0x00000008
.L_121:


//--------------------- .nv.info._Z14real_kernel8x8PKfS0_Pf --------------------------
	.section	.nv.info._Z14real_kernel8x8PKfS0_Pf,"",@"SHT_CUDA_INFO"
	.sectionflags	@""
	.align	4


	//----- nvinfo : EIATTR_CUDA_API_VERSION
	.align		4
        /*0000*/ 	.byte	0x04, 0x37
        /*0002*/ 	.short	(.L_123 - .L_122)
.L_122:
        /*0004*/ 	.word	0x00000082


	//----- nvinfo : EIATTR_KPARAM_INFO
	.align		4
.L_123:
        /*0008*/ 	.byte	0x04, 0x17
        /*000a*/ 	.short	(.L_125 - .L_124)
.L_124:
        /*000c*/ 	.word	0x00000000
        /*0010*/ 	.short	0x0002
        /*0012*/ 	.short	0x0010
        /*0014*/ 	.byte	0x00, 0xf5, 0x21, 0x00


	//----- nvinfo : EIATTR_KPARAM_INFO
	.align		4
.L_125:
        /*0018*/ 	.byte	0x04, 0x17
        /*001a*/ 	.short	(.L_127 - .L_126)
.L_126:
        /*001c*/ 	.word	0x00000000
        /*0020*/ 	.short	0x0001
        /*0022*/ 	.short	0x0008
        /*0024*/ 	.byte	0x00, 0xf5, 0x21, 0x00


	//----- nvinfo : EIATTR_KPARAM_INFO
	.align		4
.L_127:
        /*0028*/ 	.byte	0x04, 0x17
        /*002a*/ 	.short	(.L_129 - .L_128)
.L_128:
        /*002c*/ 	.word	0x00000000
        /*0030*/ 	.short	0x0000
        /*0032*/ 	.short	0x0000
        /*0034*/ 	.byte	0x00, 0xf5, 0x21, 0x00


	//----- nvinfo : EIATTR_SPARSE_MMA_MASK
	.align		4
.L_129:
        /*0038*/ 	.byte	0x03, 0x50
        /*003a*/ 	.short	0x0000


	//----- nvinfo : EIATTR_MAXREG_COUNT
	.align		4
        /*003c*/ 	.byte	0x03, 0x1b
        /*003e*/ 	.short	0x0080


	//----- nvinfo : EIATTR_NUM_BARRIERS
	.align		4
        /*0040*/ 	.byte	0x02, 0x4c
        /*0042*/ 	.byte	0x01
	.zero		1


	//----- nvinfo : EIATTR_MERCURY_ISA_VERSION
	.align		4
        /*0044*/ 	.byte	0x03, 0x5f
        /*0046*/ 	.short	0x0101


	//----- nvinfo : EIATTR_COOP_GROUP_MASK_REGIDS
	.align		4
        /*0048*/ 	.byte	0x04, 0x29
        /*004a*/ 	.short	(.L_131 - .L_130)


	//   ....[0]....
.L_130:
        /*004c*/ 	.word	0xffffffff


	//   ....[1]....
        /*0050*/ 	.word	0xffffffff


	//----- nvinfo : EIATTR_COOP_GROUP_INSTR_OFFSETS
	.align		4
.L_131:
        /*0054*/ 	.byte	0x04, 0x28
        /*0056*/ 	.short	(.L_133 - .L_132)


	//   ....[0]....
.L_132:
        /*0058*/ 	.word	0x00000ab0


	//   ....[1]....
        /*005c*/ 	.word	0x00001000


	//----- nvinfo : EIATTR_VRC_CTA_INIT_COUNT
	.align		4
.L_133:
        /*0060*/ 	.byte	0x02, 0x4a
	.zero		1
	.zero		1


	//----- nvinfo : EIATTR_EXIT_INSTR_OFFSETS
	.align		4
        /*0064*/ 	.byte	0x04, 0x1c
        /*0066*/ 	.short	(.L_135 - .L_134)


	//   ....[0]....
.L_134:
        /*0068*/ 	.word	0x00001470


	//----- nvinfo : EIATTR_MAX_THREADS
	.align		4
.L_135:
        /*006c*/ 	.byte	0x04, 0x05
        /*006e*/ 	.short	(.L_137 - .L_136)
.L_136:
        /*0070*/ 	.word	0x00000100
        /*0074*/ 	.word	0x00000001
        /*0078*/ 	.word	0x00000001


	//----- nvinfo : EIATTR_CBANK_PARAM_SIZE
	.align		4
.L_137:
        /*007c*/ 	.byte	0x03, 0x19
        /*007e*/ 	.short	0x0018


	//----- nvinfo : EIATTR_PARAM_CBANK
	.align		4
        /*0080*/ 	.byte	0x04, 0x0a
        /*0082*/ 	.short	(.L_139 - .L_138)
	.align		4
.L_138:
        /*0084*/ 	.word	index@(.nv.constant0._Z14real_kernel8x8PKfS0_Pf)
        /*0088*/ 	.short	0x0380
        /*008a*/ 	.short	0x0018


	//----- nvinfo : EIATTR_SW_WAR
	.align		4
.L_139:
        /*008c*/ 	.byte	0x04, 0x36
        /*008e*/ 	.short	(.L_141 - .L_140)
.L_140:
        /*0090*/ 	.word	0x00000008
.L_141:


//--------------------- .nv.info._Z9kernel8x8PKfS0_Pf --------------------------
	.section	.nv.info._Z9kernel8x8PKfS0_Pf,"",@"SHT_CUDA_INFO"
	.sectionflags	@""
	.align	4


	//----- nvinfo : EIATTR_CUDA_API_VERSION
	.align		4
        /*0000*/ 	.byte	0x04, 0x37
        /*0002*/ 	.short	(.L_143 - .L_142)
.L_142:
        /*0004*/ 	.word	0x00000082


	//----- nvinfo : EIATTR_KPARAM_INFO
	.align		4
.L_143:
        /*0008*/ 	.byte	0x04, 0x17
        /*000a*/ 	.short	(.L_145 - .L_144)
.L_144:
        /*000c*/ 	.word	0x00000000
        /*0010*/ 	.short	0x0002
        /*0012*/ 	.short	0x0010
        /*0014*/ 	.byte	0x00, 0xf5, 0x21, 0x00


	//----- nvinfo : EIATTR_KPARAM_INFO
	.align		4
.L_145:
        /*0018*/ 	.byte	0x04, 0x17
        /*001a*/ 	.short	(.L_147 - .L_146)
.L_146:
        /*001c*/ 	.word	0x00000000
        /*0020*/ 	.short	0x0001
        /*0022*/ 	.short	0x0008
        /*0024*/ 	.byte	0x00, 0xf5, 0x21, 0x00


	//----- nvinfo : EIATTR_KPARAM_INFO
	.align		4
.L_147:
        /*0028*/ 	.byte	0x04, 0x17
        /*002a*/ 	.short	(.L_149 - .L_148)
.L_148:
        /*002c*/ 	.word	0x00000000
        /*0030*/ 	.short	0x0000
        /*0032*/ 	.short	0x0000
        /*0034*/ 	.byte	0x00, 0xf5, 0x21, 0x00


	//----- nvinfo : EIATTR_SPARSE_MMA_MASK
	.align		4
.L_149:
        /*0038*/ 	.byte	0x03, 0x50
        /*003a*/ 	.short	0x0000


	//----- nvinfo : EIATTR_MAXREG_COUNT
	.align		4
        /*003c*/ 	.byte	0x03, 0x1b
        /*003e*/ 	.short	0x00ff


	//----- nvinfo : EIATTR_NUM_BARRIERS
	.align		4
        /*0040*/ 	.byte	0x02, 0x4c
        /*0042*/ 	.byte	0x01
	.zero		1


	//----- nvinfo : EIATTR_MERCURY_ISA_VERSION
	.align		4
        /*0044*/ 	.byte	0x03, 0x5f
        /*0046*/ 	.short	0x0101


	//----- nvinfo : EIATTR_COOP_GROUP_MASK_REGIDS
	.align		4
        /*0048*/ 	.byte	0x04, 0x29
        /*004a*/ 	.short	(.L_151 - .L_150)


	//   ....[0]....
.L_150:
        /*004c*/ 	.word	0xffffffff


	//   ....[1]....
        /*0050*/ 	.word	0xffffffff


	//   ....[2]....
        /*0054*/ 	.word	0xffffffff


	//----- nvinfo : EIATTR_COOP_GROUP_INSTR_OFFSETS
	.align		4
.L_151:
        /*0058*/ 	.byte	0x04, 0x28
        /*005a*/ 	.short	(.L_153 - .L_152)


	//   ....[0]....
.L_152:
        /*005c*/ 	.word	0x00000920


	//   ....[1]....
        /*0060*/ 	.word	0x00001280


	//   ....[2]....
        /*0064*/ 	.word	0x00001320


	//----- nvinfo : EIATTR_VRC_CTA_INIT_COUNT
	.align		4
.L_153:
        /*0068*/ 	.byte	0x02, 0x4a
	.zero		1
	.zero		1


	//----- nvinfo : EIATTR_EXIT_INSTR_OFFSETS
	.align		4
        /*006c*/ 	.byte	0x04, 0x1c
        /*006e*/ 	.short	(.L_155 - .L_154)


	//   ....[0]....
.L_154:
        /*0070*/ 	.word	0x00001540


	//----- nvinfo : EIATTR_CBANK_PARAM_SIZE
	.align		4
.L_155:
        /*0074*/ 	.byte	0x03, 0x19
        /*0076*/ 	.short	0x0018


	//----- nvinfo : EIATTR_PARAM_CBANK
	.align		4
        /*0078*/ 	.byte	0x04, 0x0a
        /*007a*/ 	.short	(.L_157 - .L_156)
	.align		4
.L_156:
        /*007c*/ 	.word	index@(.nv.constant0._Z9kernel8x8PKfS0_Pf)
        /*0080*/ 	.short	0x0380
        /*0082*/ 	.short	0x0018


	//----- nvinfo : EIATTR_SW_WAR
	.align		4
.L_157:
        /*0084*/ 	.byte	0x04, 0x36
        /*0086*/ 	.short	(.L_159 - .L_158)
.L_158:
        /*0088*/ 	.word	0x00000008
.L_159:


//--------------------- .nv.info._Z10kernel_53TPKfS0_Pf --------------------------
	.section	.nv.info._Z10kernel_53TPKfS0_Pf,"",@"SHT_CUDA_INFO"
	.sectionflags	@""
	.align	4


	//----- nvinfo : EIATTR_CUDA_API_VERSION
	.align		4
        /*0000*/ 	.byte	0x04, 0x37
        /*0002*/ 	.short	(.L_161 - .L_160)
.L_160:
        /*0004*/ 	.word	0x00000082


	//----- nvinfo : EIATTR_KPARAM_INFO
	.align		4
.L_161:
        /*0008*/ 	.byte	0x04, 0x17
        /*000a*/ 	.short	(.L_163 - .L_162)
.L_162:
        /*000c*/ 	.word	0x00000000
        /*0010*/ 	.short	0x0002
        /*0012*/ 	.short	0x0010
        /*0014*/ 	.byte	0x00, 0xf5, 0x21, 0x00


	//----- nvinfo : EIATTR_KPARAM_INFO
	.align		4
.L_163:
        /*0018*/ 	.byte	0x04, 0x17
        /*001a*/ 	.short	(.L_165 - .L_164)
.L_164:
        /*001c*/ 	.word	0x00000000
        /*0020*/ 	.short	0x0001
        /*0022*/ 	.short	0x0008
        /*0024*/ 	.byte	0x00, 0xf5, 0x21, 0x00


	//----- nvinfo : EIATTR_KPARAM_INFO
	.align		4
.L_165:
        /*0028*/ 	.byte	0x04, 0x17
        /*002a*/ 	.short	(.L_167 - .L_166)
.L_166:
        /*002c*/ 	.word	0x00000000
        /*0030*/ 	.short	0x0000
        /*0032*/ 	.short	0x0000
        /*0034*/ 	.byte	0x00, 0xf5, 0x21, 0x00


	//----- nvinfo : EIATTR_SPARSE_MMA_MASK
	.align		4
.L_167:
        /*0038*/ 	.byte	0x03, 0x50
        /*003a*/ 	.short	0x0000


	//----- nvinfo : EIATTR_MAXREG_COUNT
	.align		4
        /*003c*/ 	.byte	0x03, 0x1b
        /*003e*/ 	.short	0x00ff


	//----- nvinfo : EIATTR_NUM_BARRIERS
	.align		4
        /*0040*/ 	.byte	0x02, 0x4c
        /*0042*/ 	.byte	0x01
	.zero		1


	//----- nvinfo : EIATTR_MERCURY_ISA_VERSION
	.align		4
        /*0044*/ 	.byte	0x03, 0x5f
        /*0046*/ 	.short	0x0101


	//----- nvinfo : EIATTR_COOP_GROUP_MASK_REGIDS
	.align		4
        /*0048*/ 	.byte	0x04, 0x29
        /*004a*/ 	.short	(.L_169 - .L_168)


	//   ....[0]....
.L_168:
        /*004c*/ 	.word	0xffffffff


	//   ....[1]....
        /*0050*/ 	.word	0xffffffff


	//----- nvinfo : EIATTR_COOP_GROUP_INSTR_OFFSETS
	.align		4
.L_169:
        /*0054*/ 	.byte	0x04, 0x28
        /*0056*/ 	.short	(.L_171 - .L_170)


	//   ....[0]....
.L_170:
        /*0058*/ 	.word	0x00000670


	//   ....[1]....
        /*005c*/ 	.word	0x00001b60


	//----- nvinfo : EIATTR_VRC_CTA_INIT_COUNT
	.align		4
.L_171:
        /*0060*/ 	.byte	0x02, 0x4a
	.zero		1
	.zero		1


	//----- nvinfo : EIATTR_EXIT_INSTR_OFFSETS
	.align		4
        /*0064*/ 	.byte	0x04, 0x1c
        /*0066*/ 	.short	(.L_173 - .L_172)


	//   ....[0]....
.L_172:
        /*0068*/ 	.word	0x00001e00


	//----- nvinfo : EIATTR_CBANK_PARAM_SIZE
	.align		4
.L_173:
        /*006c*/ 	.byte	0x03, 0x19
        /*006e*/ 	.short	0x0018


	//----- nvinfo : EIATTR_PARAM_CBANK
	.align		4
        /*0070*/ 	.byte	0x04, 0x0a
        /*0072*/ 	.short	(.L_175 - .L_174)
	.align		4
.L_174:
        /*0074*/ 	.word	index@(.nv.constant0._Z10kernel_53TPKfS0_Pf)
        /*0078*/ 	.short	0x0380
        /*007a*/ 	.short	0x0018


	//----- nvinfo : EIATTR_SW_WAR
	.align		4
.L_175:
        /*007c*/ 	.byte	0x04, 0x36
        /*007e*/ 	.short	(.L_177 - .L_176)
.L_176:
        /*0080*/ 	.word	0x00000008
.L_177:


//--------------------- .nv.info._Z14kernel_53T_oldPKfS0_Pf --------------------------
	.section	.nv.info._Z14kernel_53T_oldPKfS0_Pf,"",@"SHT_CUDA_INFO"
	.sectionflags	@""
	.align	4


	//----- nvinfo : EIATTR_CUDA_API_VERSION
	.align		4
        /*0000*/ 	.byte	0x04, 0x37
        /*0002*/ 	.short	(.L_179 - .L_178)
.L_178:
        /*0004*/ 	.word	0x00000082


	//----- nvinfo : EIATTR_KPARAM_INFO
	.align		4
.L_179:
        /*0008*/ 	.byte	0x04, 0x17
        /*000a*/ 	.short	(.L_181 - .L_180)
.L_180:
        /*000c*/ 	.word	0x00000000
        /*0010*/ 	.short	0x0002
        /*0012*/ 	.short	0x0010
        /*0014*/ 	.byte	0x00, 0xf5, 0x21, 0x00


	//----- nvinfo : EIATTR_KPARAM_INFO
	.align		4
.L_181:
        /*0018*/ 	.byte	0x04, 0x17
        /*001a*/ 	.short	(.L_183 - .L_182)
.L_182:
        /*001c*/ 	.word	0x00000000
        /*0020*/ 	.short	0x0001
        /*0022*/ 	.short	0x0008
        /*0024*/ 	.byte	0x00, 0xf5, 0x21, 0x00


	//----- nvinfo : EIATTR_KPARAM_INFO
	.align		4
.L_183:
        /*0028*/ 	.byte	0x04, 0x17
        /*002a*/ 	.short	(.L_185 - .L_184)
.L_184:
        /*002c*/ 	.word	0x00000000
        /*0030*/ 	.short	0x0000
        /*0032*/ 	.short	0x0000
        /*0034*/ 	.byte	0x00, 0xf5, 0x21, 0x00


	//----- nvinfo : EIATTR_SPARSE_MMA_MASK
	.align		4
.L_185:
        /*0038*/ 	.byte	0x03, 0x50
        /*003a*/ 	.short	0x0000


	//----- nvinfo : EIATTR_MAXREG_COUNT
	.align		4
        /*003c*/ 	.byte	0x03, 0x1b
        /*003e*/ 	.short	0x00ff


	//----- nvinfo : EIATTR_NUM_BARRIERS
	.align		4
        /*0040*/ 	.byte	0x02, 0x4c
        /*0042*/ 	.byte	0x01
	.zero		1


	//----- nvinfo : EIATTR_MERCURY_ISA_VERSION
	.align		4
        /*0044*/ 	.byte	0x03, 0x5f
        /*0046*/ 	.short	0x0101


	//----- nvinfo : EIATTR_COOP_GROUP_MASK_REGIDS
	.align		4
        /*0048*/ 	.byte	0x04, 0x29
        /*004a*/ 	.short	(.L_187 - .L_186)


	//   ....[0]....
.L_186:
        /*004c*/ 	.word	0xffffffff


	//   ....[1]....
        /*0050*/ 	.word	0xffffffff


	//----- nvinfo : EIATTR_COOP_GROUP_INSTR_OFFSETS
	.align		4
.L_187:
        /*0054*/ 	.byte	0x04, 0x28
        /*0056*/ 	.short	(.L_189 - .L_188)


	//   ....[0]....
.L_188:
        /*0058*/ 	.word	0x00000420


	//   ....[1]....
        /*005c*/ 	.word	0x00001880


	//----- nvinfo : EIATTR_VRC_CTA_INIT_COUNT
	.align		4
.L_189:
        /*0060*/ 	.byte	0x02, 0x4a
	.zero		1
	.zero		1


	//----- nvinfo : EIATTR_EXIT_INSTR_OFFSETS
	.align		4
        /*0064*/ 	.byte	0x04, 0x1c
        /*0066*/ 	.short	(.L_191 - .L_190)


	//   ....[0]....
.L_190:
        /*0068*/ 	.word	0x00001b20


	//----- nvinfo : EIATTR_CBANK_PARAM_SIZE
	.align		4
.L_191:
        /*006c*/ 	.byte	0x03, 0x19
        /*006e*/ 	.short	0x0018


	//----- nvinfo : EIATTR_PARAM_CBANK
	.align		4
        /*0070*/ 	.byte	0x04, 0x0a
        /*0072*/ 	.short	(.L_193 - .L_192)
	.align		4
.L_192:
        /*0074*/ 	.word	index@(.nv.constant0._Z14kernel_53T_oldPKfS0_Pf)
        /*0078*/ 	.short	0x0380
        /*007a*/ 	.short	0x0018


	//----- nvinfo : EIATTR_SW_WAR
	.align		4
.L_193:
        /*007c*/ 	.byte	0x04, 0x36
        /*007e*/ 	.short	(.L_195 - .L_194)
.L_194:
        /*0080*/ 	.word	0x00000008
.L_195:


//--------------------- .nv.info._Z9kernel_32PKfS0_Pf --------------------------
	.section	.nv.info._Z9kernel_32PKfS0_Pf,"",@"SHT_CUDA_INFO"
	.sectionflags	@""
	.align	4


	//----- nvinfo : EIATTR_CUDA_API_VERSION
	.align		4
        /*0000*/ 	.byte	0x04, 0x37
        /*0002*/ 	.short	(.L_197 - .L_196)
.L_196:
        /*0004*/ 	.word	0x00000082


	//----- nvinfo : EIATTR_KPARAM_INFO
	.align		4
.L_197:
        /*0008*/ 	.byte	0x04, 0x17
        /*000a*/ 	.short	(.L_199 - .L_198)
.L_198:
        /*000c*/ 	.word	0x00000000
        /*0010*/ 	.short	0x0002
        /*0012*/ 	.short	0x0010
        /*0014*/ 	.byte	0x00, 0xf5, 0x21, 0x00


	//----- nvinfo : EIATTR_KPARAM_INFO
	.align		4
.L_199:
        /*0018*/ 	.byte	0x04, 0x17
        /*001a*/ 	.short	(.L_201 - .L_200)
.L_200:
        /*001c*/ 	.word	0x00000000
        /*0020*/ 	.short	0x0001
        /*0022*/ 	.short	0x0008
        /*0024*/ 	.byte	0x00, 0xf5, 0x21, 0x00


	//----- nvinfo : EIATTR_KPARAM_INFO
	.align		4
.L_201:
        /*0028*/ 	.byte	0x04, 0x17
        /*002a*/ 	.short	(.L_203 - .L_202)
.L_202:
        /*002c*/ 	.word	0x00000000
        /*0030*/ 	.short	0x0000
        /*0032*/ 	.short	0x0000
        /*0034*/ 	.byte	0x00, 0xf5, 0x21, 0x00


	//----- nvinfo : EIATTR_SPARSE_MMA_MASK
	.align		4
.L_203:
        /*0038*/ 	.byte	0x03, 0x50
        /*003a*/ 	.short	0x0000


	//----- nvinfo : EIATTR_MAXREG_COUNT
	.align		4
        /*003c*/ 	.byte	0x03, 0x1b
        /*003e*/ 	.short	0x00ff


	//----- nvinfo : EIATTR_NUM_BARRIERS
	.align		4
        /*0040*/ 	.byte	0x02, 0x4c
        /*0042*/ 	.byte	0x01
	.zero		1


	//----- nvinfo : EIATTR_MERCURY_ISA_VERSION
	.align		4
        /*0044*/ 	.byte	0x03, 0x5f
        /*0046*/ 	.short	0x0101


	//----- nvinfo : EIATTR_COOP_GROUP_MASK_REGIDS
	.align		4
        /*0048*/ 	.byte	0x04, 0x29
        /*004a*/ 	.short	(.L_205 - .L_204)


	//   ....[0]....
.L_204:
        /*004c*/ 	.word	0xffffffff


	//   ....[1]....
        /*0050*/ 	.word	0xffffffff


	//----- nvinfo : EIATTR_COOP_GROUP_INSTR_OFFSETS
	.align		4
.L_205:
        /*0054*/ 	.byte	0x04, 0x28
        /*0056*/ 	.short	(.L_207 - .L_206)


	//   ....[0]....
.L_206:
        /*0058*/ 	.word	0x00000a40


	//   ....[1]....
        /*005c*/ 	.word	0x00000ea0


	//----- nvinfo : EIATTR_VRC_CTA_INIT_COUNT
	.align		4
.L_207:
        /*0060*/ 	.byte	0x02, 0x4a
	.zero		1
	.zero		1


	//----- nvinfo : EIATTR_EXIT_INSTR_OFFSETS
	.align		4
        /*0064*/ 	.byte	0x04, 0x1c
        /*0066*/ 	.short	(.L_209 - .L_208)


	//   ....[0]....
.L_208:
        /*0068*/ 	.word	0x00001140


	//----- nvinfo : EIATTR_MAX_THREADS
	.align		4
.L_209:
        /*006c*/ 	.byte	0x04, 0x05
        /*006e*/ 	.short	(.L_211 - .L_210)
.L_210:
        /*0070*/ 	.word	0x00000100
        /*0074*/ 	.word	0x00000001
        /*0078*/ 	.word	0x00000001


	//----- nvinfo : EIATTR_CBANK_PARAM_SIZE
	.align		4
.L_211:
        /*007c*/ 	.byte	0x03, 0x19
        /*007e*/ 	.short	0x0018


	//----- nvinfo : EIATTR_PARAM_CBANK
	.align		4
        /*0080*/ 	.byte	0x04, 0x0a
        /*0082*/ 	.short	(.L_213 - .L_212)
	.align		4
.L_212:
        /*0084*/ 	.word	index@(.nv.constant0._Z9kernel_32PKfS0_Pf)
        /*0088*/ 	.short	0x0380
        /*008a*/ 	.short	0x0018


	//----- nvinfo : EIATTR_SW_WAR
	.align		4
.L_213:
        /*008c*/ 	.byte	0x04, 0x36
        /*008e*/ 	.short	(.L_215 - .L_214)
.L_214:
        /*0090*/ 	.word	0x00000008
.L_215:


//--------------------- .nv.callgraph             --------------------------
	.section	.nv.callgraph,"",@"SHT_CUDA_CALLGRAPH"
	.align	4
	.sectionentsize	8
	.align		4
        /*0000*/ 	.word	0x00000000
	.align		4
        /*0004*/ 	.word	0xffffffff
	.align		4
        /*0008*/ 	.word	0x00000000
	.align		4
        /*000c*/ 	.word	0xfffffffe
	.align		4
        /*0010*/ 	.word	0x00000000
	.align		4
        /*0014*/ 	.word	0xfffffffd
	.align		4
        /*0018*/ 	.word	0x00000000
	.align		4
        /*001c*/ 	.word	0xfffffffc


//--------------------- .text._Z12MatMulKernel6MatrixS_S_ --------------------------
	.section	.text._Z12MatMulKernel6MatrixS_S_,"ax",@progbits
	.align	128
        .global         _Z12MatMulKernel6MatrixS_S_
        .type           _Z12MatMulKernel6MatrixS_S_,@function
        .size           _Z12MatMulKernel6MatrixS_S_,(.L_x_29 - _Z12MatMulKernel6MatrixS_S_)
        .other          _Z12MatMulKernel6MatrixS_S_,@"STO_CUDA_ENTRY STV_DEFAULT"
_Z12MatMulKernel6MatrixS_S_:
.text._Z12MatMulKernel6MatrixS_S_:
[----:B------:R-:W-:Y:S01]  /*0000*/  LDC R1, c[0x0][0x37c] ;  /* 0x0000df00ff017b82 */ /* 0x000fe20000000800 */
[----:B------:R-:W0:Y:S01]  /*0010*/  S2R R17, SR_CTAID.X ;  /* 0x0000000000117919 */ /* 0x000e220000002500 */
[----:B------:R-:W1:Y:S06]  /*0020*/  LDCU UR6, c[0x0][0x380] ;  /* 0x00007000ff0677ac */ /* 0x000e6c0008000800 */
[----:B------:R-:W2:Y:S01]  /*0030*/  S2UR UR4, SR_CTAID.Y ;  /* 0x00000000000479c3 */ /* 0x000ea20000002600 */
[----:B------:R-:W-:Y:S01]  /*0040*/  HFMA2 R25, -RZ, RZ, 0, 0 ;  /* 0x00000000ff197431 */ /* 0x000fe200000001ff */
[----:B------:R-:W3:Y:S01]  /*0050*/  S2R R9, SR_TID.Y ;  /* 0x0000000000097919 */ /* 0x000ee20000002200 */
[----:B------:R-:W4:Y:S01]  /*0060*/  LDCU.64 UR12, c[0x0][0x358] ;  /* 0x00006b00ff0c77ac */ /* 0x000f220008000a00 */
[----:B------:R-:W3:Y:S01]  /*0070*/  S2R R6, SR_TID.X ;  /* 0x0000000000067919 */ /* 0x000ee20000002100 */
[----:B-1----:R-:W-:-:S02]  /*0080*/  UISETP.GE.AND UP0, UPT, UR6, 0x10, UPT ;  /* 0x000000100600788c */ /* 0x002fc4000bf06270 */
[----:B------:R-:W-:-:S04]  /*0090*/  USHF.R.S32.HI UR5, URZ, 0x1f, UR6 ;  /* 0x0000001fff057899 */ /* 0x000fc80008011406 */
[----:B------:R-:W-:Y:S02]  /*00a0*/  ULEA.HI UR5, UR5, UR6, URZ, 0x4 ;  /* 0x0000000605057291 */ /* 0x000fe4000f8f20ff */
[----:B--2---:R-:W-:Y:S01]  /*00b0*/  USHF.L.U32 UR4, UR4, 0x4, URZ ;  /* 0x0000000404047899 */ /* 0x004fe200080006ff */
[----:B0-----:R-:W-:Y:S01]  /*00c0*/  SHF.L.U32 R17, R17, 0x4, RZ ;  /* 0x0000000411117819 */ /* 0x001fe200000006ff */
[----:B----4-:R-:W-:Y:S10]  /*00d0*/  BRA.U !UP0, `(.L_x_0) ;  /* 0x0000001908907547 */ /* 0x010ff4000b800000 */
[----:B------:R-:W0:Y:S01]  /*00e0*/  S2UR UR8, SR_CgaCtaId ;  /* 0x00000000000879c3 */ /* 0x000e220000008800 */
[----:B------:R-:W3:Y:S01]  /*00f0*/  LDCU UR11, c[0x0][0x388] ;  /* 0x00007100ff0b77ac */ /* 0x000ee20008000800 */
[----:B------:R-:W-:Y:S02]  /*0100*/  MOV R25, RZ ;  /* 0x000000ff00197202 */ /* 0x000fe40000000f00 */
[----:B------:R-:W-:Y:S01]  /*0110*/  MOV R20, RZ ;  /* 0x000000ff00147202 */ /* 0x000fe20000000f00 */
[----:B------:R-:W-:Y:S01]  /*0120*/  USHF.R.S32.HI UR5, URZ, 0x4, UR5 ;  /* 0x00000004ff057899 */ /* 0x000fe20008011405 */
[----:B------:R-:W-:Y:S02]  /*0130*/  UMOV UR7, 0x400 ;  /* 0x0000040000077882 */ /* 0x000fe40000000000 */
[----:B------:R-:W1:Y:S01]  /*0140*/  LDC R18, c[0x0][0x3a0] ;  /* 0x0000e800ff127b82 */ /* 0x000e620000000800 */
[----:B------:R-:W-:-:S04]  /*0150*/  UIADD3 UR10, UPT, UPT, UR5, -0x1, URZ ;  /* 0xffffffff050a7890 */ /* 0x000fc8000fffe0ff */
[----:B------:R-:W-:Y:S01]  /*0160*/  UISETP.GE.U32.AND UP0, UPT, UR10, 0x3, UPT ;  /* 0x000000030a00788c */ /* 0x000fe2000bf06070 */
[----:B---3--:R-:W-:Y:S01]  /*0170*/  IMAD R16, R9, UR11, R6 ;  /* 0x0000000b09107c24 */ /* 0x008fe2000f8e0206 */
[----:B------:R-:W-:Y:S02]  /*0180*/  UIMAD UR6, UR4, UR11, URZ ;  /* 0x0000000b040672a4 */ /* 0x000fe4000f8e02ff */
[----:B0-----:R-:W-:Y:S02]  /*0190*/  ULEA UR9, UR8, UR7, 0x18 ;  /* 0x0000000708097291 */ /* 0x001fe4000f8ec0ff */
[----:B------:R-:W-:Y:S01]  /*01a0*/  SHF.R.S32.HI R2, RZ, 0x1f, R16 ;  /* 0x0000001fff027819 */ /* 0x000fe20000011410 */
[----:B------:R-:W-:-:S04]  /*01b0*/  UIADD3 UR7, UPT, UPT, UR7, 0x400, URZ ;  /* 0x0000040007077890 */ /* 0x000fc8000fffe0ff */
[----:B------:R-:W-:Y:S01]  /*01c0*/  ULEA UR7, UR8, UR7, 0x18 ;  /* 0x0000000708077291 */ /* 0x000fe2000f8ec0ff */
[C---:B------:R-:W-:Y:S01]  /*01d0*/  LEA R7, R9.reuse, UR9, 0x6 ;  /* 0x0000000909077c11 */ /* 0x040fe2000f8e30ff */
[----:B-1----:R-:W-:Y:S01]  /*01e0*/  IMAD R5, R9, R18, R6 ;  /* 0x0000001209057224 */ /* 0x002fe200078e0206 */
[----:B------:R-:W-:-:S03]  /*01f0*/  SHF.L.U32 R26, R18, 0x4, RZ ;  /* 0x00000004121a7819 */ /* 0x000fc600000006ff */
[C---:B------:R-:W-:Y:S02]  /*0200*/  LEA R0, R6.reuse, UR7, 0x2 ;  /* 0x0000000706007c11 */ /* 0x040fe4000f8e10ff */
[----:B------:R-:W-:Y:S02]  /*0210*/  SHF.R.S32.HI R3, RZ, 0x1f, R5 ;  /* 0x0000001fff037819 */ /* 0x000fe40000011405 */
[----:B------:R-:W-:Y:S02]  /*0220*/  LEA R6, R6, R7, 0x2 ;  /* 0x0000000706067211 */ /* 0x000fe400078e10ff */
[----:B------:R-:W-:Y:S01]  /*0230*/  LEA R4, R9, R0, 0x6 ;  /* 0x0000000009047211 */ /* 0x000fe200078e30ff */
[----:B------:R-:W-:Y:S06]  /*0240*/  BRA.U !UP0, `(.L_x_1) ;  /* 0x0000000d08807547 */ /* 0x000fec000b800000 */
[----:B------:R-:W-:Y:S01]  /*0250*/  UIADD3 UR6, UPT, UPT, UR6, 0x20, URZ ;  /* 0x0000002006067890 */ /* 0x000fe2000fffe0ff */
[----:B------:R-:W-:Y:S01]  /*0260*/  IADD3 R26, PT, PT, R17, R26, RZ ;  /* 0x0000001a111a7210 */ /* 0x000fe20007ffe0ff */
[----:B------:R-:W-:Y:S01]  /*0270*/  ULOP3.LUT UR7, UR5, 0x7fffffc, URZ, 0xc0, !UPT ;  /* 0x07fffffc05077892 */ /* 0x000fe2000f8ec0ff */
[CC--:B------:R-:W-:Y:S01]  /*0280*/  LEA R24, R18.reuse, R17.reuse, 0x5 ;  /* 0x0000001112187211 */ /* 0x0c0fe200078e28ff */
[----:B------:R-:W-:Y:S01]  /*0290*/  IMAD R22, R18, 0x30, R17 ;  /* 0x0000003012167824 */ /* 0x000fe200078e0211 */
[----:B------:R-:W-:Y:S01]  /*02a0*/  MOV R25, RZ ;  /* 0x000000ff00197202 */ /* 0x000fe20000000f00 */
[----:B------:R-:W0:Y:S01]  /*02b0*/  LDCU.64 UR10, c[0x0][0x3a8] ;  /* 0x00007500ff0a77ac */ /* 0x000e220008000a00 */
[----:B------:R-:W-:Y:S02]  /*02c0*/  MOV R20, R17 ;  /* 0x0000001100147202 */ /* 0x000fe40000000f00 */
[----:B------:R-:W-:Y:S01]  /*02d0*/  MOV R19, UR6 ;  /* 0x0000000600137c02 */ /* 0x000fe20008000f00 */
[----:B------:R-:W1:Y:S01]  /*02e0*/  LDCU.64 UR8, c[0x0][0x390] ;  /* 0x00007200ff0877ac */ /* 0x000e620008000a00 */
[----:B------:R-:W-:-:S12]  /*02f0*/  UIADD3 UR7, UPT, UPT, -UR7, URZ, URZ ;  /* 0x000000ff07077290 */ /* 0x000fd8000fffe1ff */
.L_x_2:
[----:B------:R-:W-:Y:S02]  /*0300*/  IADD3 R9, PT, PT, R19, -0x20, RZ ;  /* 0xffffffe013097810 */ /* 0x000fe40007ffe0ff */
[----:B------:R-:W-:Y:S02]  /*0310*/  IADD3 R11, P0, PT, R5, R20, RZ ;  /* 0x00000014050b7210 */ /* 0x000fe40007f1e0ff */
[----:B------:R-:W-:Y:S02]  /*0320*/  IADD3 R13, P1, PT, R16, R9, RZ ;  /* 0x00000009100d7210 */ /* 0x000fe40007f3e0ff */
[----:B------:R-:W-:Y:S02]  /*0330*/  LEA.HI.X.SX32 R12, R20, R3, 0x1, P0 ;  /* 0x00000003140c7211 */ /* 0x000fe400000f0eff */
[----:B0-----:R-:W-:Y:S02]  /*0340*/  LEA R8, P0, R11, UR10, 0x2 ;  /* 0x0000000a0b087c11 */ /* 0x001fe4000f8010ff */
[----:B------:R-:W-:-:S02]  /*0350*/  LEA.HI.X.SX32 R14, R9, R2, 0x1, P1 ;  /* 0x00000002090e7211 */ /* 0x000fc400008f0eff */
[----:B-1----:R-:W-:Y:S02]  /*0360*/  LEA R10, P1, R13, UR8, 0x2 ;  /* 0x000000080d0a7c11 */ /* 0x002fe4000f8210ff */
[----:B------:R-:W-:Y:S02]  /*0370*/  LEA.HI.X R9, R11, UR11, R12, 0x2, P0 ;  /* 0x0000000b0b097c11 */ /* 0x000fe400080f140c */
[----:B------:R-:W-:-:S03]  /*0380*/  LEA.HI.X R11, R13, UR9, R14, 0x2, P1 ;  /* 0x000000090d0b7c11 */ /* 0x000fc600088f140e */
[----:B------:R-:W2:Y:S04]  /*0390*/  LDG.E R23, desc[UR12][R8.64] ;  /* 0x0000000c08177981 */ /* 0x000ea8000c1e1900 */
[----:B------:R-:W3:Y:S04]  /*03a0*/  LDG.E R11, desc[UR12][R10.64] ;  /* 0x0000000c0a0b7981 */ /* 0x000ee8000c1e1900 */
[----:B---3--:R-:W-:Y:S04]  /*03b0*/  STS [R6], R11 ;  /* 0x0000000b06007388 */ /* 0x008fe80000000800 */
[----:B--2---:R-:W-:Y:S01]  /*03c0*/  STS [R4], R23 ;  /* 0x0000001704007388 */ /* 0x004fe20000000800 */
[----:B------:R-:W-:Y:S06]  /*03d0*/  BAR.SYNC.DEFER_BLOCKING 0x0 ;  /* 0x0000000000007b1d */ /* 0x000fec0000010000 */
[----:B------:R-:W-:Y:S04]  /*03e0*/  LDS R27, [R0] ;  /* 0x00000000001b7984 */ /* 0x000fe80000000800 */
[----:B------:R-:W0:Y:S04]  /*03f0*/  LDS.128 R12, [R7] ;  /* 0x00000000070c7984 */ /* 0x000e280000000c00 */
[----:B------:R-:W1:Y:S04]  /*0400*/  LDS R29, [R0+0x40] ;  /* 0x00004000001d7984 */ /* 0x000e680000000800 */
[----:B------:R-:W2:Y:S04]  /*0410*/  LDS R21, [R0+0x80] ;  /* 0x0000800000157984 */ /* 0x000ea80000000800 */
[----:B------:R-:W-:Y:S04]  /*0420*/  LDS.128 R8, [R7+0x10] ;  /* 0x0000100007087984 */ /* 0x000fe80000000c00 */
[----:B------:R-:W-:Y:S01]  /*0430*/  LDS R23, [R0+0x200] ;  /* 0x0002000000177984 */ /* 0x000fe20000000800 */
[----:B0-----:R-:W-:-:S03]  /*0440*/  FFMA R28, R12, R27, R25 ;  /* 0x0000001b0c1c7223 */ /* 0x001fc60000000019 */
[----:B------:R-:W0:Y:S04]  /*0450*/  LDS R12, [R0+0xc0] ;  /* 0x0000c000000c7984 */ /* 0x000e280000000800 */
[----:B------:R-:W3:Y:S01]  /*0460*/  LDS R25, [R0+0x100] ;  /* 0x0001000000197984 */ /* 0x000ee20000000800 */
[----:B-1----:R-:W-:-:S03]  /*0470*/  FFMA R13, R29, R13, R28 ;  /* 0x0000000d1d0d7223 */ /* 0x002fc6000000001c */
[----:B------:R-:W1:Y:S01]  /*0480*/  LDS R28, [R0+0x140] ;  /* 0x00014000001c7984 */ /* 0x000e620000000800 */
[----:B--2---:R-:W-:-:S03]  /*0490*/  FFMA R13, R21, R14, R13 ;  /* 0x0000000e150d7223 */ /* 0x004fc6000000000d */
[----:B------:R-:W2:Y:S01]  /*04a0*/  LDS R21, [R0+0x180] ;  /* 0x0001800000157984 */ /* 0x000ea20000000800 */
[----:B0-----:R-:W-:-:S04]  /*04b0*/  FFMA R13, R12, R15, R13 ;  /* 0x0000000f0c0d7223 */ /* 0x001fc8000000000d */
[----:B---3--:R-:W-:Y:S02]  /*04c0*/  FFMA R13, R8, R25, R13 ;  /* 0x00000019080d7223 */ /* 0x008fe4000000000d */
[----:B------:R-:W0:Y:S02]  /*04d0*/  LDS R8, [R0+0x1c0] ;  /* 0x0001c00000087984 */ /* 0x000e240000000800 */
[----:B-1----:R-:W-:Y:S02]  /*04e0*/  FFMA R9, R28, R9, R13 ;  /* 0x000000091c097223 */ /* 0x002fe4000000000d */
[----:B------:R-:W1:Y:S04]  /*04f0*/  LDS.128 R12, [R7+0x20] ;  /* 0x00002000070c7984 */ /* 0x000e680000000c00 */
[----:B------:R-:W3:Y:S01]  /*0500*/  LDS R28, [R0+0x240] ;  /* 0x00024000001c7984 */ /* 0x000ee20000000800 */
[----:B--2---:R-:W-:-:S03]  /*0510*/  FFMA R9, R21, R10, R9 ;  /* 0x0000000a15097223 */ /* 0x004fc60000000009 */
[----:B------:R-:W2:Y:S04]  /*0520*/  LDS R21, [R0+0x280] ;  /* 0x0002800000157984 */ /* 0x000ea80000000800 */
[----:B------:R-:W-:Y:S01]  /*0530*/  LDS R25, [R0+0x340] ;  /* 0x0003400000197984 */ /* 0x000fe20000000800 */
[----:B0-----:R-:W-:-:S04]  /*0540*/  FFMA R9, R8, R11, R9 ;  /* 0x0000000b08097223 */ /* 0x001fc80000000009 */
[----:B-1----:R-:W-:Y:S02]  /*0550*/  FFMA R9, R12, R23, R9 ;  /* 0x000000170c097223 */ /* 0x002fe40000000009 */
[----:B------:R-:W0:Y:S02]  /*0560*/  LDS R12, [R0+0x2c0] ;  /* 0x0002c000000c7984 */ /* 0x000e240000000800 */
[----:B---3--:R-:W-:Y:S02]  /*0570*/  FFMA R28, R28, R13, R9 ;  /* 0x0000000d1c1c7223 */ /* 0x008fe40000000009 */
[----:B------:R-:W-:Y:S04]  /*0580*/  LDS R13, [R0+0x300] ;  /* 0x00030000000d7984 */ /* 0x000fe80000000800 */
[----:B------:R-:W1:Y:S01]  /*0590*/  LDS.128 R8, [R7+0x30] ;  /* 0x0000300007087984 */ /* 0x000e620000000c00 */
[----:B--2---:R-:W-:Y:S01]  /*05a0*/  FFMA R21, R21, R14, R28 ;  /* 0x0000000e15157223 */ /* 0x004fe2000000001c */
[----:B------:R-:W-:-:S04]  /*05b0*/  IADD3 R23, PT, PT, R19, -0x10, RZ ;  /* 0xfffffff013177810 */ /* 0x000fc80007ffe0ff */
[----:B------:R-:W-:-:S04]  /*05c0*/  IADD3 R14, P0, PT, R16, R23, RZ ;  /* 0x00000017100e7210 */ /* 0x000fc80007f1e0ff */
[----:B------:R-:W-:Y:S02]  /*05d0*/  LEA.HI.X.SX32 R23, R23, R2, 0x1, P0 ;  /* 0x0000000217177211 */ /* 0x000fe400000f0eff */
[----:B------:R-:W-:-:S04]  /*05e0*/  LEA R28, P0, R14, UR8, 0x2 ;  /* 0x000000080e1c7c11 */ /* 0x000fc8000f8010ff */
[----:B------:R-:W-:Y:S01]  /*05f0*/  LEA.HI.X R29, R14, UR9, R23, 0x2, P0 ;  /* 0x000000090e1d7c11 */ /* 0x000fe200080f1417 */
[----:B0-----:R-:W-:Y:S02]  /*0600*/  FFMA R15, R12, R15, R21 ;  /* 0x0000000f0c0f7223 */ /* 0x001fe40000000015 */
[----:B------:R-:W0:Y:S02]  /*0610*/  LDS R21, [R0+0x380] ;  /* 0x0003800000157984 */ /* 0x000e240000000800 */
[----:B-1----:R-:W-:Y:S02]  /*0620*/  FFMA R15, R8, R13, R15 ;  /* 0x0000000d080f7223 */ /* 0x002fe4000000000f */
[----:B------:R-:W1:Y:S01]  /*0630*/  LDS R8, [R0+0x3c0] ;  /* 0x0003c00000087984 */ /* 0x000e620000000800 */
[----:B------:R-:W-:Y:S01]  /*0640*/  BAR.SYNC.DEFER_BLOCKING 0x0 ;  /* 0x0000000000007b1d */ /* 0x000fe20000010000 */
[----:B------:R-:W-:-:S04]  /*0650*/  IADD3 R14, P0, PT, R5, R26, RZ ;  /* 0x0000001a050e7210 */ /* 0x000fc80007f1e0ff */
[----:B------:R-:W-:Y:S02]  /*0660*/  LEA.HI.X.SX32 R13, R26, R3, 0x1, P0 ;  /* 0x000000031a0d7211 */ /* 0x000fe400000f0eff */
[----:B------:R-:W-:-:S04]  /*0670*/  LEA R12, P0, R14, UR10, 0x2 ;  /* 0x0000000a0e0c7c11 */ /* 0x000fc8000f8010ff */
[----:B------:R-:W-:Y:S01]  /*0680*/  LEA.HI.X R13, R14, UR11, R13, 0x2, P0 ;  /* 0x0000000b0e0d7c11 */ /* 0x000fe200080f140d */
[----:B------:R-:W2:Y:S04]  /*0690*/  LDG.E R29, desc[UR12][R28.64] ;  /* 0x0000000c1c1d7981 */ /* 0x000ea8000c1e1900 */
[----:B------:R-:W3:Y:S01]  /*06a0*/  LDG.E R27, desc[UR12][R12.64] ;  /* 0x0000000c0c1b7981 */ /* 0x000ee2000c1e1900 */
[----:B------:R-:W-:-:S04]  /*06b0*/  FFMA R9, R25, R9, R15 ;  /* 0x0000000919097223 */ /* 0x000fc8000000000f */
[----:B0-----:R-:W-:-:S04]  /*06c0*/  FFMA R9, R21, R10, R9 ;  /* 0x0000000a15097223 */ /* 0x001fc80000000009 */
[----:B-1----:R-:W-:Y:S01]  /*06d0*/  FFMA R9, R8, R11, R9 ;  /* 0x0000000b08097223 */ /* 0x002fe20000000009 */
[----:B--2---:R-:W-:Y:S04]  /*06e0*/  STS [R6], R29 ;  /* 0x0000001d06007388 */ /* 0x004fe80000000800 */
[----:B---3--:R-:W-:Y:S01]  /*06f0*/  STS [R4], R27 ;  /* 0x0000001b04007388 */ /* 0x008fe20000000800 */
[----:B------:R-:W-:Y:S06]  /*0700*/  BAR.SYNC.DEFER_BLOCKING 0x0 ;  /* 0x0000000000007b1d */ /* 0x000fec0000010000 */
[----:B------:R-:W-:Y:S04]  /*0710*/  LDS R23, [R0] ;  /* 0x0000000000177984 */ /* 0x000fe80000000800 */
[----:B------:R-:W0:Y:S04]  /*0720*/  LDS.128 R12, [R7] ;  /* 0x00000000070c7984 */ /* 0x000e280000000c00 */
[----:B------:R-:W1:Y:S04]  /*0730*/  LDS R28, [R0+0x40] ;  /* 0x00004000001c7984 */ /* 0x000e680000000800 */
[----:B------:R-:W2:Y:S04]  /*0740*/  LDS R21, [R0+0x80] ;  /* 0x0000800000157984 */ /* 0x000ea80000000800 */
[----:B------:R-:W-:Y:S01]  /*0750*/  LDS R25, [R0+0x340] ;  /* 0x0003400000197984 */ /* 0x000fe20000000800 */
[----:B0-----:R-:W-:-:S03]  /*0760*/  FFMA R9, R12, R23, R9 ;  /* 0x000000170c097223 */ /* 0x001fc60000000009 */
[----:B------:R-:W0:Y:S01]  /*0770*/  LDS R12, [R0+0xc0] ;  /* 0x0000c000000c7984 */ /* 0x000e220000000800 */
[----:B-1----:R-:W-:-:S03]  /*0780*/  FFMA R13, R28, R13, R9 ;  /* 0x0000000d1c0d7223 */ /* 0x002fc60000000009 */
[----:B------:R-:W-:Y:S04]  /*0790*/  LDS R23, [R0+0x100] ;  /* 0x0001000000177984 */ /* 0x000fe80000000800 */
[----:B------:R-:W1:Y:S04]  /*07a0*/  LDS.128 R8, [R7+0x10] ;  /* 0x0000100007087984 */ /* 0x000e680000000c00 */
[----:B------:R-:W3:Y:S01]  /*07b0*/  LDS R28, [R0+0x140] ;  /* 0x00014000001c7984 */ /* 0x000ee20000000800 */
[----:B--2---:R-:W-:-:S03]  /*07c0*/  FFMA R13, R21, R14, R13 ;  /* 0x0000000e150d7223 */ /* 0x004fc6000000000d */
[----:B------:R-:W2:Y:S01]  /*07d0*/  LDS R21, [R0+0x180] ;  /* 0x0001800000157984 */ /* 0x000ea20000000800 */
[----:B0-----:R-:W-:-:S04]  /*07e0*/  FFMA R13, R12, R15, R13 ;  /* 0x0000000f0c0d7223 */ /* 0x001fc8000000000d */
[----:B-1----:R-:W-:Y:S02]  /*07f0*/  FFMA R13, R8, R23, R13 ;  /* 0x00000017080d7223 */ /* 0x002fe4000000000d */
[----:B------:R-:W0:Y:S02]  /*0800*/  LDS R8, [R0+0x1c0] ;  /* 0x0001c00000087984 */ /* 0x000e240000000800 */
[----:B---3--:R-:W-:Y:S02]  /*0810*/  FFMA R9, R28, R9, R13 ;  /* 0x000000091c097223 */ /* 0x008fe4000000000d */
        /* <DEDUP_REMOVED lines=10> */
[----:B------:R-:W1:Y:S01]  /*08c0*/  LDS.128 R8, [R7+0x30] ;  /* 0x0000300007087984 */ /* 0x000e620000000c00 */
[----:B--2---:R-:W-:Y:S01]  /*08d0*/  FFMA R21, R21, R14, R28 ;  /* 0x0000000e15157223 */ /* 0x004fe2000000001c */
[----:B------:R-:W-:-:S04]  /*08e0*/  IADD3 R14, P0, PT, R16, R19, RZ ;  /* 0x00000013100e7210 */ /* 0x000fc80007f1e0ff */
[----:B------:R-:W-:Y:S02]  /*08f0*/  LEA.HI.X.SX32 R23, R19, R2, 0x1, P0 ;  /* 0x0000000213177211 */ /* 0x000fe400000f0eff */
[----:B------:R-:W-:-:S04]  /*0900*/  LEA R28, P0, R14, UR8, 0x2 ;  /* 0x000000080e1c7c11 */ /* 0x000fc8000f8010ff */
[----:B------:R-:W-:Y:S02]  /*0910*/  LEA.HI.X R29, R14, UR9, R23, 0x2, P0 ;  /* 0x000000090e1d7c11 */ /* 0x000fe400080f1417 */
[----:B------:R-:W-:Y:S01]  /*0920*/  IADD3 R14, P0, PT, R5, R24, RZ ;  /* 0x00000018050e7210 */ /* 0x000fe20007f1e0ff */
[----:B0-----:R-:W-:Y:S02]  /*0930*/  FFMA R15, R12, R15, R21 ;  /* 0x0000000f0c0f7223 */ /* 0x001fe40000000015 */
[----:B------:R-:W0:Y:S02]  /*0940*/  LDS R21, [R0+0x380] ;  /* 0x0003800000157984 */ /* 0x000e240000000800 */
[----:B-1----:R-:W-:Y:S02]  /*0950*/  FFMA R15, R8, R13, R15 ;  /* 0x0000000d080f7223 */ /* 0x002fe4000000000f */
[----:B------:R-:W1:Y:S01]  /*0960*/  LDS R8, [R0+0x3c0] ;  /* 0x0003c00000087984 */ /* 0x000e620000000800 */
[----:B------:R-:W-:Y:S01]  /*0970*/  BAR.SYNC.DEFER_BLOCKING 0x0 ;  /* 0x0000000000007b1d */ /* 0x000fe20000010000 */
[----:B------:R-:W-:-:S02]  /*0980*/  LEA.HI.X.SX32 R13, R24, R3, 0x1, P0 ;  /* 0x00000003180d7211 */ /* 0x000fc400000f0eff */
        /* <DEDUP_REMOVED lines=39> */
[----:B------:R-:W-:-:S04]  /*0c00*/  IADD3 R21, PT, PT, R19, 0x10, RZ ;  /* 0x0000001013157810 */ /* 0x000fc80007ffe0ff */
[----:B------:R-:W-:-:S04]  /*0c10*/  IADD3 R14, P0, PT, R16, R21, RZ ;  /* 0x00000015100e7210 */ /* 0x000fc80007f1e0ff */
[----:B------:R-:W-:Y:S02]  /*0c20*/  LEA.HI.X.SX32 R21, R21, R2, 0x1, P0 ;  /* 0x0000000215157211 */ /* 0x000fe400000f0eff */
[----:B------:R-:W-:-:S04]  /*0c30*/  LEA R28, P0, R14, UR8, 0x2 ;  /* 0x000000080e1c7c11 */ /* 0x000fc8000f8010ff */
[----:B------:R-:W-:Y:S02]  /*0c40*/  LEA.HI.X R29, R14, UR9, R21, 0x2, P0 ;  /* 0x000000090e1d7c11 */ /* 0x000fe400080f1415 */
[----:B------:R-:W2:Y:S01]  /*0c50*/  LDS R21, [R0+0x380] ;  /* 0x0003800000157984 */ /* 0x000ea20000000800 */
[----:B0-----:R-:W-:-:S04]  /*0c60*/  FFMA R15, R12, R15, R23 ;  /* 0x0000000f0c0f7223 */ /* 0x001fc80000000017 */
[----:B-1----:R-:W-:Y:S02]  /*0c70*/  FFMA R15, R8, R13, R15 ;  /* 0x0000000d080f7223 */ /* 0x002fe4000000000f */
[----:B------:R-:W0:Y:S01]  /*0c80*/  LDS R8, [R0+0x3c0] ;  /* 0x0003c00000087984 */ /* 0x000e220000000800 */
[----:B------:R-:W-:Y:S01]  /*0c90*/  BAR.SYNC.DEFER_BLOCKING 0x0 ;  /* 0x0000000000007b1d */ /* 0x000fe20000010000 */
[----:B------:R-:W-:-:S04]  /*0ca0*/  IADD3 R14, P0, PT, R5, R22, RZ ;  /* 0x00000016050e7210 */ /* 0x000fc80007f1e0ff */
[----:B------:R-:W-:Y:S02]  /*0cb0*/  LEA.HI.X.SX32 R13, R22, R3, 0x1, P0 ;  /* 0x00000003160d7211 */ /* 0x000fe400000f0eff */
[----:B------:R-:W-:-:S04]  /*0cc0*/  LEA R12, P0, R14, UR10, 0x2 ;  /* 0x0000000a0e0c7c11 */ /* 0x000fc8000f8010ff */
[----:B------:R-:W-:Y:S01]  /*0cd0*/  LEA.HI.X R13, R14, UR11, R13, 0x2, P0 ;  /* 0x0000000b0e0d7c11 */ /* 0x000fe200080f140d */
[----:B------:R-:W3:Y:S04]  /*0ce0*/  LDG.E R29, desc[UR12][R28.64] ;  /* 0x0000000c1c1d7981 */ /* 0x000ee8000c1e1900 */
[----:B------:R-:W4:Y:S01]  /*0cf0*/  LDG.E R27, desc[UR12][R12.64] ;  /* 0x0000000c0c1b7981 */ /* 0x000f22000c1e1900 */
[----:B------:R-:W-:-:S04]  /*0d00*/  FFMA R9, R25, R9, R15 ;  /* 0x0000000919097223 */ /* 0x000fc8000000000f */
[----:B--2---:R-:W-:-:S04]  /*0d10*/  FFMA R9, R21, R10, R9 ;  /* 0x0000000a15097223 */ /* 0x004fc80000000009 */
[----:B0-----:R-:W-:Y:S01]  /*0d20*/  FFMA R9, R8, R11, R9 ;  /* 0x0000000b08097223 */ /* 0x001fe20000000009 */
[----:B------:R-:W-:-:S04]  /*0d30*/  UIADD3 UR7, UPT, UPT, UR7, 0x4, URZ ;  /* 0x0000000407077890 */ /* 0x000fc8000fffe0ff */
[----:B------:R-:W-:Y:S01]  /*0d40*/  UISETP.NE.AND UP0, UPT, UR7, URZ, UPT ;  /* 0x000000ff0700728c */ /* 0x000fe2000bf05270 */
[C---:B------:R-:W-:Y:S02]  /*0d50*/  LEA R20, R18.reuse, R20, 0x6 ;  /* 0x0000001412147211 */ /* 0x040fe400078e30ff */
[C---:B------:R-:W-:Y:S02]  /*0d60*/  LEA R26, R18.reuse, R26, 0x6 ;  /* 0x0000001a121a7211 */ /* 0x040fe400078e30ff */
[C---:B------:R-:W-:Y:S02]  /*0d70*/  LEA R24, R18.reuse, R24, 0x6 ;  /* 0x0000001812187211 */ /* 0x040fe400078e30ff */
[----:B------:R-:W-:Y:S02]  /*0d80*/  IADD3 R19, PT, PT, R19, 0x40, RZ ;  /* 0x0000004013137810 */ /* 0x000fe40007ffe0ff */
[----:B------:R-:W-:Y:S01]  /*0d90*/  LEA R22, R18, R22, 0x6 ;  /* 0x0000001612167211 */ /* 0x000fe200078e30ff */
[----:B---3--:R-:W-:Y:S04]  /*0da0*/  STS [R6], R29 ;  /* 0x0000001d06007388 */ /* 0x008fe80000000800 */
[----:B----4-:R-:W-:Y:S01]  /*0db0*/  STS [R4], R27 ;  /* 0x0000001b04007388 */ /* 0x010fe20000000800 */
[----:B------:R-:W-:Y:S06]  /*0dc0*/  BAR.SYNC.DEFER_BLOCKING 0x0 ;  /* 0x0000000000007b1d */ /* 0x000fec0000010000 */
[----:B------:R-:W-:Y:S04]  /*0dd0*/  LDS R23, [R0] ;  /* 0x0000000000177984 */ /* 0x000fe80000000800 */
[----:B------:R-:W0:Y:S04]  /*0de0*/  LDS.128 R12, [R7] ;  /* 0x00000000070c7984 */ /* 0x000e280000000c00 */
[----:B------:R-:W1:Y:S04]  /*0df0*/  LDS R28, [R0+0x40] ;  /* 0x00004000001c7984 */ /* 0x000e680000000800 */
[----:B------:R-:W2:Y:S01]  /*0e00*/  LDS R21, [R0+0x80] ;  /* 0x0000800000157984 */ /* 0x000ea20000000800 */
        /* <DEDUP_REMOVED lines=23> */
[----:B--2---:R-:W-:-:S03]  /*0f80*/  FFMA R21, R21, R14, R28 ;  /* 0x0000000e15157223 */ /* 0x004fc6000000001c */
[----:B------:R-:W2:Y:S04]  /*0f90*/  LDS R23, [R0+0x340] ;  /* 0x0003400000177984 */ /* 0x000ea80000000800 */
[----:B------:R-:W3:Y:S04]  /*0fa0*/  LDS R28, [R0+0x380] ;  /* 0x00038000001c7984 */ /* 0x000ee80000000800 */
[----:B------:R-:W4:Y:S01]  /*0fb0*/  LDS R14, [R0+0x3c0] ;  /* 0x0003c000000e7984 */ /* 0x000f220000000800 */
[----:B0-----:R-:W-:-:S04]  /*0fc0*/  FFMA R15, R12, R15, R21 ;  /* 0x0000000f0c0f7223 */ /* 0x001fc80000000015 */
[----:B-1----:R-:W-:-:S04]  /*0fd0*/  FFMA R8, R8, R13, R15 ;  /* 0x0000000d08087223 */ /* 0x002fc8000000000f */
[----:B--2---:R-:W-:-:S04]  /*0fe0*/  FFMA R9, R23, R9, R8 ;  /* 0x0000000917097223 */ /* 0x004fc80000000008 */
[----:B---3--:R-:W-:-:S04]  /*0ff0*/  FFMA R9, R28, R10, R9 ;  /* 0x0000000a1c097223 */ /* 0x008fc80000000009 */
[----:B----4-:R-:W-:Y:S01]  /*1000*/  FFMA R25, R14, R11, R9 ;  /* 0x0000000b0e197223 */ /* 0x010fe20000000009 */
[----:B------:R-:W-:Y:S06]  /*1010*/  BAR.SYNC.DEFER_BLOCKING 0x0 ;  /* 0x0000000000007b1d */ /* 0x000fec0000010000 */
[----:B------:R-:W-:Y:S05]  /*1020*/  BRA.U UP0, `(.L_x_2) ;  /* 0xfffffff100b47547 */ /* 0x000fea000b83ffff */
[----:B------:R-:W-:-:S06]  /*1030*/  ULOP3.LUT UR6, UR5, 0x7fffffc, URZ, 0xc0, !UPT ;  /* 0x07fffffc05067892 */ /* 0x000fcc000f8ec0ff */
[----:B------:R-:W-:-:S07]  /*1040*/  MOV R20, UR6 ;  /* 0x0000000600147c02 */ /* 0x000fce0008000f00 */
.L_x_1:
[----:B------:R-:W-:-:S04]  /*1050*/  ULOP3.LUT UR7, UR5, 0x3, URZ, 0xc0, !UPT ;  /* 0x0000000305077892 */ /* 0x000fc8000f8ec0ff */
[----:B------:R-:W-:-:S09]  /*1060*/  UISETP.NE.AND UP0, UPT, UR7, URZ, UPT ;  /* 0x000000ff0700728c */ /* 0x000fd2000bf05270 */
[----:B------:R-:W-:Y:S05]  /*1070*/  BRA.U !UP0, `(.L_x_0) ;  /* 0x0000000908a87547 */ /* 0x000fea000b800000 */
[----:B------:R-:W0:Y:S01]  /*1080*/  LDC R19, c[0x0][0x388] ;  /* 0x0000e200ff137b82 */ /* 0x000e220000000800 */
[----:B------:R-:W1:Y:S01]  /*1090*/  LDCU UR6, c[0x0][0x3a0] ;  /* 0x00007400ff0677ac */ /* 0x000e620008000800 */
[----:B------:R-:W-:Y:S02]  /*10a0*/  UISETP.NE.AND UP0, UPT, UR7, 0x1, UPT ;  /* 0x000000010700788c */ /* 0x000fe4000bf05270 */
[----:B------:R-:W-:-:S04]  /*10b0*/  ULOP3.LUT UR5, UR5, 0x1, URZ, 0xc0, !UPT ;  /* 0x0000000105057892 */ /* 0x000fc8000f8ec0ff */
[----:B------:R-:W-:Y:S02]  /*10c0*/  UISETP.NE.U32.AND UP1, UPT, UR5, 0x1, UPT ;  /* 0x000000010500788c */ /* 0x000fe4000bf25070 */
[----:B-1----:R-:W-:Y:S01]  /*10d0*/  USHF.L.U32 UR6, UR6, 0x4, URZ ;  /* 0x0000000406067899 */ /* 0x002fe200080006ff */
[----:B0-----:R-:W-:Y:S01]  /*10e0*/  IMAD R19, R19, UR4, RZ ;  /* 0x0000000413137c24 */ /* 0x001fe2000f8e02ff */
[----:B------:R-:W-:Y:S10]  /*10f0*/  BRA.U !UP0, `(.L_x_3) ;  /* 0x0000000508ac7547 */ /* 0x000ff4000b800000 */
[----:B------:R-:W0:Y:S01]  /*1100*/  LDCU.64 UR8, c[0x0][0x390] ;  /* 0x00007200ff0877ac */ /* 0x000e220008000a00 */
[C---:B------:R-:W-:Y:S01]  /*1110*/  LEA R21, R20.reuse, R19, 0x4 ;  /* 0x0000001314157211 */ /* 0x040fe200078e20ff */
[----:B------:R-:W-:Y:S01]  /*1120*/  IMAD R18, R20, UR6, R17 ;  /* 0x0000000614127c24 */ /* 0x000fe2000f8e0211 */
[----:B------:R-:W1:Y:S02]  /*1130*/  LDCU.64 UR10, c[0x0][0x3a8] ;  /* 0x00007500ff0a77ac */ /* 0x000e640008000a00 */
[----:B------:R-:W-:Y:S02]  /*1140*/  IADD3 R11, P1, PT, R16, R21, RZ ;  /* 0x00000015100b7210 */ /* 0x000fe40007f3e0ff */
[----:B------:R-:W-:Y:S02]  /*1150*/  IADD3 R9, P0, PT, R5, R18, RZ ;  /* 0x0000001205097210 */ /* 0x000fe40007f1e0ff */
[----:B------:R-:W-:Y:S02]  /*1160*/  LEA.HI.X.SX32 R14, R21, R2, 0x1, P1 ;  /* 0x00000002150e7211 */ /* 0x000fe400008f0eff */
[----:B------:R-:W-:-:S02]  /*1170*/  LEA.HI.X.SX32 R12, R18, R3, 0x1, P0 ;  /* 0x00000003120c7211 */ /* 0x000fc400000f0eff */
[----:B0-----:R-:W-:Y:S02]  /*1180*/  LEA R10, P1, R11, UR8, 0x2 ;  /* 0x000000080b0a7c11 */ /* 0x001fe4000f8210ff */
[----:B-1----:R-:W-:Y:S02]  /*1190*/  LEA R8, P0, R9, UR10, 0x2 ;  /* 0x0000000a09087c11 */ /* 0x002fe4000f8010ff */
[----:B------:R-:W-:Y:S02]  /*11a0*/  LEA.HI.X R11, R11, UR9, R14, 0x2, P1 ;  /* 0x000000090b0b7c11 */ /* 0x000fe400088f140e */
[----:B------:R-:W-:-:S03]  /*11b0*/  LEA.HI.X R9, R9, UR11, R12, 0x2, P0 ;  /* 0x0000000b09097c11 */ /* 0x000fc600080f140c */
[----:B------:R-:W2:Y:S04]  /*11c0*/  LDG.E R27, desc[UR12][R10.64] ;  /* 0x0000000c0a1b7981 */ /* 0x000ea8000c1e1900 */
[----:B------:R-:W3:Y:S01]  /*11d0*/  LDG.E R29, desc[UR12][R8.64] ;  /* 0x0000000c081d7981 */ /* 0x000ee2000c1e1900 */
[----:B------:R-:W-:-:S03]  /*11e0*/  IADD3 R21, PT, PT, R21, 0x10, RZ ;  /* 0x0000001015157810 */ /* 0x000fc60007ffe0ff */
[----:B--2---:R-:W-:Y:S04]  /*11f0*/  STS [R6], R27 ;  /* 0x0000001b06007388 */ /* 0x004fe80000000800 */
[----:B---3--:R-:W-:Y:S01]  /*1200*/  STS [R4], R29 ;  /* 0x0000001d04007388 */ /* 0x008fe20000000800 */
[----:B------:R-:W-:Y:S06]  /*1210*/  BAR.SYNC.DEFER_BLOCKING 0x0 ;  /* 0x0000000000007b1d */ /* 0x000fec0000010000 */
[----:B------:R-:W-:Y:S04]  /*1220*/  LDS R22, [R0] ;  /* 0x0000000000167984 */ /* 0x000fe80000000800 */
[----:B------:R-:W0:Y:S04]  /*1230*/  LDS.128 R12, [R7] ;  /* 0x00000000070c7984 */ /* 0x000e280000000c00 */
[----:B------:R-:W1:Y:S04]  /*1240*/  LDS R26, [R0+0x40] ;  /* 0x00004000001a7984 */ /* 0x000e680000000800 */
[----:B------:R-:W2:Y:S04]  /*1250*/  LDS R23, [R0+0x80] ;  /* 0x0000800000177984 */ /* 0x000ea80000000800 */
[----:B------:R-:W3:Y:S04]  /*1260*/  LDS R24, [R0+0xc0] ;  /* 0x0000c00000187984 */ /* 0x000ee80000000800 */
[----:B------:R-:W-:Y:S04]  /*1270*/  LDS.128 R8, [R7+0x10] ;  /* 0x0000100007087984 */ /* 0x000fe80000000c00 */
[----:B------:R-:W-:Y:S01]  /*1280*/  LDS R29, [R0+0x300] ;  /* 0x00030000001d7984 */ /* 0x000fe20000000800 */
[----:B0-----:R-:W-:-:S03]  /*1290*/  FFMA R12, R12, R22, R25 ;  /* 0x000000160c0c7223 */ /* 0x001fc60000000019 */
[----:B------:R-:W0:Y:S01]  /*12a0*/  LDS R25, [R0+0x100] ;  /* 0x0001000000197984 */ /* 0x000e220000000800 */
[----:B-1----:R-:W-:-:S03]  /*12b0*/  FFMA R12, R26, R13, R12 ;  /* 0x0000000d1a0c7223 */ /* 0x002fc6000000000c */
[----:B------:R-:W1:Y:S01]  /*12c0*/  LDS R22, [R0+0x140] ;  /* 0x0001400000167984 */ /* 0x000e620000000800 */
[----:B--2---:R-:W-:-:S03]  /*12d0*/  FFMA R13, R23, R14, R12 ;  /* 0x0000000e170d7223 */ /* 0x004fc6000000000c */
[----:B------:R-:W2:Y:S01]  /*12e0*/  LDS R23, [R0+0x180] ;  /* 0x0001800000177984 */ /* 0x000ea20000000800 */
[----:B---3--:R-:W-:-:S03]  /*12f0*/  FFMA R13, R24, R15, R13 ;  /* 0x0000000f180d7223 */ /* 0x008fc6000000000d */
[----:B------:R-:W3:Y:S04]  /*1300*/  LDS R24, [R0+0x1c0] ;  /* 0x0001c00000187984 */ /* 0x000ee80000000800 */
[----:B------:R-:W-:Y:S01]  /*1310*/  LDS R26, [R0+0x340] ;  /* 0x00034000001a7984 */ /* 0x000fe20000000800 */
[----:B0-----:R-:W-:-:S03]  /*1320*/  FFMA R27, R8, R25, R13 ;  /* 0x00000019081b7223 */ /* 0x001fc6000000000d */
[----:B------:R-:W-:Y:S01]  /*1330*/  LDS R25, [R0+0x200] ;  /* 0x0002000000197984 */ /* 0x000fe20000000800 */
[----:B-1----:R-:W-:-:S03]  /*1340*/  FFMA R22, R22, R9, R27 ;  /* 0x0000000916167223 */ /* 0x002fc6000000001b */
[----:B------:R-:W0:Y:S01]  /*1350*/  LDS.128 R12, [R7+0x20] ;  /* 0x00002000070c7984 */ /* 0x000e220000000c00 */
[----:B--2---:R-:W-:Y:S01]  /*1360*/  FFMA R23, R23, R10, R22 ;  /* 0x0000000a17177223 */ /* 0x004fe20000000016 */
[----:B------:R-:W-:Y:S02]  /*1370*/  IADD3 R10, P0, PT, R16, R21, RZ ;  /* 0x00000015100a7210 */ /* 0x000fe40007f1e0ff */
[----:B------:R-:W1:Y:S01]  /*1380*/  LDS R8, [R0+0x240] ;  /* 0x0002400000087984 */ /* 0x000e620000000800 */
[----:B---3--:R-:W-:Y:S01]  /*1390*/  FFMA R11, R24, R11, R23 ;  /* 0x0000000b180b7223 */ /* 0x008fe20000000017 */
[----:B------:R-:W-:Y:S02]  /*13a0*/  LEA.HI.X.SX32 R21, R21, R2, 0x1, P0 ;  /* 0x0000000215157211 */ /* 0x000fe400000f0eff */
[----:B------:R-:W2:Y:S01]  /*13b0*/  LDS R9, [R0+0x280] ;  /* 0x0002800000097984 */ /* 0x000ea20000000800 */
[----:B------:R-:W-:-:S03]  /*13c0*/  LEA R22, P0, R10, UR8, 0x2 ;  /* 0x000000080a167c11 */ /* 0x000fc6000f8010ff */
[----:B------:R-:W-:Y:S01]  /*13d0*/  LDS R27, [R0+0x380] ;  /* 0x00038000001b7984 */ /* 0x000fe20000000800 */
[----:B------:R-:W-:Y:S01]  /*13e0*/  LEA.HI.X R23, R10, UR9, R21, 0x2, P0 ;  /* 0x000000090a177c11 */ /* 0x000fe200080f1415 */
[----:B0-----:R-:W-:Y:S01]  /*13f0*/  FFMA R11, R12, R25, R11 ;  /* 0x000000190c0b7223 */ /* 0x001fe2000000000b */
[----:B------:R-:W-:Y:S02]  /*1400*/  IADD3 R12, PT, PT, R18, UR6, RZ ;  /* 0x00000006120c7c10 */ /* 0x000fe4000fffe0ff */
[----:B------:R-:W-:Y:S01]  /*1410*/  LDS R18, [R0+0x3c0] ;  /* 0x0003c00000127984 */ /* 0x000fe20000000800 */
[----:B-1----:R-:W-:-:S03]  /*1420*/  FFMA R8, R8, R13, R11 ;  /* 0x0000000d08087223 */ /* 0x002fc6000000000b */
[----:B------:R-:W0:Y:S01]  /*1430*/  LDS R13, [R0+0x2c0] ;  /* 0x0002c000000d7984 */ /* 0x000e220000000800 */
[----:B--2---:R-:W-:-:S03]  /*1440*/  FFMA R14, R9, R14, R8 ;  /* 0x0000000e090e7223 */ /* 0x004fc60000000008 */
[----:B------:R-:W1:Y:S01]  /*1450*/  LDS.128 R8, [R7+0x30] ;  /* 0x0000300007087984 */ /* 0x000e620000000c00 */
[----:B------:R-:W-:Y:S01]  /*1460*/  BAR.SYNC.DEFER_BLOCKING 0x0 ;  /* 0x0000000000007b1d */ /* 0x000fe20000010000 */
[----:B------:R-:W-:-:S04]  /*1470*/  IADD3 R21, P0, PT, R5, R12, RZ ;  /* 0x0000000c05157210 */ /* 0x000fc80007f1e0ff */
[----:B------:R-:W-:Y:S02]  /*1480*/  LEA.HI.X.SX32 R12, R12, R3, 0x1, P0 ;  /* 0x000000030c0c7211 */ /* 0x000fe400000f0eff */
[----:B------:R-:W-:-:S04]  /*1490*/  LEA R24, P0, R21, UR10, 0x2 ;  /* 0x0000000a15187c11 */ /* 0x000fc8000f8010ff */
[----:B------:R-:W-:Y:S01]  /*14a0*/  LEA.HI.X R25, R21, UR11, R12, 0x2, P0 ;  /* 0x0000000b15197c11 */ /* 0x000fe200080f140c */
[----:B------:R-:W2:Y:S05]  /*14b0*/  LDG.E R23, desc[UR12][R22.64] ;  /* 0x0000000c16177981 */ /* 0x000eaa000c1e1900 */
[----:B------:R-:W3:Y:S01]  /*14c0*/  LDG.E R25, desc[UR12][R24.64] ;  /* 0x0000000c18197981 */ /* 0x000ee2000c1e1900 */
[----:B------:R-:W-:Y:S01]  /*14d0*/  IADD3 R20, PT, PT, R20, 0x2, RZ ;  /* 0x0000000214147810 */ /* 0x000fe20007ffe0ff */
[----:B0-----:R-:W-:-:S04]  /*14e0*/  FFMA R28, R13, R15, R14 ;  /* 0x0000000f0d1c7223 */ /* 0x001fc8000000000e */
[----:B-1----:R-:W-:-:S04]  /*14f0*/  FFMA R29, R8, R29, R28 ;  /* 0x0000001d081d7223 */ /* 0x002fc8000000001c */
[----:B------:R-:W-:-:S04]  /*1500*/  FFMA R26, R26, R9, R29 ;  /* 0x000000091a1a7223 */ /* 0x000fc8000000001d */
[----:B------:R-:W-:-:S04]  /*1510*/  FFMA R27, R27, R10, R26 ;  /* 0x0000000a1b1b7223 */ /* 0x000fc8000000001a */
[----:B------:R-:W-:Y:S01]  /*1520*/  FFMA R27, R18, R11, R27 ;  /* 0x0000000b121b7223 */ /* 0x000fe2000000001b */
        /* <DEDUP_REMOVED lines=8> */
[----:B------:R-:W-:Y:S04]  /*15b0*/  LDS R25, [R0+0x100] ;  /* 0x0001000000197984 */ /* 0x000fe80000000800 */
[----:B------:R-:W4:Y:S04]  /*15c0*/  LDS.128 R8, [R7+0x10] ;  /* 0x0000100007087984 */ /* 0x000f280000000c00 */
[----:B------:R-:W5:Y:S04]  /*15d0*/  LDS R18, [R0+0x140] ;  /* 0x0001400000127984 */ /* 0x000f680000000800 */
[----:B------:R-:W-:Y:S01]  /*15e0*/  LDS R24, [R0+0x240] ;  /* 0x0002400000187984 */ /* 0x000fe20000000800 */
[----:B0-----:R-:W-:-:S03]  /*15f0*/  FFMA R27, R12, R21, R27 ;  /* 0x000000150c1b7223 */ /* 0x001fc6000000001b */
[----:B------:R-:W0:Y:S01]  /*1600*/  LDS R21, [R0+0x180] ;  /* 0x0001800000157984 */ /* 0x000e220000000800 */
[----:B-1----:R-:W-:-:S03]  /*1610*/  FFMA R12, R22, R13, R27 ;  /* 0x0000000d160c7223 */ /* 0x002fc6000000001b */
[----:B------:R-:W1:Y:S01]  /*1620*/  LDS R22, [R0+0x1c0] ;  /* 0x0001c00000167984 */ /* 0x000e620000000800 */
[----:B--2---:R-:W-:-:S04]  /*1630*/  FFMA R23, R23, R14, R12 ;  /* 0x0000000e17177223 */ /* 0x004fc8000000000c */
[----:B---3--:R-:W-:Y:S02]  /*1640*/  FFMA R27, R28, R15, R23 ;  /* 0x0000000f1c1b7223 */ /* 0x008fe40000000017 */
[----:B------:R-:W-:Y:S04]  /*1650*/  LDS R23, [R0+0x200] ;  /* 0x0002000000177984 */ /* 0x000fe80000000800 */
[----:B------:R-:W2:Y:S01]  /*1660*/  LDS.128 R12, [R7+0x20] ;  /* 0x00002000070c7984 */ /* 0x000ea20000000c00 */
[----:B----4-:R-:W-:-:S04]  /*1670*/  FFMA R25, R8, R25, R27 ;  /* 0x0000001908197223 */ /* 0x010fc8000000001b */
[----:B-----5:R-:W-:Y:S02]  /*1680*/  FFMA R18, R18, R9, R25 ;  /* 0x0000000912127223 */ /* 0x020fe40000000019 */
[----:B------:R-:W3:Y:S02]  /*1690*/  LDS R25, [R0+0x280] ;  /* 0x0002800000197984 */ /* 0x000ee40000000800 */
[----:B0-----:R-:W-:Y:S02]  /*16a0*/  FFMA R21, R21, R10, R18 ;  /* 0x0000000a15157223 */ /* 0x001fe40000000012 */
[----:B------:R-:W0:Y:S02]  /*16b0*/  LDS R18, [R0+0x2c0] ;  /* 0x0002c00000127984 */ /* 0x000e240000000800 */
[----:B-1----:R-:W-:Y:S02]  /*16c0*/  FFMA R27, R22, R11, R21 ;  /* 0x0000000b161b7223 */ /* 0x002fe40000000015 */
[----:B------:R-:W-:Y:S04]  /*16d0*/  LDS R21, [R0+0x300] ;  /* 0x0003000000157984 */ /* 0x000fe80000000800 */
[----:B------:R-:W1:Y:S04]  /*16e0*/  LDS.128 R8, [R7+0x30] ;  /* 0x0000300007087984 */ /* 0x000e680000000c00 */
[----:B------:R-:W4:Y:S01]  /*16f0*/  LDS R22, [R0+0x340] ;  /* 0x0003400000167984 */ /* 0x000f220000000800 */
[----:B--2---:R-:W-:-:S03]  /*1700*/  FFMA R27, R12, R23, R27 ;  /* 0x000000170c1b7223 */ /* 0x004fc6000000001b */
[----:B------:R-:W2:Y:S01]  /*1710*/  LDS R23, [R0+0x380] ;  /* 0x0003800000177984 */ /* 0x000ea20000000800 */
[----:B------:R-:W-:-:S03]  /*1720*/  FFMA R24, R24, R13, R27 ;  /* 0x0000000d18187223 */ /* 0x000fc6000000001b */
[----:B------:R-:W5:Y:S01]  /*1730*/  LDS R12, [R0+0x3c0] ;  /* 0x0003c000000c7984 */ /* 0x000f620000000800 */
[----:B---3--:R-:W-:-:S04]  /*1740*/  FFMA R25, R25, R14, R24 ;  /* 0x0000000e19197223 */ /* 0x008fc80000000018 */
[----:B0-----:R-:W-:-:S04]  /*1750*/  FFMA R15, R18, R15, R25 ;  /* 0x0000000f120f7223 */ /* 0x001fc80000000019 */
[----:B-1----:R-:W-:-:S04]  /*1760*/  FFMA R15, R8, R21, R15 ;  /* 0x00000015080f7223 */ /* 0x002fc8000000000f */
[----:B----4-:R-:W-:-:S04]  /*1770*/  FFMA R22, R22, R9, R15 ;  /* 0x0000000916167223 */ /* 0x010fc8000000000f */
[----:B--2---:R-:W-:-:S04]  /*1780*/  FFMA R23, R23, R10, R22 ;  /* 0x0000000a17177223 */ /* 0x004fc80000000016 */
[----:B-----5:R-:W-:Y:S01]  /*1790*/  FFMA R25, R12, R11, R23 ;  /* 0x0000000b0c197223 */ /* 0x020fe20000000017 */
[----:B------:R-:W-:Y:S06]  /*17a0*/  BAR.SYNC.DEFER_BLOCKING 0x0 ;  /* 0x0000000000007b1d */ /* 0x000fec0000010000 */
.L_x_3:
[----:B------:R-:W-:Y:S05]  /*17b0*/  BRA.U UP1, `(.L_x_0) ;  /* 0x0000000101d87547 */ /* 0x000fea000b800000 */
        /* <DEDUP_REMOVED lines=8> */
[C---:B0-----:R-:W-:Y:S02]  /*1840*/  LEA R12, P0, R16.reuse, UR8, 0x2 ;  /* 0x00000008100c7c11 */ /* 0x041fe4000f8010ff */
[C---:B-1----:R-:W-:Y:S02]  /*1850*/  LEA R18, P1, R5.reuse, UR10, 0x2 ;  /* 0x0000000a05127c11 */ /* 0x042fe4000f8210ff */
[----:B------:R-:W-:Y:S02]  /*1860*/  LEA.HI.X R13, R16, UR9, R19, 0x2, P0 ;  /* 0x00000009100d7c11 */ /* 0x000fe400080f1413 */
[----:B------:R-:W-:-:S03]  /*1870*/  LEA.HI.X R19, R5, UR11, R20, 0x2, P1 ;  /* 0x0000000b05137c11 */ /* 0x000fc600088f1414 */
[----:B------:R-:W2:Y:S04]  /*1880*/  LDG.E R5, desc[UR12][R12.64] ;  /* 0x0000000c0c057981 */ /* 0x000ea8000c1e1900 */
[----:B------:R-:W3:Y:S04]  /*1890*/  LDG.E R21, desc[UR12][R18.64] ;  /* 0x0000000c12157981 */ /* 0x000ee8000c1e1900 */
        /* <DEDUP_REMOVED lines=11> */
[----:B------:R-:W5:Y:S04]  /*1950*/  LDS R19, [R0+0x180] ;  /* 0x0001800000137984 */ /* 0x000f680000000800 */
[----:B------:R-:W5:Y:S04]  /*1960*/  LDS R4, [R0+0x1c0] ;  /* 0x0001c00000047984 */ /* 0x000f680000000800 */
[----:B------:R-:W-:Y:S04]  /*1970*/  LDS R5, [R0+0x200] ;  /* 0x0002000000057984 */ /* 0x000fe80000000800 */
[----:B------:R-:W5:Y:S01]  /*1980*/  LDS.128 R20, [R7+0x20] ;  /* 0x0000200007147984 */ /* 0x000f620000000c00 */
[----:B0-----:R-:W-:-:S03]  /*1990*/  FFMA R8, R8, R24, R25 ;  /* 0x0000001808087223 */ /* 0x001fc60000000019 */
[----:B------:R-:W0:Y:S01]  /*19a0*/  LDS R6, [R0+0x240] ;  /* 0x0002400000067984 */ /* 0x000e220000000800 */
[----:B-1----:R-:W-:-:S03]  /*19b0*/  FFMA R9, R27, R9, R8 ;  /* 0x000000091b097223 */ /* 0x002fc60000000008 */
[----:B------:R-:W1:Y:S01]  /*19c0*/  LDS R25, [R0+0x280] ;  /* 0x0002800000197984 */ /* 0x000e620000000800 */
[----:B--2---:R-:W-:-:S03]  /*19d0*/  FFMA R9, R26, R10, R9 ;  /* 0x0000000a1a097223 */ /* 0x004fc60000000009 */
[----:B------:R-:W2:Y:S01]  /*19e0*/  LDS R18, [R0+0x2c0] ;  /* 0x0002c00000127984 */ /* 0x000ea20000000800 */
[----:B---3--:R-:W-:-:S03]  /*19f0*/  FFMA R29, R16, R11, R9 ;  /* 0x0000000b101d7223 */ /* 0x008fc60000000009 */
[----:B------:R-:W-:Y:S04]  /*1a00*/  LDS R27, [R0+0x300] ;  /* 0x00030000001b7984 */ /* 0x000fe80000000800 */
[----:B------:R-:W3:Y:S01]  /*1a10*/  LDS.128 R8, [R7+0x30] ;  /* 0x0000300007087984 */ /* 0x000ee20000000c00 */
[----:B----4-:R-:W-:-:S03]  /*1a20*/  FFMA R29, R12, R3, R29 ;  /* 0x000000030c1d7223 */ /* 0x010fc6000000001d */
[----:B------:R-:W4:Y:S01]  /*1a30*/  LDS R16, [R0+0x340] ;  /* 0x0003400000107984 */ /* 0x000f220000000800 */
[----:B-----5:R-:W-:-:S03]  /*1a40*/  FFMA R12, R2, R13, R29 ;  /* 0x0000000d020c7223 */ /* 0x020fc6000000001d */
[----:B------:R-:W5:Y:S01]  /*1a50*/  LDS R3, [R0+0x380] ;  /* 0x0003800000037984 */ /* 0x000f620000000800 */
[----:B------:R-:W-:-:S03]  /*1a60*/  FFMA R19, R19, R14, R12 ;  /* 0x0000000e13137223 */ /* 0x000fc6000000000c */
[----:B------:R-:W5:Y:S01]  /*1a70*/  LDS R2, [R0+0x3c0] ;  /* 0x0003c00000027984 */ /* 0x000f620000000800 */
[----:B------:R-:W-:-:S04]  /*1a80*/  FFMA R15, R4, R15, R19 ;  /* 0x0000000f040f7223 */ /* 0x000fc80000000013 */
[----:B------:R-:W-:-:S04]  /*1a90*/  FFMA R5, R20, R5, R15 ;  /* 0x0000000514057223 */ /* 0x000fc8000000000f */
[----:B0-----:R-:W-:-:S04]  /*1aa0*/  FFMA R6, R6, R21, R5 ;  /* 0x0000001506067223 */ /* 0x001fc80000000005 */
[----:B-1----:R-:W-:-:S04]  /*1ab0*/  FFMA R25, R25, R22, R6 ;  /* 0x0000001619197223 */ /* 0x002fc80000000006 */
[----:B--2---:R-:W-:-:S04]  /*1ac0*/  FFMA R23, R18, R23, R25 ;  /* 0x0000001712177223 */ /* 0x004fc80000000019 */
[----:B---3--:R-:W-:-:S04]  /*1ad0*/  FFMA R23, R8, R27, R23 ;  /* 0x0000001b08177223 */ /* 0x008fc80000000017 */
[----:B----4-:R-:W-:-:S04]  /*1ae0*/  FFMA R16, R16, R9, R23 ;  /* 0x0000000910107223 */ /* 0x010fc80000000017 */
[----:B-----5:R-:W-:-:S04]  /*1af0*/  FFMA R3, R3, R10, R16 ;  /* 0x0000000a03037223 */ /* 0x020fc80000000010 */
[----:B------:R-:W-:Y:S01]  /*1b00*/  FFMA R25, R2, R11, R3 ;  /* 0x0000000b02197223 */ /* 0x000fe20000000003 */
[----:B------:R-:W-:Y:S06]  /*1b10*/  BAR.SYNC.DEFER_BLOCKING 0x0 ;  /* 0x0000000000007b1d */ /* 0x000fec0000010000 */
.L_x_0:
[----:B------:R-:W0:Y:S01]  /*1b20*/  S2R R3, SR_TID.Y ;  /* 0x0000000000037919 */ /* 0x000e220000002200 */
[----:B------:R-:W1:Y:S01]  /*1b30*/  LDC R2, c[0x0][0x3b8] ;  /* 0x0000ee00ff027b82 */ /* 0x000e620000000800 */
[----:B------:R-:W2:Y:S01]  /*1b40*/  LDCU.64 UR6, c[0x0][0x3c0] ;  /* 0x00007800ff0677ac */ /* 0x000ea20008000a00 */
[----:B------:R-:W0:Y:S01]  /*1b50*/  S2R R0, SR_TID.X ;  /* 0x0000000000007919 */ /* 0x000e220000002100 */
[----:B-1----:R-:W-:Y:S02]  /*1b60*/  IMAD R17, R2, UR4, R17 ;  /* 0x0000000402117c24 */ /* 0x002fe4000f8e0211 */
[----:B0-----:R-:W-:-:S05]  /*1b70*/  IMAD R0, R3, R2, R0 ;  /* 0x0000000203007224 */ /* 0x001fca00078e0200 */
[----:B------:R-:W-:Y:S02]  /*1b80*/  SHF.R.S32.HI R2, RZ, 0x1f, R0 ;  /* 0x0000001fff027819 */ /* 0x000fe40000011400 */
[----:B------:R-:W-:-:S04]  /*1b90*/  IADD3 R0, P0, PT, R17, R0, RZ ;  /* 0x0000000011007210 */ /* 0x000fc80007f1e0ff */
[----:B------:R-:W-:Y:S02]  /*1ba0*/  LEA.HI.X.SX32 R17, R17, R2, 0x1, P0 ;  /* 0x0000000211117211 */ /* 0x000fe400000f0eff */
[----:B--2---:R-:W-:-:S04]  /*1bb0*/  LEA R2, P0, R0, UR6, 0x2 ;  /* 0x0000000600027c11 */ /* 0x004fc8000f8010ff */
[----:B------:R-:W-:-:S05]  /*1bc0*/  LEA.HI.X R3, R0, UR7, R17, 0x2, P0 ;  /* 0x0000000700037c11 */ /* 0x000fca00080f1411 */
[----:B------:R-:W-:Y:S01]  /*1bd0*/  STG.E desc[UR12][R2.64], R25 ;  /* 0x0000001902007986 */ /* 0x000fe2000c10190c */
[----:B------:R-:W-:Y:S05]  /*1be0*/  EXIT ;  /* 0x000000000000794d */ /* 0x000fea0003800000 */
.L_x_4:
[----:B------:R-:W-:-:S00]  /*1bf0*/  BRA `(.L_x_4) ;  /* 0xfffffffc00fc7947 */ /* 0x000fc0000383ffff */
[----:B------:R-:W-:-:S00]  /*1c00*/  NOP ;  /* 0x0000000000007918 */ /* 0x000fc00000000000 */
[----:B------:R-:W-:-:S00]  /*1c10*/  NOP ;  /* 0x0000000000007918 */ /* 0x000fc00000000000 */
[----:B------:R-:W-:-:S00]  /*1c20*/  NOP ;  /* 0x0000000000007918 */ /* 0x000fc00000000000 */
[----:B------:R-:W-:-:S00]  /*1c30*/  NOP ;  /* 0x0000000000007918 */ /* 0x000fc00000000000 */
[----:B------:R-:W-:-:S00]  /*1c40*/  NOP ;  /* 0x0000000000007918 */ /* 0x000fc00000000000 */
[----:B------:R-:W-:-:S00]  /*1c50*/  NOP ;  /* 0x0000000000007918 */ /* 0x000fc00000000000 */
[----:B------:R-:W-:-:S00]  /*1c60*/  NOP ;  /* 0x0000000000007918 */ /* 0x000fc00000000000 */
[----:B------:R-:W-:-:S00]  /*1c70*/  NOP ;  /* 0x0000000000007918 */ /* 0x000fc00000000000 */
.L_x_29:


//--------------------- .text._Z11kernel_1_2TPKfS0_Pf --------------------------
	.section	.text._Z11kernel_1_2TPKfS0_Pf,"ax",@progbits
	.align	128
        .global         _Z11kernel_1_2TPKfS0_Pf
        .type           _Z11kernel_1_2TPKfS0_Pf,@function
        .size           _Z11kernel_1_2TPKfS0_Pf,(.L_x_30 - _Z11kernel_1_2TPKfS0_Pf)
        .other          _Z11kernel_1_2TPKfS0_Pf,@"STO_CUDA_ENTRY STV_DEFAULT"
_Z11kernel_1_2TPKfS0_Pf:
.text._Z11kernel_1_2TPKfS0_Pf:
[----:B------:R-:W-:Y:S01]  /*0000*/  LDC R1, c[0x0][0x37c] ;  /* 0x0000df00ff017b82 */ /* 0x000fe20000000800 */
[----:B------:R-:W0:Y:S07]  /*0010*/  S2R R16, SR_TID.Y ;  /* 0x0000000000107919 */ /* 0x000e2e0000002200 */
[----:B------:R-:W1:Y:S01]  /*0020*/  S2UR UR6, SR_CgaCtaId ;  /* 0x00000000000679c3 */ /* 0x000e620000008800 */
[----:B------:R-:W-:Y:S01]  /*0030*/  UMOV UR4, 0x400 ;  /* 0x0000040000047882 */ /* 0x000fe20000000000 */
[----:B------:R-:W-:Y:S01]  /*0040*/  HFMA2 R19, -RZ, RZ, 0, 0 ;  /* 0x00000000ff137431 */ /* 0x000fe200000001ff */
[----:B------:R-:W2:Y:S01]  /*0050*/  S2R R7, SR_CTAID.Y ;  /* 0x0000000000077919 */ /* 0x000ea20000002600 */
[----:B------:R-:W-:Y:S01]  /*0060*/  UIADD3 UR5, UPT, UPT, UR4, 0x400, URZ ;  /* 0x0000040004057890 */ /* 0x000fe2000fffe0ff */
[----:B------:R-:W3:Y:S01]  /*0070*/  LDCU.64 UR8, c[0x0][0x358] ;  /* 0x00006b00ff0877ac */ /* 0x000ee20008000a00 */
[----:B------:R-:W4:Y:S02]  /*0080*/  S2R R9, SR_TID.X ;  /* 0x0000000000097919 */ /* 0x000f240000002100 */
[----:B------:R-:W5:Y:S01]  /*0090*/  LDC.64 R22, c[0x0][0x388] ;  /* 0x0000e200ff167b82 */ /* 0x000f620000000a00 */
[----:B------:R-:W3:Y:S07]  /*00a0*/  S2R R18, SR_CTAID.X ;  /* 0x0000000000127919 */ /* 0x000eee0000002500 */
[----:B------:R-:W3:Y:S01]  /*00b0*/  LDC.64 R20, c[0x0][0x380] ;  /* 0x0000e000ff147b82 */ /* 0x000ee20000000a00 */
[----:B-1----:R-:W-:-:S02]  /*00c0*/  ULEA UR4, UR6, UR4, 0x18 ;  /* 0x0000000406047291 */ /* 0x002fc4000f8ec0ff */
[----:B------:R-:W-:Y:S01]  /*00d0*/  ULEA UR5, UR6, UR5, 0x18 ;  /* 0x0000000506057291 */ /* 0x000fe2000f8ec0ff */
[----:B0-----:R-:W-:-:S05]  /*00e0*/  SHF.L.U32 R0, R16, 0xc, RZ ;  /* 0x0000000c10007819 */ /* 0x001fca00000006ff */
[----:B------:R-:W-:Y:S02]  /*00f0*/  LEA R6, R16, UR5, 0x6 ;  /* 0x0000000510067c11 */ /* 0x000fe4000f8e30ff */
[----:B--2---:R-:W-:-:S04]  /*0100*/  LEA R7, R7, R0, 0x10 ;  /* 0x0000000007077211 */ /* 0x004fc800078e80ff */
[C---:B----4-:R-:W-:Y:S02]  /*0110*/  LOP3.LUT R3, R9.reuse, R7, RZ, 0xfc, !PT ;  /* 0x0000000709037212 */ /* 0x050fe400078efcff */
[C---:B------:R-:W-:Y:S02]  /*0120*/  LOP3.LUT R0, R9.reuse, R0, RZ, 0xfc, !PT ;  /* 0x0000000009007212 */ /* 0x040fe400078efcff */
[----:B------:R-:W-:Y:S01]  /*0130*/  LEA R17, R9, UR4, 0x2 ;  /* 0x0000000409117c11 */ /* 0x000fe2000f8e10ff */
[----:B-----5:R-:W-:Y:S01]  /*0140*/  IMAD.WIDE.U32 R4, R3, 0x4, R22 ;  /* 0x0000000403047825 */ /* 0x020fe200078e0016 */
[C---:B---3--:R-:W-:Y:S01]  /*0150*/  LEA R0, R18.reuse, R0, 0x4 ;  /* 0x0000000012007211 */ /* 0x048fe200078e20ff */
[----:B------:R-:W-:Y:S01]  /*0160*/  UMOV UR4, URZ ;  /* 0x000000ff00047c82 */ /* 0x000fe20008000000 */
[----:B------:R-:W-:Y:S02]  /*0170*/  LEA R18, R18, R9, 0x4 ;  /* 0x0000000912127211 */ /* 0x000fe400078e20ff */
[----:B------:R-:W-:-:S02]  /*0180*/  IADD3 R2, P0, PT, R4, 0x40, RZ ;  /* 0x0000004004027810 */ /* 0x000fc40007f1e0ff */
[----:B------:R-:W-:Y:S02]  /*0190*/  LEA R16, R16, R17, 0x6 ;  /* 0x0000001110107211 */ /* 0x000fe400078e30ff */
[----:B------:R-:W-:Y:S02]  /*01a0*/  IADD3.X R5, PT, PT, RZ, R5, RZ, P0, !PT ;  /* 0x00000005ff057210 */ /* 0x000fe400007fe4ff */
[----:B------:R-:W-:-:S07]  /*01b0*/  LEA R4, R9, R6, 0x2 ;  /* 0x0000000609047211 */ /* 0x000fce00078e10ff */
.L_x_5:
[----:B------:R-:W-:-:S04]  /*01c0*/  IMAD.WIDE.U32 R8, R0, 0x4, R20 ;  /* 0x0000000400087825 */ /* 0x000fc800078e0014 */
[----:B------:R-:W-:Y:S02]  /*01d0*/  IMAD.WIDE.U32 R10, R3, 0x4, R22 ;  /* 0x00000004030a7825 */ /* 0x000fe400078e0016 */
        /* <DEDUP_REMOVED lines=9> */
[----:B------:R-:W-:Y:S04]  /*0270*/  LDS R28, [R17+0x100] ;  /* 0x00010000111c7984 */ /* 0x000fe80000000800 */
[----:B------:R-:W-:Y:S01]  /*0280*/  LDS.128 R8, [R6+0x10] ;  /* 0x0000100006087984 */ /* 0x000fe20000000c00 */
[----:B0-----:R-:W-:-:S03]  /*0290*/  FFMA R24, R24, R12, R19 ;  /* 0x0000000c18187223 */ /* 0x001fc60000000013 */
[----:B------:R-:W0:Y:S01]  /*02a0*/  LDS R12, [R17+0xc0] ;  /* 0x0000c000110c7984 */ /* 0x000e220000000800 */
[----:B-1----:R-:W-:-:S03]  /*02b0*/  FFMA R26, R29, R13, R24 ;  /* 0x0000000d1d1a7223 */ /* 0x002fc60000000018 */
[----:B------:R-:W1:Y:S01]  /*02c0*/  LDS R24, [R17+0x140] ;  /* 0x0001400011187984 */ /* 0x000e620000000800 */
[----:B--2---:R-:W-:-:S03]  /*02d0*/  FFMA R25, R25, R14, R26 ;  /* 0x0000000e19197223 */ /* 0x004fc6000000001a */
[----:B------:R-:W2:Y:S01]  /*02e0*/  LDS R19, [R17+0x180] ;  /* 0x0001800011137984 */ /* 0x000ea20000000800 */
[----:B0-----:R-:W-:Y:S01]  /*02f0*/  FFMA R15, R12, R15, R25 ;  /* 0x0000000f0c0f7223 */ /* 0x001fe20000000019 */
[----:B------:R-:W-:-:S03]  /*0300*/  IADD3 R25, PT, PT, R0, 0x10000, RZ ;  /* 0x0001000000197810 */ /* 0x000fc60007ffe0ff */
[----:B------:R-:W-:Y:S02]  /*0310*/  FFMA R15, R28, R8, R15 ;  /* 0x000000081c0f7223 */ /* 0x000fe4000000000f */
[----:B------:R-:W0:Y:S02]  /*0320*/  LDS R8, [R17+0x1c0] ;  /* 0x0001c00011087984 */ /* 0x000e240000000800 */
[----:B-1----:R-:W-:Y:S02]  /*0330*/  FFMA R26, R24, R9, R15 ;  /* 0x00000009181a7223 */ /* 0x002fe4000000000f */
[----:B------:R-:W-:Y:S02]  /*0340*/  LDS R28, [R17+0x200] ;  /* 0x00020000111c7984 */ /* 0x000fe40000000800 */
[----:B--2---:R-:W-:Y:S02]  /*0350*/  FFMA R19, R19, R10, R26 ;  /* 0x0000000a13137223 */ /* 0x004fe4000000001a */
[----:B------:R-:W1:Y:S04]  /*0360*/  LDS.128 R12, [R6+0x20] ;  /* 0x00002000060c7984 */ /* 0x000e680000000c00 */
[----:B------:R-:W2:Y:S04]  /*0370*/  LDS R24, [R17+0x240] ;  /* 0x0002400011187984 */ /* 0x000ea80000000800 */
[----:B------:R-:W3:Y:S04]  /*0380*/  LDS R26, [R17+0x280] ;  /* 0x00028000111a7984 */ /* 0x000ee80000000800 */
[----:B------:R-:W4:Y:S01]  /*0390*/  LDS R10, [R17+0x2c0] ;  /* 0x0002c000110a7984 */ /* 0x000f220000000800 */
[----:B0-----:R-:W-:-:S03]  /*03a0*/  FFMA R11, R8, R11, R19 ;  /* 0x0000000b080b7223 */ /* 0x001fc60000000013 */
[----:B------:R-:W-:Y:S01]  /*03b0*/  LDS R19, [R17+0x380] ;  /* 0x0003800011137984 */ /* 0x000fe20000000800 */
[----:B-1----:R-:W-:-:S03]  /*03c0*/  FFMA R11, R28, R12, R11 ;  /* 0x0000000c1c0b7223 */ /* 0x002fc6000000000b */
[----:B------:R-:W-:Y:S01]  /*03d0*/  LDS R12, [R17+0x340] ;  /* 0x00034000110c7984 */ /* 0x000fe20000000800 */
[----:B--2---:R-:W-:Y:S01]  /*03e0*/  FFMA R11, R24, R13, R11 ;  /* 0x0000000d180b7223 */ /* 0x004fe2000000000b */
[----:B------:R-:W-:Y:S02]  /*03f0*/  IMAD.WIDE.U32 R24, R25, 0x4, R20 ;  /* 0x0000000419187825 */ /* 0x000fe400078e0014 */
[----:B------:R-:W-:Y:S02]  /*0400*/  LDS R13, [R17+0x300] ;  /* 0x00030000110d7984 */ /* 0x000fe40000000800 */
[----:B---3--:R-:W-:Y:S02]  /*0410*/  FFMA R11, R26, R14, R11 ;  /* 0x0000000e1a0b7223 */ /* 0x008fe4000000000b */
[----:B------:R-:W-:Y:S02]  /*0420*/  LDS R26, [R17+0x3c0] ;  /* 0x0003c000111a7984 */ /* 0x000fe40000000800 */
[----:B----4-:R-:W-:-:S02]  /*0430*/  FFMA R14, R10, R15, R11 ;  /* 0x0000000f0a0e7223 */ /* 0x010fc4000000000b */
[----:B------:R-:W0:Y:S01]  /*0440*/  LDS.128 R8, [R6+0x30] ;  /* 0x0000300006087984 */ /* 0x000e220000000c00 */
[----:B------:R-:W-:Y:S06]  /*0450*/  BAR.SYNC.DEFER_BLOCKING 0x0 ;  /* 0x0000000000007b1d */ /* 0x000fec0000010000 */
[----:B------:R1:W2:Y:S02]  /*0460*/  LDG.E R29, desc[UR8][R24.64] ;  /* 0x00000008181d7981 */ /* 0x0002a4000c1e1900 */
[----:B-1----:R-:W-:Y:S02]  /*0470*/  MOV R25, R5 ;  /* 0x0000000500197202 */ /* 0x002fe40000000f00 */
[----:B------:R-:W-:-:S05]  /*0480*/  MOV R24, R2 ;  /* 0x0000000200187202 */ /* 0x000fca0000000f00 */
[----:B------:R-:W3:Y:S01]  /*0490*/  LDG.E R25, desc[UR8][R24.64] ;  /* 0x0000000818197981 */ /* 0x000ee2000c1e1900 */
[----:B------:R-:W-:Y:S01]  /*04a0*/  UISETP.GE.U32.AND UP0, UPT, UR4, 0xfe0, UPT ;  /* 0x00000fe00400788c */ /* 0x000fe2000bf06070 */
[----:B------:R-:W-:Y:S01]  /*04b0*/  IADD3 R2, P0, PT, R2, 0x80, RZ ;  /* 0x0000008002027810 */ /* 0x000fe20007f1e0ff */
[----:B------:R-:W-:Y:S01]  /*04c0*/  UIADD3 UR5, UPT, UPT, UR4, 0x20, URZ ;  /* 0x0000002004057890 */ /* 0x000fe2000fffe0ff */
[----:B------:R-:W-:Y:S02]  /*04d0*/  IADD3 R3, PT, PT, R3, 0x20, RZ ;  /* 0x0000002003037810 */ /* 0x000fe40007ffe0ff */
[----:B------:R-:W-:Y:S02]  /*04e0*/  IADD3 R0, PT, PT, R0, 0x20000, RZ ;  /* 0x0002000000007810 */ /* 0x000fe40007ffe0ff */
[----:B------:R-:W-:Y:S02]  /*04f0*/  IADD3.X R5, PT, PT, RZ, R5, RZ, P0, !PT ;  /* 0x00000005ff057210 */ /* 0x000fe400007fe4ff */
[----:B------:R-:W-:Y:S01]  /*0500*/  UMOV UR4, UR5 ;  /* 0x0000000500047c82 */ /* 0x000fe20008000000 */
[----:B0-----:R-:W-:-:S04]  /*0510*/  FFMA R13, R13, R8, R14 ;  /* 0x000000080d0d7223 */ /* 0x001fc8000000000e */
        /* <DEDUP_REMOVED lines=11> */
[----:B------:R-:W-:Y:S01]  /*05d0*/  LDS R28, [R17+0x200] ;  /* 0x00020000111c7984 */ /* 0x000fe20000000800 */
[----:B0-----:R-:W-:-:S03]  /*05e0*/  FFMA R27, R27, R12, R26 ;  /* 0x0000000c1b1b7223 */ /* 0x001fc6000000001a */
[----:B------:R-:W-:Y:S01]  /*05f0*/  LDS R26, [R17+0x100] ;  /* 0x00010000111a7984 */ /* 0x000fe20000000800 */
[----:B-1----:R-:W-:-:S03]  /*0600*/  FFMA R24, R8, R13, R27 ;  /* 0x0000000d08187223 */ /* 0x002fc6000000001b */
[----:B------:R-:W0:Y:S01]  /*0610*/  LDS.128 R8, [R6+0x10] ;  /* 0x0000100006087984 */ /* 0x000e220000000c00 */
[----:B--2---:R-:W-:-:S03]  /*0620*/  FFMA R14, R19, R14, R24 ;  /* 0x0000000e130e7223 */ /* 0x004fc60000000018 */
[----:B------:R-:W1:Y:S01]  /*0630*/  LDS R12, [R17+0x140] ;  /* 0x00014000110c7984 */ /* 0x000e620000000800 */
[----:B---3--:R-:W-:-:S03]  /*0640*/  FFMA R15, R25, R15, R14 ;  /* 0x0000000f190f7223 */ /* 0x008fc6000000000e */
[----:B------:R-:W2:Y:S04]  /*0650*/  LDS R25, [R17+0x180] ;  /* 0x0001800011197984 */ /* 0x000ea80000000800 */
[----:B------:R-:W-:Y:S04]  /*0660*/  LDS R24, [R17+0x240] ;  /* 0x0002400011187984 */ /* 0x000fe80000000800 */
[----:B------:R-:W-:Y:S01]  /*0670*/  LDS R19, [R17+0x280] ;  /* 0x0002800011137984 */ /* 0x000fe20000000800 */
[----:B0-----:R-:W-:-:S03]  /*0680*/  FFMA R15, R26, R8, R15 ;  /* 0x000000081a0f7223 */ /* 0x001fc6000000000f */
[----:B------:R-:W0:Y:S01]  /*0690*/  LDS R8, [R17+0x1c0] ;  /* 0x0001c00011087984 */ /* 0x000e220000000800 */
[----:B-1----:R-:W-:-:S03]  /*06a0*/  FFMA R26, R12, R9, R15 ;  /* 0x000000090c1a7223 */ /* 0x002fc6000000000f */
[----:B------:R-:W1:Y:S01]  /*06b0*/  LDS.128 R12, [R6+0x20] ;  /* 0x00002000060c7984 */ /* 0x000e620000000c00 */
[----:B--2---:R-:W-:-:S03]  /*06c0*/  FFMA R25, R25, R10, R26 ;  /* 0x0000000a19197223 */ /* 0x004fc6000000001a */
[----:B------:R-:W2:Y:S01]  /*06d0*/  LDS R26, [R17+0x2c0] ;  /* 0x0002c000111a7984 */ /* 0x000ea20000000800 */
[----:B0-----:R-:W-:-:S04]  /*06e0*/  FFMA R11, R8, R11, R25 ;  /* 0x0000000b080b7223 */ /* 0x001fc80000000019 */
[----:B-1----:R-:W-:Y:S02]  /*06f0*/  FFMA R11, R28, R12, R11 ;  /* 0x0000000c1c0b7223 */ /* 0x002fe4000000000b */
[----:B------:R-:W-:Y:S02]  /*0700*/  LDS R28, [R17+0x300] ;  /* 0x00030000111c7984 */ /* 0x000fe40000000800 */
[----:B------:R-:W-:Y:S02]  /*0710*/  FFMA R24, R24, R13, R11 ;  /* 0x0000000d18187223 */ /* 0x000fe4000000000b */
[----:B------:R-:W0:Y:S02]  /*0720*/  LDS.128 R8, [R6+0x30] ;  /* 0x0000300006087984 */ /* 0x000e240000000c00 */
[----:B------:R-:W-:Y:S02]  /*0730*/  FFMA R19, R19, R14, R24 ;  /* 0x0000000e13137223 */ /* 0x000fe40000000018 */
[----:B------:R-:W1:Y:S02]  /*0740*/  LDS R12, [R17+0x340] ;  /* 0x00034000110c7984 */ /* 0x000e640000000800 */
[----:B--2---:R-:W-:-:S02]  /*0750*/  FFMA R15, R26, R15, R19 ;  /* 0x0000000f1a0f7223 */ /* 0x004fc40000000013 */
[----:B------:R-:W2:Y:S04]  /*0760*/  LDS R14, [R17+0x380] ;  /* 0x00038000110e7984 */ /* 0x000ea80000000800 */
[----:B------:R-:W3:Y:S01]  /*0770*/  LDS R13, [R17+0x3c0] ;  /* 0x0003c000110d7984 */ /* 0x000ee20000000800 */
[----:B0-----:R-:W-:-:S04]  /*0780*/  FFMA R15, R28, R8, R15 ;  /* 0x000000081c0f7223 */ /* 0x001fc8000000000f */
[----:B-1----:R-:W-:-:S04]  /*0790*/  FFMA R9, R12, R9, R15 ;  /* 0x000000090c097223 */ /* 0x002fc8000000000f */
[----:B--2---:R-:W-:-:S04]  /*07a0*/  FFMA R10, R14, R10, R9 ;  /* 0x0000000a0e0a7223 */ /* 0x004fc80000000009 */
[----:B---3--:R-:W-:Y:S01]  /*07b0*/  FFMA R19, R13, R11, R10 ;  /* 0x0000000b0d137223 */ /* 0x008fe2000000000a */
[----:B------:R-:W-:Y:S06]  /*07c0*/  BAR.SYNC.DEFER_BLOCKING 0x0 ;  /* 0x0000000000007b1d */ /* 0x000fec0000010000 */
[----:B------:R-:W-:Y:S05]  /*07d0*/  BRA.U !UP0, `(.L_x_5) ;  /* 0xfffffff908787547 */ /* 0x000fea000b83ffff */
[----:B------:R-:W0:Y:S01]  /*07e0*/  LDC.64 R2, c[0x0][0x390] ;  /* 0x0000e400ff027b82 */ /* 0x000e220000000a00 */
[----:B------:R-:W-:-:S05]  /*07f0*/  IADD3 R7, PT, PT, R18, R7, RZ ;  /* 0x0000000712077210 */ /* 0x000fca0007ffe0ff */
[----:B0-----:R-:W-:-:S05]  /*0800*/  IMAD.WIDE.U32 R2, R7, 0x4, R2 ;  /* 0x0000000407027825 */ /* 0x001fca00078e0002 */
[----:B------:R-:W-:Y:S01]  /*0810*/  STG.E desc[UR8][R2.64], R19 ;  /* 0x0000001302007986 */ /* 0x000fe2000c101908 */
[----:B------:R-:W-:Y:S05]  /*0820*/  EXIT ;  /* 0x000000000000794d */ /* 0x000fea0003800000 */
.L_x_6:
        /* <DEDUP_REMOVED lines=13> */
.L_x_30:


//--------------------- .text._Z15MatrixMulKernelPKfS0_Pfi --------------------------
	.section	.text._Z15MatrixMulKernelPKfS0_Pfi,"ax",@progbits
	.align	128
        .global         _Z15MatrixMulKernelPKfS0_Pfi
        .type           _Z15MatrixMulKernelPKfS0_Pfi,@function
        .size           _Z15MatrixMulKernelPKfS0_Pfi,(.L_x_31 - _Z15MatrixMulKernelPKfS0_Pfi)
        .other          _Z15MatrixMulKernelPKfS0_Pfi,@"STO_CUDA_ENTRY STV_DEFAULT"
_Z15MatrixMulKernelPKfS0_Pfi:
.text._Z15MatrixMulKernelPKfS0_Pfi:
[----:B------:R-:W-:Y:S08]  /*0000*/  LDC R1, c[0x0][0x37c] ;  /* 0x0000df00ff017b82 */ /* 0x000ff00000000800 */
[----:B------:R-:W0:Y:S01]  /*0010*/  LDC R5, c[0x0][0x398] ;  /* 0x0000e600ff057b82 */ /* 0x000e220000000800 */
[----:B------:R-:W1:Y:S01]  /*0020*/  S2R R6, SR_CTAID.Y ;  /* 0x0000000000067919 */ /* 0x000e620000002600 */
[----:B------:R-:W2:Y:S01]  /*0030*/  LDCU.64 UR8, c[0x0][0x358] ;  /* 0x00006b00ff0877ac */ /* 0x000ea20008000a00 */
[----:B------:R-:W-:Y:S01]  /*0040*/  HFMA2 R31, -RZ, RZ, 0, 0 ;  /* 0x00000000ff1f7431 */ /* 0x000fe200000001ff */
[----:B------:R-:W1:Y:S01]  /*0050*/  S2R R3, SR_TID.Y ;  /* 0x0000000000037919 */ /* 0x000e620000002200 */
[----:B------:R-:W3:Y:S01]  /*0060*/  S2R R11, SR_CTAID.X ;  /* 0x00000000000b7919 */ /* 0x000ee20000002500 */
[----:B------:R-:W3:Y:S01]  /*0070*/  S2R R2, SR_TID.X ;  /* 0x0000000000027919 */ /* 0x000ee20000002100 */
[----:B0-----:R-:W-:-:S02]  /*0080*/  ISETP.GE.AND P0, PT, R5, 0x10, PT ;  /* 0x000000100500780c */ /* 0x001fc40003f06270 */
[----:B------:R-:W-:-:S04]  /*0090*/  SHF.R.S32.HI R0, RZ, 0x1f, R5 ;  /* 0x0000001fff007819 */ /* 0x000fc80000011405 */
[----:B------:R-:W-:Y:S02]  /*00a0*/  LEA.HI R0, R0, R5, RZ, 0x4 ;  /* 0x0000000500007211 */ /* 0x000fe400078f20ff */
[----:B-1----:R-:W-:Y:S02]  /*00b0*/  LEA R6, R6, R3, 0x4 ;  /* 0x0000000306067211 */ /* 0x002fe400078e20ff */
[----:B---3--:R-:W-:-:S03]  /*00c0*/  LEA R4, R11, R2, 0x4 ;  /* 0x000000020b047211 */ /* 0x008fc600078e20ff */
[----:B--2---:R-:W-:Y:S05]  /*00d0*/  @!P0 BRA `(.L_x_7) ;  /* 0x0000001400dc8947 */ /* 0x004fea0003800000 */
[----:B------:R-:W0:Y:S01]  /*00e0*/  S2UR UR6, SR_CgaCtaId ;  /* 0x00000000000679c3 */ /* 0x000e220000008800 */
[----:B------:R-:W-:Y:S01]  /*00f0*/  SHF.R.S32.HI R29, RZ, 0x4, R0 ;  /* 0x00000004ff1d7819 */ /* 0x000fe20000011400 */
[----:B------:R-:W-:Y:S01]  /*0100*/  UMOV UR4, 0x400 ;  /* 0x0000040000047882 */ /* 0x000fe20000000000 */
[----:B------:R-:W-:Y:S01]  /*0110*/  IMAD R21, R6, R5, R2 ;  /* 0x0000000506157224 */ /* 0x000fe200078e0202 */
[----:B------:R-:W-:Y:S02]  /*0120*/  MOV R31, RZ ;  /* 0x000000ff001f7202 */ /* 0x000fe40000000f00 */
[----:B------:R-:W-:-:S04]  /*0130*/  IADD3 R0, PT, PT, R29, -0x1, RZ ;  /* 0xffffffff1d007810 */ /* 0x000fc80007ffe0ff */
[----:B------:R-:W-:Y:S02]  /*0140*/  ISETP.GE.U32.AND P0, PT, R0, 0x3, PT ;  /* 0x000000030000780c */ /* 0x000fe40003f06070 */
[----:B------:R-:W-:Y:S01]  /*0150*/  MOV R0, RZ ;  /* 0x000000ff00007202 */ /* 0x000fe20000000f00 */
[----:B0-----:R-:W-:-:S06]  /*0160*/  ULEA UR5, UR6, UR4, 0x18 ;  /* 0x0000000406057291 */ /* 0x001fcc000f8ec0ff */
[----:B------:R-:W-:-:S04]  /*0170*/  LEA R7, R3, UR5, 0x6 ;  /* 0x0000000503077c11 */ /* 0x000fc8000f8e30ff */
[----:B------:R-:W-:Y:S05]  /*0180*/  @!P0 BRA `(.L_x_8) ;  /* 0x0000000c002c8947 */ /* 0x000fea0003800000 */
[C---:B------:R-:W-:Y:S01]  /*0190*/  IADD3 R0, PT, PT, R3.reuse, 0x30, RZ ;  /* 0x0000003003007810 */ /* 0x040fe20007ffe0ff */
[----:B------:R-:W-:Y:S01]  /*01a0*/  UIADD3 UR5, UPT, UPT, UR4, 0x400, URZ ;  /* 0x0000040004057890 */ /* 0x000fe2000fffe0ff */
[C---:B------:R-:W-:Y:S01]  /*01b0*/  IADD3 R8, PT, PT, R3.reuse, 0x20, RZ ;  /* 0x0000002003087810 */ /* 0x040fe20007ffe0ff */
[CCC-:B------:R-:W-:Y:S01]  /*01c0*/  IMAD R24, R3.reuse, R5.reuse, R2.reuse ;  /* 0x0000000503187224 */ /* 0x1c0fe200078e0202 */
[----:B------:R-:W-:Y:S01]  /*01d0*/  IADD3 R9, PT, PT, R3, 0x10, RZ ;  /* 0x0000001003097810 */ /* 0x000fe20007ffe0ff */
[-CC-:B------:R-:W-:Y:S01]  /*01e0*/  IMAD R0, R0, R5.reuse, R2.reuse ;  /* 0x0000000500007224 */ /* 0x180fe200078e0202 */
[----:B------:R-:W-:Y:S01]  /*01f0*/  ULEA UR5, UR6, UR5, 0x18 ;  /* 0x0000000506057291 */ /* 0x000fe2000f8ec0ff */
[-CC-:B------:R-:W-:Y:S02]  /*0200*/  IMAD R8, R8, R5.reuse, R2.reuse ;  /* 0x0000000508087224 */ /* 0x180fe400078e0202 */
[----:B------:R-:W-:Y:S02]  /*0210*/  HFMA2 R31, -RZ, RZ, 0, 0 ;  /* 0x00000000ff1f7431 */ /* 0x000fe400000001ff */
[----:B------:R-:W-:Y:S01]  /*0220*/  IMAD R9, R9, R5, R2 ;  /* 0x0000000509097224 */ /* 0x000fe200078e0202 */
[----:B------:R-:W-:-:S02]  /*0230*/  LEA R30, R11, R0, 0x4 ;  /* 0x000000000b1e7211 */ /* 0x000fc400078e20ff */
[----:B------:R-:W-:Y:S02]  /*0240*/  LOP3.LUT R0, R29, 0x7fffffc, RZ, 0xc0, !PT ;  /* 0x07fffffc1d007812 */ /* 0x000fe400078ec0ff */
[----:B------:R-:W-:Y:S02]  /*0250*/  LEA R22, R2, UR5, 0x2 ;  /* 0x0000000502167c11 */ /* 0x000fe4000f8e10ff */
[C---:B------:R-:W-:Y:S02]  /*0260*/  LEA R24, R11.reuse, R24, 0x4 ;  /* 0x000000180b187211 */ /* 0x040fe400078e20ff */
[C---:B------:R-:W-:Y:S02]  /*0270*/  LEA R28, R11.reuse, R8, 0x4 ;  /* 0x000000080b1c7211 */ /* 0x040fe400078e20ff */
[----:B------:R-:W-:Y:S02]  /*0280*/  LEA R26, R11, R9, 0x4 ;  /* 0x000000090b1a7211 */ /* 0x000fe400078e20ff */
[----:B------:R-:W-:-:S02]  /*0290*/  MOV R27, R21 ;  /* 0x00000015001b7202 */ /* 0x000fc40000000f00 */
[----:B------:R-:W-:Y:S02]  /*02a0*/  LEA R23, R2, R7, 0x2 ;  /* 0x0000000702177211 */ /* 0x000fe400078e10ff */
[----:B------:R-:W-:Y:S02]  /*02b0*/  IADD3 R25, PT, PT, -R0, RZ, RZ ;  /* 0x000000ff00197210 */ /* 0x000fe40007ffe1ff */
[----:B------:R-:W-:-:S07]  /*02c0*/  LEA R20, R3, R22, 0x6 ;  /* 0x0000001603147211 */ /* 0x000fce00078e30ff */
.L_x_9:
[----:B------:R-:W0:Y:S08]  /*02d0*/  LDC.64 R16, c[0x0][0x380] ;  /* 0x0000e000ff107b82 */ /* 0x000e300000000a00 */
[----:B------:R-:W1:Y:S01]  /*02e0*/  LDC.64 R18, c[0x0][0x388] ;  /* 0x0000e200ff127b82 */ /* 0x000e620000000a00 */
[----:B0-----:R-:W-:-:S05]  /*02f0*/  IMAD.WIDE R16, R27, 0x4, R16 ;  /* 0x000000041b107825 */ /* 0x001fca00078e0210 */
[----:B------:R-:W2:Y:S01]  /*0300*/  LDG.E R10, desc[UR8][R16.64] ;  /* 0x00000008100a7981 */ /* 0x000ea2000c1e1900 */
[----:B-1----:R-:W-:-:S05]  /*0310*/  IMAD.WIDE.U32 R8, R24, 0x4, R18 ;  /* 0x0000000418087825 */ /* 0x002fca00078e0012 */
[----:B------:R-:W3:Y:S04]  /*0320*/  LDG.E R35, desc[UR8][R8.64] ;  /* 0x0000000808237981 */ /* 0x000ee8000c1e1900 */
[----:B--2---:R-:W-:Y:S04]  /*0330*/  STS [R23], R10 ;  /* 0x0000000a17007388 */ /* 0x004fe80000000800 */
[----:B---3--:R-:W-:Y:S01]  /*0340*/  STS [R20], R35 ;  /* 0x0000002314007388 */ /* 0x008fe20000000800 */
        /* <DEDUP_REMOVED lines=10> */
[----:B------:R-:W3:Y:S04]  /*03f0*/  LDS R32, [R22+0x140] ;  /* 0x0001400016207984 */ /* 0x000ee80000000800 */
[----:B------:R-:W4:Y:S01]  /*0400*/  LDS R31, [R22+0x180] ;  /* 0x00018000161f7984 */ /* 0x000f220000000800 */
[----:B--2---:R-:W-:-:S03]  /*0410*/  FFMA R33, R33, R14, R34 ;  /* 0x0000000e21217223 */ /* 0x004fc60000000022 */
[----:B------:R-:W-:Y:S04]  /*0420*/  LDS R37, [R22+0x340] ;  /* 0x0003400016257984 */ /* 0x000fe80000000800 */
[----:B------:R-:W-:Y:S01]  /*0430*/  LDS R34, [R22+0x3c0] ;  /* 0x0003c00016227984 */ /* 0x000fe20000000800 */
[----:B0-----:R-:W-:-:S03]  /*0440*/  FFMA R15, R12, R15, R33 ;  /* 0x0000000f0c0f7223 */ /* 0x001fc60000000021 */
[----:B------:R-:W-:Y:S01]  /*0450*/  LDS R33, [R22+0x240] ;  /* 0x0002400016217984 */ /* 0x000fe20000000800 */
[----:B-1----:R-:W-:-:S03]  /*0460*/  FFMA R13, R8, R13, R15 ;  /* 0x0000000d080d7223 */ /* 0x002fc6000000000f */
[----:B------:R-:W0:Y:S01]  /*0470*/  LDS R8, [R22+0x1c0] ;  /* 0x0001c00016087984 */ /* 0x000e220000000800 */
[----:B---3--:R-:W-:-:S03]  /*0480*/  FFMA R32, R32, R9, R13 ;  /* 0x0000000920207223 */ /* 0x008fc6000000000d */
[----:B------:R-:W-:Y:S04]  /*0490*/  LDS R9, [R22+0x200] ;  /* 0x0002000016097984 */ /* 0x000fe80000000800 */
[----:B------:R-:W1:Y:S01]  /*04a0*/  LDS.128 R12, [R7+0x20] ;  /* 0x00002000070c7984 */ /* 0x000e620000000c00 */
[----:B----4-:R-:W-:-:S03]  /*04b0*/  FFMA R31, R31, R10, R32 ;  /* 0x0000000a1f1f7223 */ /* 0x010fc60000000020 */
[----:B------:R-:W2:Y:S04]  /*04c0*/  LDS R32, [R22+0x280] ;  /* 0x0002800016207984 */ /* 0x000ea80000000800 */
[----:B------:R-:W3:Y:S01]  /*04d0*/  LDS R10, [R22+0x2c0] ;  /* 0x0002c000160a7984 */ /* 0x000ee20000000800 */
[----:B0-----:R-:W-:-:S03]  /*04e0*/  FFMA R11, R8, R11, R31 ;  /* 0x0000000b080b7223 */ /* 0x001fc6000000001f */
[----:B------:R-:W-:Y:S01]  /*04f0*/  LDS R31, [R22+0x380] ;  /* 0x00038000161f7984 */ /* 0x000fe20000000800 */
[----:B-1----:R-:W-:-:S03]  /*0500*/  FFMA R12, R12, R9, R11 ;  /* 0x000000090c0c7223 */ /* 0x002fc6000000000b */
[----:B------:R-:W-:Y:S01]  /*0510*/  LDS R9, [R22+0x300] ;  /* 0x0003000016097984 */ /* 0x000fe20000000800 */
[----:B------:R-:W-:-:S04]  /*0520*/  FFMA R13, R33, R13, R12 ;  /* 0x0000000d210d7223 */ /* 0x000fc8000000000c */
[----:B--2---:R-:W-:-:S04]  /*0530*/  FFMA R13, R32, R14, R13 ;  /* 0x0000000e200d7223 */ /* 0x004fc8000000000d */
[----:B---3--:R-:W-:Y:S02]  /*0540*/  FFMA R11, R10, R15, R13 ;  /* 0x0000000f0a0b7223 */ /* 0x008fe4000000000d */
[----:B------:R-:W0:Y:S01]  /*0550*/  LDS.128 R12, [R7+0x30] ;  /* 0x00003000070c7984 */ /* 0x000e220000000c00 */
[----:B------:R-:W-:Y:S01]  /*0560*/  IMAD.WIDE.U32 R32, R26, 0x4, R18 ;  /* 0x000000041a207825 */ /* 0x000fe200078e0012 */
[----:B------:R-:W-:Y:S06]  /*0570*/  BAR.SYNC.DEFER_BLOCKING 0x0 ;  /* 0x0000000000007b1d */ /* 0x000fec0000010000 */
[----:B------:R-:W2:Y:S04]  /*0580*/  LDG.E R33, desc[UR8][R32.64] ;  /* 0x0000000820217981 */ /* 0x000ea8000c1e1900 */
[----:B------:R-:W3:Y:S01]  /*0590*/  LDG.E R32, desc[UR8][R16.64+0x40] ;  /* 0x0000400810207981 */ /* 0x000ee2000c1e1900 */
[----:B0-----:R-:W-:-:S04]  /*05a0*/  FFMA R12, R12, R9, R11 ;  /* 0x000000090c0c7223 */ /* 0x001fc8000000000b */
[----:B------:R-:W-:-:S04]  /*05b0*/  FFMA R36, R37, R13, R12 ;  /* 0x0000000d25247223 */ /* 0x000fc8000000000c */
[----:B------:R-:W-:-:S04]  /*05c0*/  FFMA R31, R31, R14, R36 ;  /* 0x0000000e1f1f7223 */ /* 0x000fc80000000024 */
[----:B------:R-:W-:Y:S01]  /*05d0*/  FFMA R15, R34, R15, R31 ;  /* 0x0000000f220f7223 */ /* 0x000fe2000000001f */
[----:B---3--:R-:W-:Y:S04]  /*05e0*/  STS [R23], R32 ;  /* 0x0000002017007388 */ /* 0x008fe80000000800 */
[----:B--2---:R-:W-:Y:S01]  /*05f0*/  STS [R20], R33 ;  /* 0x0000002114007388 */ /* 0x004fe20000000800 */
[----:B------:R-:W-:Y:S06]  /*0600*/  BAR.SYNC.DEFER_BLOCKING 0x0 ;  /* 0x0000000000007b1d */ /* 0x000fec0000010000 */
[----:B------:R-:W-:Y:S04]  /*0610*/  LDS R35, [R22] ;  /* 0x0000000016237984 */ /* 0x000fe80000000800 */
[----:B------:R-:W0:Y:S04]  /*0620*/  LDS.128 R8, [R7] ;  /* 0x0000000007087984 */ /* 0x000e280000000c00 */
[----:B------:R-:W1:Y:S04]  /*0630*/  LDS R12, [R22+0x40] ;  /* 0x00004000160c7984 */ /* 0x000e680000000800 */
[----:B------:R-:W2:Y:S04]  /*0640*/  LDS R31, [R22+0x80] ;  /* 0x00008000161f7984 */ /* 0x000ea80000000800 */
[----:B------:R-:W-:Y:S04]  /*0650*/  LDS R32, [R22+0x140] ;  /* 0x0001400016207984 */ /* 0x000fe80000000800 */
[----:B------:R-:W-:Y:S04]  /*0660*/  LDS R33, [R22+0x180] ;  /* 0x0001800016217984 */ /* 0x000fe80000000800 */
[----:B------:R-:W-:Y:S01]  /*0670*/  LDS R37, [R22+0x340] ;  /* 0x0003400016257984 */ /* 0x000fe20000000800 */
[----:B0-----:R-:W-:-:S03]  /*0680*/  FFMA R15, R8, R35, R15 ;  /* 0x00000023080f7223 */ /* 0x001fc6000000000f */
[----:B------:R-:W0:Y:S01]  /*0690*/  LDS R8, [R22+0xc0] ;  /* 0x0000c00016087984 */ /* 0x000e220000000800 */
[----:B-1----:R-:W-:-:S03]  /*06a0*/  FFMA R34, R12, R9, R15 ;  /* 0x000000090c227223 */ /* 0x002fc6000000000f */
[----:B------:R-:W-:Y:S04]  /*06b0*/  LDS R9, [R22+0x100] ;  /* 0x0001000016097984 */ /* 0x000fe80000000800 */
[----:B------:R-:W1:Y:S01]  /*06c0*/  LDS.128 R12, [R7+0x10] ;  /* 0x00001000070c7984 */ /* 0x000e620000000c00 */
[----:B--2---:R-:W-:-:S03]  /*06d0*/  FFMA R31, R31, R10, R34 ;  /* 0x0000000a1f1f7223 */ /* 0x004fc60000000022 */
[----:B------:R-:W-:Y:S01]  /*06e0*/  LDS R34, [R22+0x3c0] ;  /* 0x0003c00016227984 */ /* 0x000fe20000000800 */
[----:B0-----:R-:W-:-:S03]  /*06f0*/  FFMA R11, R8, R11, R31 ;  /* 0x0000000b080b7223 */ /* 0x001fc6000000001f */
[----:B------:R-:W-:Y:S01]  /*0700*/  LDS R31, [R22+0x240] ;  /* 0x00024000161f7984 */ /* 0x000fe20000000800 */
[----:B-1----:R-:W-:-:S03]  /*0710*/  FFMA R9, R12, R9, R11 ;  /* 0x000000090c097223 */ /* 0x002fc6000000000b */
[----:B------:R-:W0:Y:S01]  /*0720*/  LDS R12, [R22+0x1c0] ;  /* 0x0001c000160c7984 */ /* 0x000e220000000800 */
[----:B------:R-:W-:-:S03]  /*0730*/  FFMA R32, R32, R13, R9 ;  /* 0x0000000d20207223 */ /* 0x000fc60000000009 */
[----:B------:R-:W-:Y:S04]  /*0740*/  LDS R13, [R22+0x200] ;  /* 0x00020000160d7984 */ /* 0x000fe80000000800 */
[----:B------:R-:W1:Y:S01]  /*0750*/  LDS.128 R8, [R7+0x20] ;  /* 0x0000200007087984 */ /* 0x000e620000000c00 */
[----:B------:R-:W-:-:S03]  /*0760*/  FFMA R33, R33, R14, R32 ;  /* 0x0000000e21217223 */ /* 0x000fc60000000020 */
[----:B------:R-:W2:Y:S04]  /*0770*/  LDS R32, [R22+0x280] ;  /* 0x0002800016207984 */ /* 0x000ea80000000800 */
[----:B------:R-:W3:Y:S01]  /*0780*/  LDS R14, [R22+0x2c0] ;  /* 0x0002c000160e7984 */ /* 0x000ee20000000800 */
[----:B0-----:R-:W-:-:S04]  /*0790*/  FFMA R15, R12, R15, R33 ;  /* 0x0000000f0c0f7223 */ /* 0x001fc80000000021 */
[----:B-1----:R-:W-:-:S04]  /*07a0*/  FFMA R8, R8, R13, R15 ;  /* 0x0000000d08087223 */ /* 0x002fc8000000000f */
[----:B------:R-:W-:Y:S02]  /*07b0*/  FFMA R9, R31, R9, R8 ;  /* 0x000000091f097223 */ /* 0x000fe40000000008 */
[----:B------:R-:W-:Y:S02]  /*07c0*/  LDS R31, [R22+0x380] ;  /* 0x00038000161f7984 */ /* 0x000fe40000000800 */
[----:B--2---:R-:W-:Y:S02]  /*07d0*/  FFMA R13, R32, R10, R9 ;  /* 0x0000000a200d7223 */ /* 0x004fe40000000009 */
[----:B------:R-:W-:Y:S02]  /*07e0*/  LDS R9, [R22+0x300] ;  /* 0x0003000016097984 */ /* 0x000fe40000000800 */
        /* <DEDUP_REMOVED lines=10> */
[----:B------:R-:W-:Y:S01]  /*0890*/  IMAD.WIDE.U32 R18, R30, 0x4, R18 ;  /* 0x000000041e127825 */ /* 0x000fe200078e0012 */
        /* <DEDUP_REMOVED lines=17> */
[----:B0-----:R-:W-:-:S03]  /*09b0*/  FFMA R11, R35, R11, R10 ;  /* 0x0000000b230b7223 */ /* 0x001fc6000000000a */
[----:B------:R-:W-:Y:S01]  /*09c0*/  LDS R35, [R22+0x240] ;  /* 0x0002400016237984 */ /* 0x000fe20000000800 */
[----:B-1----:R-:W-:-:S03]  /*09d0*/  FFMA R9, R12, R9, R11 ;  /* 0x000000090c097223 */ /* 0x002fc6000000000b */
[----:B------:R-:W0:Y:S01]  /*09e0*/  LDS R12, [R22+0x1c0] ;  /* 0x0001c000160c7984 */ /* 0x000e220000000800 */
[----:B---3--:R-:W-:-:S03]  /*09f0*/  FFMA R32, R8, R13, R9 ;  /* 0x0000000d08207223 */ /* 0x008fc60000000009 */
[----:B------:R-:W1:Y:S04]  /*0a00*/  LDS.128 R8, [R7+0x20] ;  /* 0x0000200007087984 */ /* 0x000e680000000c00 */
[----:B------:R-:W3:Y:S01]  /*0a10*/  LDS R13, [R22+0x280] ;  /* 0x00028000160d7984 */ /* 0x000ee20000000800 */
[----:B--2---:R-:W-:-:S03]  /*0a20*/  FFMA R31, R31, R14, R32 ;  /* 0x0000000e1f1f7223 */ /* 0x004fc60000000020 */
[----:B------:R-:W-:Y:S01]  /*0a30*/  LDS R32, [R22+0x3c0] ;  /* 0x0003c00016207984 */ /* 0x000fe20000000800 */
[----:B0-----:R-:W-:-:S04]  /*0a40*/  FFMA R15, R12, R15, R31 ;  /* 0x0000000f0c0f7223 */ /* 0x001fc8000000001f */
[----:B-1----:R-:W-:Y:S02]  /*0a50*/  FFMA R8, R8, R33, R15 ;  /* 0x0000002108087223 */ /* 0x002fe4000000000f */
[----:B------:R-:W-:Y:S02]  /*0a60*/  LDS R33, [R22+0x380] ;  /* 0x0003800016217984 */ /* 0x000fe40000000800 */
[----:B------:R-:W-:Y:S02]  /*0a70*/  FFMA R12, R35, R9, R8 ;  /* 0x00000009230c7223 */ /* 0x000fe40000000008 */
[----:B------:R-:W0:Y:S02]  /*0a80*/  LDS R8, [R22+0x2c0] ;  /* 0x0002c00016087984 */ /* 0x000e240000000800 */
[----:B---3--:R-:W-:Y:S02]  /*0a90*/  FFMA R9, R13, R10, R12 ;  /* 0x0000000a0d097223 */ /* 0x008fe4000000000c */
[----:B------:R-:W-:Y:S04]  /*0aa0*/  LDS R35, [R22+0x300] ;  /* 0x0003000016237984 */ /* 0x000fe80000000800 */
[----:B------:R-:W1:Y:S01]  /*0ab0*/  LDS.128 R12, [R7+0x30] ;  /* 0x00003000070c7984 */ /* 0x000e620000000c00 */
[----:B------:R-:W-:Y:S06]  /*0ac0*/  BAR.SYNC.DEFER_BLOCKING 0x0 ;  /* 0x0000000000007b1d */ /* 0x000fec0000010000 */
[----:B------:R0:W2:Y:S04]  /*0ad0*/  LDG.E R16, desc[UR8][R16.64+0xc0] ;  /* 0x0000c00810107981 */ /* 0x0000a8000c1e1900 */
[----:B------:R-:W3:Y:S01]  /*0ae0*/  LDG.E R19, desc[UR8][R18.64] ;  /* 0x0000000812137981 */ /* 0x000ee2000c1e1900 */
[----:B0-----:R-:W-:-:S04]  /*0af0*/  FFMA R17, R8, R11, R9 ;  /* 0x0000000b08117223 */ /* 0x001fc80000000009 */
[----:B-1----:R-:W-:-:S04]  /*0b00*/  FFMA R35, R12, R35, R17 ;  /* 0x000000230c237223 */ /* 0x002fc80000000011 */
[----:B------:R-:W-:-:S04]  /*0b10*/  FFMA R34, R34, R13, R35 ;  /* 0x0000000d22227223 */ /* 0x000fc80000000023 */
[----:B------:R-:W-:-:S04]  /*0b20*/  FFMA R33, R33, R14, R34 ;  /* 0x0000000e21217223 */ /* 0x000fc80000000022 */
[----:B------:R-:W-:Y:S01]  /*0b30*/  FFMA R17, R32, R15, R33 ;  /* 0x0000000f20117223 */ /* 0x000fe20000000021 */
[----:B------:R-:W-:-:S04]  /*0b40*/  IADD3 R25, PT, PT, R25, 0x4, RZ ;  /* 0x0000000419197810 */ /* 0x000fc80007ffe0ff */
[----:B------:R-:W-:Y:S02]  /*0b50*/  ISETP.NE.AND P0, PT, R25, RZ, PT ;  /* 0x000000ff1900720c */ /* 0x000fe40003f05270 */
[----:B------:R-:W-:Y:S02]  /*0b60*/  IADD3 R27, PT, PT, R27, 0x40, RZ ;  /* 0x000000401b1b7810 */ /* 0x000fe40007ffe0ff */
[C---:B------:R-:W-:Y:S02]  /*0b70*/  LEA R30, R5.reuse, R30, 0x6 ;  /* 0x0000001e051e7211 */ /* 0x040fe400078e30ff */
[C---:B------:R-:W-:Y:S02]  /*0b80*/  LEA R28, R5.reuse, R28, 0x6 ;  /* 0x0000001c051c7211 */ /* 0x040fe400078e30ff */
[C---:B------:R-:W-:Y:S02]  /*0b90*/  LEA R26, R5.reuse, R26, 0x6 ;  /* 0x0000001a051a7211 */ /* 0x040fe400078e30ff */
[----:B------:R-:W-:Y:S01]  /*0ba0*/  LEA R24, R5, R24, 0x6 ;  /* 0x0000001805187211 */ /* 0x000fe200078e30ff */
        /* <DEDUP_REMOVED lines=11> */
[----:B------:R-:W5:Y:S01]  /*0c60*/  LDS R35, [R22+0x180] ;  /* 0x0001800016237984 */ /* 0x000f620000000800 */
[----:B0-----:R-:W-:-:S03]  /*0c70*/  FFMA R17, R8, R31, R17 ;  /* 0x0000001f08117223 */ /* 0x001fc60000000011 */
[----:B------:R-:W0:Y:S01]  /*0c80*/  LDS R8, [R22+0x1c0] ;  /* 0x0001c00016087984 */ /* 0x000e220000000800 */
[----:B-1----:R-:W-:-:S03]  /*0c90*/  FFMA R36, R36, R9, R17 ;  /* 0x0000000924247223 */ /* 0x002fc60000000011 */
[----:B------:R-:W-:Y:S04]  /*0ca0*/  LDS R31, [R22+0x200] ;  /* 0x00020000161f7984 */ /* 0x000fe80000000800 */
[----:B------:R-:W1:Y:S01]  /*0cb0*/  LDS.128 R16, [R7+0x20] ;  /* 0x0000200007107984 */ /* 0x000e620000000c00 */
[----:B--2---:R-:W-:-:S04]  /*0cc0*/  FFMA R37, R37, R10, R36 ;  /* 0x0000000a25257223 */ /* 0x004fc80000000024 */
[----:B---3--:R-:W-:-:S04]  /*0cd0*/  FFMA R11, R34, R11, R37 ;  /* 0x0000000b220b7223 */ /* 0x008fc80000000025 */
[----:B----4-:R-:W-:Y:S02]  /*0ce0*/  FFMA R11, R12, R33, R11 ;  /* 0x000000210c0b7223 */ /* 0x010fe4000000000b */
[----:B------:R-:W2:Y:S02]  /*0cf0*/  LDS R12, [R22+0x240] ;  /* 0x00024000160c7984 */ /* 0x000ea40000000800 */
[----:B-----5:R-:W-:Y:S02]  /*0d00*/  FFMA R32, R32, R13, R11 ;  /* 0x0000000d20207223 */ /* 0x020fe4000000000b */
[----:B------:R-:W3:Y:S02]  /*0d10*/  LDS R13, [R22+0x280] ;  /* 0x00028000160d7984 */ /* 0x000ee40000000800 */
[----:B------:R-:W-:Y:S02]  /*0d20*/  FFMA R35, R35, R14, R32 ;  /* 0x0000000e23237223 */ /* 0x000fe40000000020 */
[----:B------:R-:W4:Y:S04]  /*0d30*/  LDS R14, [R22+0x2c0] ;  /* 0x0002c000160e7984 */ /* 0x000f280000000800 */
[----:B------:R-:W-:Y:S01]  /*0d40*/  LDS R32, [R22+0x340] ;  /* 0x0003400016207984 */ /* 0x000fe20000000800 */
[----:B0-----:R-:W-:-:S03]  /*0d50*/  FFMA R35, R8, R15, R35 ;  /* 0x0000000f08237223 */ /* 0x001fc60000000023 */
[----:B------:R-:W-:Y:S04]  /*0d60*/  LDS R15, [R22+0x300] ;  /* 0x00030000160f7984 */ /* 0x000fe80000000800 */
[----:B------:R-:W0:Y:S01]  /*0d70*/  LDS.128 R8, [R7+0x30] ;  /* 0x0000300007087984 */ /* 0x000e220000000c00 */
[----:B-1----:R-:W-:-:S03]  /*0d80*/  FFMA R35, R16, R31, R35 ;  /* 0x0000001f10237223 */ /* 0x002fc60000000023 */
[----:B------:R-:W1:Y:S04]  /*0d90*/  LDS R31, [R22+0x380] ;  /* 0x00038000161f7984 */ /* 0x000e680000000800 */
[----:B------:R-:W5:Y:S01]  /*0da0*/  LDS R16, [R22+0x3c0] ;  /* 0x0003c00016107984 */ /* 0x000f620000000800 */
[----:B--2---:R-:W-:-:S04]  /*0db0*/  FFMA R12, R12, R17, R35 ;  /* 0x000000110c0c7223 */ /* 0x004fc80000000023 */
[----:B---3--:R-:W-:-:S04]  /*0dc0*/  FFMA R13, R13, R18, R12 ;  /* 0x000000120d0d7223 */ /* 0x008fc8000000000c */
[----:B----4-:R-:W-:-:S04]  /*0dd0*/  FFMA R13, R14, R19, R13 ;  /* 0x000000130e0d7223 */ /* 0x010fc8000000000d */
[----:B0-----:R-:W-:-:S04]  /*0de0*/  FFMA R13, R8, R15, R13 ;  /* 0x0000000f080d7223 */ /* 0x001fc8000000000d */
[----:B------:R-:W-:-:S04]  /*0df0*/  FFMA R32, R32, R9, R13 ;  /* 0x0000000920207223 */ /* 0x000fc8000000000d */
[----:B-1----:R-:W-:-:S04]  /*0e00*/  FFMA R31, R31, R10, R32 ;  /* 0x0000000a1f1f7223 */ /* 0x002fc80000000020 */
[----:B-----5:R-:W-:Y:S01]  /*0e10*/  FFMA R31, R16, R11, R31 ;  /* 0x0000000b101f7223 */ /* 0x020fe2000000001f */
[----:B------:R-:W-:Y:S06]  /*0e20*/  BAR.SYNC.DEFER_BLOCKING 0x0 ;  /* 0x0000000000007b1d */ /* 0x000fec0000010000 */
[----:B------:R-:W-:Y:S05]  /*0e30*/  @P0 BRA `(.L_x_9) ;  /* 0xfffffff400240947 */ /* 0x000fea000383ffff */
.L_x_8:
[----:B------:R-:W-:-:S13]  /*0e40*/  LOP3.LUT P0, R8, R29, 0x3, RZ, 0xc0, !PT ;  /* 0x000000031d087812 */ /* 0x000fda000780c0ff */
[----:B------:R-:W-:Y:S05]  /*0e50*/  @!P0 BRA `(.L_x_7) ;  /* 0x00000008007c8947 */ /* 0x000fea0003800000 */
[----:B------:R-:W-:Y:S02]  /*0e60*/  ISETP.NE.AND P0, PT, R8, 0x1, PT ;  /* 0x000000010800780c */ /* 0x000fe40003f05270 */
[----:B------:R-:W-:-:S04]  /*0e70*/  LOP3.LUT R29, R29, 0x1, RZ, 0xc0, !PT ;  /* 0x000000011d1d7812 */ /* 0x000fc800078ec0ff */
[----:B------:R-:W-:-:S07]  /*0e80*/  ISETP.NE.U32.AND P1, PT, R29, 0x1, PT ;  /* 0x000000011d00780c */ /* 0x000fce0003f25070 */
[----:B------:R-:W-:Y:S06]  /*0e90*/  @!P0 BRA `(.L_x_10) ;  /* 0x0000000400908947 */ /* 0x000fec0003800000 */
[----:B------:R-:W0:Y:S01]  /*0ea0*/  LDC.64 R22, c[0x0][0x380] ;  /* 0x0000e000ff167b82 */ /* 0x000e220000000a00 */
[C---:B------:R-:W-:Y:S02]  /*0eb0*/  LEA R18, R0.reuse, R3, 0x4 ;  /* 0x0000000300127211 */ /* 0x040fe400078e20ff */
[----:B------:R-:W-:-:S03]  /*0ec0*/  LEA R9, R0, R21, 0x4 ;  /* 0x0000001500097211 */ /* 0x000fc600078e20ff */
[----:B------:R-:W-:Y:S02]  /*0ed0*/  IMAD R13, R18, R5, R4 ;  /* 0x00000005120d7224 */ /* 0x000fe400078e0204 */
[----:B------:R-:W1:Y:S01]  /*0ee0*/  LDC.64 R16, c[0x0][0x388] ;  /* 0x0000e200ff107b82 */ /* 0x000e620000000a00 */
[----:B0-----:R-:W-:-:S05]  /*0ef0*/  IMAD.WIDE R22, R9, 0x4, R22 ;  /* 0x0000000409167825 */ /* 0x001fca00078e0216 */
[----:B------:R-:W2:Y:S01]  /*0f00*/  LDG.E R19, desc[UR8][R22.64] ;  /* 0x0000000816137981 */ /* 0x000ea2000c1e1900 */
[----:B-1----:R-:W-:-:S05]  /*0f10*/  IMAD.WIDE.U32 R12, R13, 0x4, R16 ;  /* 0x000000040d0c7825 */ /* 0x002fca00078e0010 */
[----:B------:R-:W3:Y:S01]  /*0f20*/  LDG.E R25, desc[UR8][R12.64] ;  /* 0x000000080c197981 */ /* 0x000ee2000c1e1900 */
[----:B------:R-:W-:-:S04]  /*0f30*/  UIADD3 UR5, UPT, UPT, UR4, 0x400, URZ ;  /* 0x0000040004057890 */ /* 0x000fc8000fffe0ff */
[----:B------:R-:W-:Y:S01]  /*0f40*/  ULEA UR5, UR6, UR5, 0x18 ;  /* 0x0000000506057291 */ /* 0x000fe2000f8ec0ff */
[----:B------:R-:W-:-:S05]  /*0f50*/  LEA R30, R2, R7, 0x2 ;  /* 0x00000007021e7211 */ /* 0x000fca00078e10ff */
[----:B------:R-:W-:-:S04]  /*0f60*/  LEA R20, R2, UR5, 0x2 ;  /* 0x0000000502147c11 */ /* 0x000fc8000f8e10ff */
[----:B------:R-:W-:Y:S02]  /*0f70*/  LEA R32, R3, R20, 0x6 ;  /* 0x0000001403207211 */ /* 0x000fe400078e30ff */
[----:B------:R-:W-:Y:S01]  /*0f80*/  IADD3 R18, PT, PT, R18, 0x10, RZ ;  /* 0x0000001012127810 */ /* 0x000fe20007ffe0ff */
        /* <DEDUP_REMOVED lines=13> */
[----:B------:R-:W-:Y:S01]  /*1060*/  LDS R36, [R20+0x240] ;  /* 0x0002400014247984 */ /* 0x000fe20000000800 */
[----:B0-----:R-:W-:-:S03]  /*1070*/  FFMA R8, R8, R27, R31 ;  /* 0x0000001b08087223 */ /* 0x001fc6000000001f */
[----:B------:R-:W-:Y:S01]  /*1080*/  LDS R27, [R20+0x200] ;  /* 0x00020000141b7984 */ /* 0x000fe20000000800 */
[----:B-1----:R-:W-:-:S03]  /*1090*/  FFMA R9, R29, R9, R8 ;  /* 0x000000091d097223 */ /* 0x002fc60000000008 */
[----:B------:R-:W-:Y:S01]  /*10a0*/  LDS R29, [R20+0x300] ;  /* 0x00030000141d7984 */ /* 0x000fe20000000800 */
[----:B--2---:R-:W-:-:S03]  /*10b0*/  FFMA R10, R28, R10, R9 ;  /* 0x0000000a1c0a7223 */ /* 0x004fc60000000009 */
[----:B------:R-:W-:Y:S01]  /*10c0*/  LDS R31, [R20+0x380] ;  /* 0x00038000141f7984 */ /* 0x000fe20000000800 */
[----:B---3--:R-:W-:-:S03]  /*10d0*/  FFMA R11, R33, R11, R10 ;  /* 0x0000000b210b7223 */ /* 0x008fc6000000000a */
[----:B------:R-:W-:Y:S04]  /*10e0*/  LDS R33, [R20+0x280] ;  /* 0x0002800014217984 */ /* 0x000fe80000000800 */
[----:B------:R-:W-:Y:S01]  /*10f0*/  LDS R28, [R20+0x3c0] ;  /* 0x0003c000141c7984 */ /* 0x000fe20000000800 */
[----:B----4-:R-:W-:-:S03]  /*1100*/  FFMA R11, R12, R34, R11 ;  /* 0x000000220c0b7223 */ /* 0x010fc6000000000b */
[----:B------:R-:W-:Y:S01]  /*1110*/  LDS R34, [R20+0x2c0] ;  /* 0x0002c00014227984 */ /* 0x000fe20000000800 */
[----:B-----5:R-:W-:Y:S01]  /*1120*/  FFMA R26, R26, R13, R11 ;  /* 0x0000000d1a1a7223 */ /* 0x020fe2000000000b */
[----:B------:R-:W-:Y:S02]  /*1130*/  IMAD R13, R18, R5, R4 ;  /* 0x00000005120d7224 */ /* 0x000fe400078e0204 */
[----:B------:R-:W0:Y:S01]  /*1140*/  LDS.128 R8, [R7+0x20] ;  /* 0x0000200007087984 */ /* 0x000e220000000c00 */
[----:B------:R-:W-:Y:S01]  /*1150*/  FFMA R19, R19, R14, R26 ;  /* 0x0000000e13137223 */ /* 0x000fe2000000001a */
[----:B------:R-:W-:Y:S02]  /*1160*/  IMAD.WIDE.U32 R12, R13, 0x4, R16 ;  /* 0x000000040d0c7825 */ /* 0x000fe400078e0010 */
[----:B------:R-:W-:Y:S02]  /*1170*/  LDS R26, [R20+0x340] ;  /* 0x00034000141a7984 */ /* 0x000fe40000000800 */
[----:B------:R-:W-:-:S02]  /*1180*/  FFMA R35, R24, R15, R19 ;  /* 0x0000000f18237223 */ /* 0x000fc40000000013 */
[----:B------:R-:W1:Y:S01]  /*1190*/  LDS.128 R16, [R7+0x30] ;  /* 0x0000300007107984 */ /* 0x000e620000000c00 */
[----:B------:R-:W-:Y:S06]  /*11a0*/  BAR.SYNC.DEFER_BLOCKING 0x0 ;  /* 0x0000000000007b1d */ /* 0x000fec0000010000 */
[----:B------:R-:W2:Y:S04]  /*11b0*/  LDG.E R23, desc[UR8][R22.64+0x40] ;  /* 0x0000400816177981 */ /* 0x000ea8000c1e1900 */
[----:B------:R-:W3:Y:S01]  /*11c0*/  LDG.E R37, desc[UR8][R12.64] ;  /* 0x000000080c257981 */ /* 0x000ee2000c1e1900 */
[----:B0-----:R-:W-:-:S04]  /*11d0*/  FFMA R35, R8, R27, R35 ;  /* 0x0000001b08237223 */ /* 0x001fc80000000023 */
[----:B------:R-:W-:-:S04]  /*11e0*/  FFMA R36, R36, R9, R35 ;  /* 0x0000000924247223 */ /* 0x000fc80000000023 */
[----:B------:R-:W-:-:S04]  /*11f0*/  FFMA R33, R33, R10, R36 ;  /* 0x0000000a21217223 */ /* 0x000fc80000000024 */
[----:B------:R-:W-:-:S04]  /*1200*/  FFMA R33, R34, R11, R33 ;  /* 0x0000000b22217223 */ /* 0x000fc80000000021 */
[----:B-1----:R-:W-:-:S04]  /*1210*/  FFMA R29, R16, R29, R33 ;  /* 0x0000001d101d7223 */ /* 0x002fc80000000021 */
[----:B------:R-:W-:-:S04]  /*1220*/  FFMA R26, R26, R17, R29 ;  /* 0x000000111a1a7223 */ /* 0x000fc8000000001d */
[----:B------:R-:W-:-:S04]  /*1230*/  FFMA R31, R31, R18, R26 ;  /* 0x000000121f1f7223 */ /* 0x000fc8000000001a */
[----:B------:R-:W-:Y:S01]  /*1240*/  FFMA R33, R28, R19, R31 ;  /* 0x000000131c217223 */ /* 0x000fe2000000001f */
        /* <DEDUP_REMOVED lines=26> */
[----:B------:R-:W4:Y:S04]  /*13f0*/  LDS R22, [R20+0x340] ;  /* 0x0003400014167984 */ /* 0x000f280000000800 */
[----:B------:R-:W4:Y:S01]  /*1400*/  LDS R23, [R20+0x380] ;  /* 0x0003800014177984 */ /* 0x000f220000000800 */
[----:B-----5:R-:W-:-:S03]  /*1410*/  FFMA R30, R30, R9, R33 ;  /* 0x000000091e1e7223 */ /* 0x020fc60000000021 */
[----:B------:R-:W5:Y:S01]  /*1420*/  LDS R8, [R20+0x3c0] ;  /* 0x0003c00014087984 */ /* 0x000f620000000800 */
[----:B------:R-:W-:-:S04]  /*1430*/  FFMA R29, R29, R10, R30 ;  /* 0x0000000a1d1d7223 */ /* 0x000fc8000000001e */
[----:B------:R-:W-:-:S04]  /*1440*/  FFMA R11, R26, R11, R29 ;  /* 0x0000000b1a0b7223 */ /* 0x000fc8000000001d */
[----:B------:R-:W-:-:S04]  /*1450*/  FFMA R11, R16, R31, R11 ;  /* 0x0000001f100b7223 */ /* 0x000fc8000000000b */
[----:B0-----:R-:W-:-:S04]  /*1460*/  FFMA R28, R28, R17, R11 ;  /* 0x000000111c1c7223 */ /* 0x001fc8000000000b */
[----:B-1----:R-:W-:-:S04]  /*1470*/  FFMA R25, R25, R18, R28 ;  /* 0x0000001219197223 */ /* 0x002fc8000000001c */
[----:B--2---:R-:W-:-:S04]  /*1480*/  FFMA R19, R24, R19, R25 ;  /* 0x0000001318137223 */ /* 0x004fc80000000019 */
[----:B---3--:R-:W-:-:S04]  /*1490*/  FFMA R19, R12, R27, R19 ;  /* 0x0000001b0c137223 */ /* 0x008fc80000000013 */
[----:B----4-:R-:W-:-:S04]  /*14a0*/  FFMA R22, R22, R13, R19 ;  /* 0x0000000d16167223 */ /* 0x010fc80000000013 */
[----:B------:R-:W-:-:S04]  /*14b0*/  FFMA R23, R23, R14, R22 ;  /* 0x0000000e17177223 */ /* 0x000fc80000000016 */
[----:B-----5:R-:W-:Y:S01]  /*14c0*/  FFMA R31, R8, R15, R23 ;  /* 0x0000000f081f7223 */ /* 0x020fe20000000017 */
[----:B------:R-:W-:Y:S06]  /*14d0*/  BAR.SYNC.DEFER_BLOCKING 0x0 ;  /* 0x0000000000007b1d */ /* 0x000fec0000010000 */
.L_x_10:
[----:B------:R-:W-:Y:S05]  /*14e0*/  @P1 BRA `(.L_x_7) ;  /* 0x0000000000d81947 */ /* 0x000fea0003800000 */
[----:B------:R-:W0:Y:S01]  /*14f0*/  LDC.64 R8, c[0x0][0x380] ;  /* 0x0000e000ff087b82 */ /* 0x000e220000000a00 */
[C---:B------:R-:W-:Y:S02]  /*1500*/  LEA R10, R0.reuse, R3, 0x4 ;  /* 0x00000003000a7211 */ /* 0x040fe400078e20ff */
[----:B------:R-:W-:-:S03]  /*1510*/  LEA R21, R0, R21, 0x4 ;  /* 0x0000001500157211 */ /* 0x000fc600078e20ff */
[----:B------:R-:W-:Y:S02]  /*1520*/  IMAD R11, R10, R5, R4 ;  /* 0x000000050a0b7224 */ /* 0x000fe400078e0204 */
[----:B------:R-:W1:Y:S01]  /*1530*/  LDC.64 R12, c[0x0][0x388] ;  /* 0x0000e200ff0c7b82 */ /* 0x000e620000000a00 */
[----:B0-----:R-:W-:-:S05]  /*1540*/  IMAD.WIDE R8, R21, 0x4, R8 ;  /* 0x0000000415087825 */ /* 0x001fca00078e0208 */
[----:B------:R-:W2:Y:S01]  /*1550*/  LDG.E R14, desc[UR8][R8.64] ;  /* 0x00000008080e7981 */ /* 0x000ea2000c1e1900 */
[----:B-1----:R-:W-:-:S06]  /*1560*/  IMAD.WIDE.U32 R12, R11, 0x4, R12 ;  /* 0x000000040b0c7825 */ /* 0x002fcc00078e000c */
[----:B------:R-:W3:Y:S01]  /*1570*/  LDG.E R12, desc[UR8][R12.64] ;  /* 0x000000080c0c7981 */ /* 0x000ee2000c1e1900 */
[----:B------:R-:W-:-:S04]  /*1580*/  UIADD3 UR4, UPT, UPT, UR4, 0x400, URZ ;  /* 0x0000040004047890 */ /* 0x000fc8000fffe0ff */
[----:B------:R-:W-:Y:S01]  /*1590*/  ULEA UR4, UR6, UR4, 0x18 ;  /* 0x0000000406047291 */ /* 0x000fe2000f8ec0ff */
[----:B------:R-:W-:-:S05]  /*15a0*/  LEA R15, R2, R7, 0x2 ;  /* 0x00000007020f7211 */ /* 0x000fca00078e10ff */
[----:B------:R-:W-:-:S04]  /*15b0*/  LEA R0, R2, UR4, 0x2 ;  /* 0x0000000402007c11 */ /* 0x000fc8000f8e10ff */
        /* <DEDUP_REMOVED lines=28> */
[----:B------:R-:W5:Y:S04]  /*1780*/  LDS R16, [R0+0x380] ;  /* 0x0003800000107984 */ /* 0x000f680000000800 */
        /* <DEDUP_REMOVED lines=12> */
.L_x_7:
[----:B------:R-:W0:Y:S01]  /*1850*/  LDC.64 R2, c[0x0][0x390] ;  /* 0x0000e400ff027b82 */ /* 0x000e220000000a00 */
[----:B------:R-:W-:-:S04]  /*1860*/  IMAD R5, R6, R5, R4 ;  /* 0x0000000506057224 */ /* 0x000fc800078e0204 */
[----:B0-----:R-:W-:-:S05]  /*1870*/  IMAD.WIDE R2, R5, 0x4, R2 ;  /* 0x0000000405027825 */ /* 0x001fca00078e0202 */
[----:B------:R-:W-:Y:S01]  /*1880*/  STG.E desc[UR8][R2.64], R31 ;  /* 0x0000001f02007986 */ /* 0x000fe2000c101908 */
[----:B------:R-:W-:Y:S05]  /*1890*/  EXIT ;  /* 0x000000000000794d */ /* 0x000fea0003800000 */
.L_x_11:
        /* <DEDUP_REMOVED lines=14> */
.L_x_31:


//--------------------- .text._Z14my_best_kernelPKfS0_Pf --------------------------
	.section	.text._Z14my_best_kernelPKfS0_Pf,"ax",@progbits
	.align	128
        .global         _Z14my_best_kernelPKfS0_Pf
        .type           _Z14my_best_kernelPKfS0_Pf,@function
        .size           _Z14my_best_kernelPKfS0_Pf,(.L_x_32 - _Z14my_best_kernelPKfS0_Pf)
        .other          _Z14my_best_kernelPKfS0_Pf,@"STO_CUDA_ENTRY STV_DEFAULT"
_Z14my_best_kernelPKfS0_Pf:
.text._Z14my_best_kernelPKfS0_Pf:
[----:B------:R-:W-:Y:S01]  /*0000*/  LDC R1, c[0x0][0x37c] ;  /* 0x0000df00ff017b82 */ /* 0x000fe20000000800 */
[----:B------:R-:W0:Y:S01]  /*0010*/  S2R R0, SR_TID.Y ;  /* 0x0000000000007919 */ /* 0x000e220000002200 */
[----:B------:R-:W1:Y:S06]  /*0020*/  LDCU UR7, c[0x0][0x360] ;  /* 0x00006c00ff0777ac */ /* 0x000e6c0008000800 */
[----:B------:R-:W2:Y:S01]  /*0030*/  S2UR UR6, SR_CgaCtaId ;  /* 0x00000000000679c3 */ /* 0x000ea20000008800 */
[----:B------:R-:W-:Y:S01]  /*0040*/  CS2R R4, SRZ ;  /* 0x0000000000047805 */ /* 0x000fe2000001ff00 */
[----:B------:R-:W0:Y:S01]  /*0050*/  S2R R59, SR_TID.Z ;  /* 0x00000000003b7919 */ /* 0x000e220000002300 */
[----:B------:R-:W0:Y:S01]  /*0060*/  LDCU UR5, c[0x0][0x364] ;  /* 0x00006c80ff0577ac */ /* 0x000e220008000800 */
[----:B------:R-:W-:-:S02]  /*0070*/  CS2R R6, SRZ ;  /* 0x0000000000067805 */ /* 0x000fc4000001ff00 */
[----:B------:R-:W-:Y:S01]  /*0080*/  CS2R R8, SRZ ;  /* 0x0000000000087805 */ /* 0x000fe2000001ff00 */
[----:B------:R-:W1:Y:S01]  /*0090*/  S2R R2, SR_TID.X ;  /* 0x0000000000027919 */ /* 0x000e620000002100 */
[----:B------:R-:W-:Y:S01]  /*00a0*/  UMOV UR4, 0x400 ;  /* 0x0000040000047882 */ /* 0x000fe20000000000 */
[----:B------:R-:W-:Y:S02]  /*00b0*/  CS2R R10, SRZ ;  /* 0x00000000000a7805 */ /* 0x000fe4000001ff00 */
[----:B------:R-:W-:Y:S01]  /*00c0*/  CS2R R12, SRZ ;  /* 0x00000000000c7805 */ /* 0x000fe2000001ff00 */
[----:B------:R-:W3:Y:S01]  /*00d0*/  S2R R87, SR_CTAID.X ;  /* 0x0000000000577919 */ /* 0x000ee20000002500 */
[----:B------:R-:W-:Y:S02]  /*00e0*/  CS2R R14, SRZ ;  /* 0x00000000000e7805 */ /* 0x000fe4000001ff00 */
[----:B------:R-:W-:Y:S02]  /*00f0*/  CS2R R16, SRZ ;  /* 0x0000000000107805 */ /* 0x000fe4000001ff00 */
[----:B------:R-:W-:Y:S01]  /*0100*/  CS2R R18, SRZ ;  /* 0x0000000000127805 */ /* 0x000fe2000001ff00 */
[----:B------:R-:W4:Y:S01]  /*0110*/  S2R R3, SR_CTAID.Y ;  /* 0x0000000000037919 */ /* 0x000f220000002600 */
[----:B------:R-:W-:-:S02]  /*0120*/  CS2R R20, SRZ ;  /* 0x0000000000147805 */ /* 0x000fc4000001ff00 */
[----:B------:R-:W-:Y:S02]  /*0130*/  CS2R R22, SRZ ;  /* 0x0000000000167805 */ /* 0x000fe4000001ff00 */
[----:B------:R-:W-:Y:S02]  /*0140*/  CS2R R24, SRZ ;  /* 0x0000000000187805 */ /* 0x000fe4000001ff00 */
[----:B------:R-:W-:Y:S02]  /*0150*/  CS2R R26, SRZ ;  /* 0x00000000001a7805 */ /* 0x000fe4000001ff00 */
[----:B------:R-:W-:Y:S02]  /*0160*/  CS2R R28, SRZ ;  /* 0x00000000001c7805 */ /* 0x000fe4000001ff00 */
[----:B------:R-:W-:Y:S02]  /*0170*/  CS2R R30, SRZ ;  /* 0x00000000001e7805 */ /* 0x000fe4000001ff00 */
        /* <DEDUP_REMOVED lines=12> */
[----:B------:R-:W-:Y:S01]  /*0240*/  CS2R R56, SRZ ;  /* 0x0000000000387805 */ /* 0x000fe2000001ff00 */
[----:B0-----:R-:W-:Y:S01]  /*0250*/  IMAD R59, R59, UR5, R0 ;  /* 0x000000053b3b7c24 */ /* 0x001fe2000f8e0200 */
[----:B------:R-:W-:Y:S01]  /*0260*/  UIADD3 UR5, UPT, UPT, UR4, 0x4000, URZ ;  /* 0x0000400004057890 */ /* 0x000fe2000fffe0ff */
[----:B------:R-:W-:Y:S01]  /*0270*/  CS2R R76, SRZ ;  /* 0x00000000004c7805 */ /* 0x000fe2000001ff00 */
[----:B--2---:R-:W-:Y:S01]  /*0280*/  ULEA UR4, UR6, UR4, 0x18 ;  /* 0x0000000406047291 */ /* 0x004fe2000f8ec0ff */
[----:B-1----:R-:W-:Y:S01]  /*0290*/  IMAD R90, R59, UR7, R2 ;  /* 0x000000073b5a7c24 */ /* 0x002fe2000f8e0202 */
[----:B------:R-:W-:Y:S01]  /*02a0*/  ULEA UR5, UR6, UR5, 0x18 ;  /* 0x0000000506057291 */ /* 0x000fe2000f8ec0ff */
[----:B------:R-:W-:-:S02]  /*02b0*/  CS2R R78, SRZ ;  /* 0x00000000004e7805 */ /* 0x000fc4000001ff00 */
[----:B------:R-:W-:Y:S02]  /*02c0*/  CS2R R80, SRZ ;  /* 0x0000000000507805 */ /* 0x000fe4000001ff00 */
[----:B---3--:R-:W-:Y:S02]  /*02d0*/  SHF.L.U32 R87, R87, 0x7, RZ ;  /* 0x0000000757577819 */ /* 0x008fe400000006ff */
[----:B------:R-:W-:Y:S02]  /*02e0*/  CS2R R82, SRZ ;  /* 0x0000000000527805 */ /* 0x000fe4000001ff00 */
[----:B------:R-:W-:Y:S02]  /*02f0*/  SHF.L.U32 R58, R90, 0x2, RZ ;  /* 0x000000025a3a7819 */ /* 0x000fe400000006ff */
[----:B------:R-:W-:Y:S02]  /*0300*/  CS2R R84, SRZ ;  /* 0x0000000000547805 */ /* 0x000fe4000001ff00 */
[----:B------:R-:W-:Y:S01]  /*0310*/  LEA R91, R0, UR5, 0x7 ;  /* 0x00000005005b7c11 */ /* 0x000fe2000f8e38ff */
[----:B------:R-:W0:Y:S01]  /*0320*/  LDCU.64 UR8, c[0x0][0x358] ;  /* 0x00006b00ff0877ac */ /* 0x000e220008000a00 */
[----:B------:R-:W-:-:S02]  /*0330*/  LOP3.LUT R60, R58, 0x7c, RZ, 0xc0, !PT ;  /* 0x0000007c3a3c7812 */ /* 0x000fc400078ec0ff */
[----:B------:R-:W-:Y:S02]  /*0340*/  LOP3.LUT R59, R58, 0x1fc, RZ, 0xc0, !PT ;  /* 0x000001fc3a3b7812 */ /* 0x000fe400078ec0ff */
[--C-:B------:R-:W-:Y:S02]  /*0350*/  SHF.R.U32.HI R88, RZ, 0x7, R90.reuse ;  /* 0x00000007ff587819 */ /* 0x100fe4000001165a */
[----:B------:R-:W-:Y:S02]  /*0360*/  SHF.R.U32.HI R58, RZ, 0x5, R90 ;  /* 0x00000005ff3a7819 */ /* 0x000fe4000001165a */
[----:B------:R-:W-:Y:S02]  /*0370*/  IADD3 R61, PT, PT, R60, UR5, RZ ;  /* 0x000000053c3d7c10 */ /* 0x000fe4000fffe0ff */
[----:B------:R-:W-:Y:S02]  /*0380*/  IADD3 R59, PT, PT, R59, UR4, RZ ;  /* 0x000000043b3b7c10 */ /* 0x000fe4000fffe0ff */
[----:B------:R-:W-:-:S02]  /*0390*/  LOP3.LUT R89, R90, 0x1f, RZ, 0xc0, !PT ;  /* 0x0000001f5a597812 */ /* 0x000fc400078ec0ff */
[----:B------:R-:W-:Y:S02]  /*03a0*/  LOP3.LUT R90, R87, 0x7f, R90, 0xf8, !PT ;  /* 0x0000007f575a7812 */ /* 0x000fe400078ef85a */
[----:B------:R-:W-:Y:S02]  /*03b0*/  IADD3 R91, PT, PT, R91, 0x2000, RZ ;  /* 0x000020005b5b7810 */ /* 0x000fe40007ffe0ff */
[----:B------:R-:W-:Y:S02]  /*03c0*/  LEA R92, R58, R61, 0x7 ;  /* 0x0000003d3a5c7211 */ /* 0x000fe400078e38ff */
[----:B----4-:R-:W-:Y:S02]  /*03d0*/  LEA R93, R3, R58, 0x7 ;  /* 0x0000003a035d7211 */ /* 0x010fe400078e38ff */
[----:B------:R-:W-:Y:S02]  /*03e0*/  LEA R94, R88, R59, 0x9 ;  /* 0x0000003b585e7211 */ /* 0x000fe400078e48ff */
[----:B------:R-:W-:Y:S01]  /*03f0*/  LEA R86, R2, UR4, 0x2 ;  /* 0x0000000402567c11 */ /* 0x000fe2000f8e10ff */
[----:B0-----:R-:W-:-:S06]  /*0400*/  UMOV UR4, URZ ;  /* 0x000000ff00047c82 */ /* 0x001fcc0008000000 */
.L_x_13:
[----:B------:R-:W0:Y:S01]  /*0410*/  LDC.64 R60, c[0x0][0x380] ;  /* 0x0000e000ff3c7b82 */ /* 0x000e220000000a00 */
[----:B------:R-:W-:Y:S02]  /*0420*/  IADD3 R59, PT, PT, R88, UR4, RZ ;  /* 0x00000004583b7c10 */ /* 0x000fe4000fffe0ff */
[----:B------:R-:W-:Y:S02]  /*0430*/  IADD3 R104, PT, PT, R89, UR4, RZ ;  /* 0x0000000459687c10 */ /* 0x000fe4000fffe0ff */
[----:B------:R-:W-:Y:S02]  /*0440*/  LEA R59, R59, R90, 0xc ;  /* 0x0000005a3b3b7211 */ /* 0x000fe400078e60ff */
[----:B------:R-:W-:-:S03]  /*0450*/  LEA R104, R93, R104, 0xc ;  /* 0x000000685d687211 */ /* 0x000fc600078e60ff */
[----:B0-----:R-:W-:Y:S02]  /*0460*/  IMAD.WIDE R60, R59, 0x4, R60 ;  /* 0x000000043b3c7825 */ /* 0x001fe400078e023c */
[----:B------:R-:W0:Y:S01]  /*0470*/  LDC.64 R58, c[0x0][0x388] ;  /* 0x0000e200ff3a7b82 */ /* 0x000e220000000a00 */
[C---:B------:R-:W-:Y:S02]  /*0480*/  IADD3 R65, PT, PT, R104.reuse, 0x8000, RZ ;  /* 0x0000800068417810 */ /* 0x040fe40007ffe0ff */
[C---:B------:R-:W-:Y:S01]  /*0490*/  IADD3 R67, PT, PT, R104.reuse, 0x10000, RZ ;  /* 0x0001000068437810 */ /* 0x040fe20007ffe0ff */
[----:B------:R-:W2:Y:S01]  /*04a0*/  LDG.E R95, desc[UR8][R60.64] ;  /* 0x000000083c5f7981 */ /* 0x000ea2000c1e1900 */
[C---:B------:R-:W-:Y:S02]  /*04b0*/  IADD3 R69, PT, PT, R104.reuse, 0x18000, RZ ;  /* 0x0001800068457810 */ /* 0x040fe40007ffe0ff */
[C---:B------:R-:W-:Y:S01]  /*04c0*/  IADD3 R75, PT, PT, R104.reuse, 0x20000, RZ ;  /* 0x00020000684b7810 */ /* 0x040fe20007ffe0ff */
[----:B------:R-:W3:Y:S01]  /*04d0*/  LDG.E R101, desc[UR8][R60.64+0x8000] ;  /* 0x008000083c657981 */ /* 0x000ee2000c1e1900 */
[----:B------:R-:W-:-:S02]  /*04e0*/  IADD3 R71, PT, PT, R104, 0x30000, RZ ;  /* 0x0003000068477810 */ /* 0x000fc40007ffe0ff */
[C---:B------:R-:W-:Y:S01]  /*04f0*/  IADD3 R73, PT, PT, R104.reuse, 0x38000, RZ ;  /* 0x0003800068497810 */ /* 0x040fe20007ffe0ff */
[----:B------:R-:W4:Y:S04]  /*0500*/  LDG.E R97, desc[UR8][R60.64+0x10000] ;  /* 0x010000083c617981 */ /* 0x000f28000c1e1900 */
[----:B------:R-:W5:Y:S04]  /*0510*/  LDG.E R99, desc[UR8][R60.64+0x18000] ;  /* 0x018000083c637981 */ /* 0x000f68000c1e1900 */
[----:B------:R-:W5:Y:S04]  /*0520*/  LDG.E R103, desc[UR8][R60.64+0x20000] ;  /* 0x020000083c677981 */ /* 0x000f68000c1e1900 */
[----:B------:R-:W5:Y:S01]  /*0530*/  LDG.E R109, desc[UR8][R60.64+0x28000] ;  /* 0x028000083c6d7981 */ /* 0x000f62000c1e1900 */
[----:B0-----:R-:W-:-:S03]  /*0540*/  IMAD.WIDE.U32 R62, R104, 0x4, R58 ;  /* 0x00000004683e7825 */ /* 0x001fc600078e003a */
[----:B------:R-:W5:Y:S01]  /*0550*/  LDG.E R111, desc[UR8][R60.64+0x30000] ;  /* 0x030000083c6f7981 */ /* 0x000f62000c1e1900 */
[----:B------:R-:W-:-:S03]  /*0560*/  IMAD.WIDE.U32 R64, R65, 0x4, R58 ;  /* 0x0000000441407825 */ /* 0x000fc600078e003a */
[----:B------:R-:W5:Y:S01]  /*0570*/  LDG.E R105, desc[UR8][R60.64+0x38000] ;  /* 0x038000083c697981 */ /* 0x000f62000c1e1900 */
[----:B------:R-:W-:-:S03]  /*0580*/  IMAD.WIDE.U32 R66, R67, 0x4, R58 ;  /* 0x0000000443427825 */ /* 0x000fc600078e003a */
[----:B------:R-:W5:Y:S01]  /*0590*/  LDG.E R107, desc[UR8][R60.64+0x40000] ;  /* 0x040000083c6b7981 */ /* 0x000f62000c1e1900 */
[----:B------:R-:W-:-:S03]  /*05a0*/  IMAD.WIDE.U32 R68, R69, 0x4, R58 ;  /* 0x0000000445447825 */ /* 0x000fc600078e003a */
[----:B------:R-:W5:Y:S04]  /*05b0*/  LDG.E R113, desc[UR8][R60.64+0x48000] ;  /* 0x048000083c717981 */ /* 0x000f68000c1e1900 */
[----:B------:R-:W5:Y:S04]  /*05c0*/  LDG.E R125, desc[UR8][R60.64+0x50000] ;  /* 0x050000083c7d7981 */ /* 0x000f68000c1e1900 */
[----:B------:R-:W5:Y:S04]  /*05d0*/  LDG.E R123, desc[UR8][R60.64+0x58000] ;  /* 0x058000083c7b7981 */ /* 0x000f68000c1e1900 */
[----:B------:R-:W5:Y:S04]  /*05e0*/  LDG.E R121, desc[UR8][R60.64+0x60000] ;  /* 0x060000083c797981 */ /* 0x000f68000c1e1900 */
[----:B------:R-:W5:Y:S04]  /*05f0*/  LDG.E R119, desc[UR8][R60.64+0x68000] ;  /* 0x068000083c777981 */ /* 0x000f68000c1e1900 */
[----:B------:R-:W5:Y:S04]  /*0600*/  LDG.E R117, desc[UR8][R60.64+0x70000] ;  /* 0x070000083c757981 */ /* 0x000f68000c1e1900 */
[----:B------:R0:W5:Y:S01]  /*0610*/  LDG.E R115, desc[UR8][R60.64+0x78000] ;  /* 0x078000083c737981 */ /* 0x000162000c1e1900 */
[----:B------:R-:W-:Y:S01]  /*0620*/  IMAD.WIDE.U32 R74, R75, 0x4, R58 ;  /* 0x000000044b4a7825 */ /* 0x000fe200078e003a */
[----:B------:R-:W-:-:S02]  /*0630*/  IADD3 R70, PT, PT, R104, 0x40000, RZ ;  /* 0x0004000068467810 */ /* 0x000fc40007ffe0ff */
[----:B------:R1:W5:Y:S01]  /*0640*/  LDG.E R96, desc[UR8][R62.64] ;  /* 0x000000083e607981 */ /* 0x000362000c1e1900 */
[----:B------:R-:W-:-:S03]  /*0650*/  IADD3 R72, PT, PT, R104, 0x48000, RZ ;  /* 0x0004800068487810 */ /* 0x000fc60007ffe0ff */
[----:B------:R1:W5:Y:S01]  /*0660*/  LDG.E R98, desc[UR8][R64.64] ;  /* 0x0000000840627981 */ /* 0x000362000c1e1900 */
[----:B0-----:R-:W-:-:S03]  /*0670*/  IADD3 R61, PT, PT, R104, 0x28000, RZ ;  /* 0x00028000683d7810 */ /* 0x001fc60007ffe0ff */
[----:B------:R0:W5:Y:S01]  /*0680*/  LDG.E R100, desc[UR8][R66.64] ;  /* 0x0000000842647981 */ /* 0x000162000c1e1900 */
[C---:B------:R-:W-:Y:S01]  /*0690*/  IADD3 R110, PT, PT, R104.reuse, 0x60000, RZ ;  /* 0x00060000686e7810 */ /* 0x040fe20007ffe0ff */
[--C-:B-1----:R-:W-:Y:S01]  /*06a0*/  IMAD.WIDE.U32 R62, R71, 0x4, R58.reuse ;  /* 0x00000004473e7825 */ /* 0x102fe200078e003a */
[C---:B------:R-:W-:Y:S01]  /*06b0*/  IADD3 R112, PT, PT, R104.reuse, 0x68000, RZ ;  /* 0x0006800068707810 */ /* 0x040fe20007ffe0ff */
[----:B------:R1:W5:Y:S01]  /*06c0*/  LDG.E R102, desc[UR8][R68.64] ;  /* 0x0000000844667981 */ /* 0x000362000c1e1900 */
[C---:B------:R-:W-:Y:S01]  /*06d0*/  IADD3 R114, PT, PT, R104.reuse, 0x70000, RZ ;  /* 0x0007000068727810 */ /* 0x040fe20007ffe0ff */
[--C-:B------:R-:W-:Y:S02]  /*06e0*/  IMAD.WIDE.U32 R60, R61, 0x4, R58.reuse ;  /* 0x000000043d3c7825 */ /* 0x100fe400078e003a */
[----:B------:R-:W5:Y:S02]  /*06f0*/  LDG.E R75, desc[UR8][R74.64] ;  /* 0x000000084a4b7981 */ /* 0x000f64000c1e1900 */
[--C-:B------:R-:W-:Y:S01]  /*0700*/  IMAD.WIDE.U32 R64, R73, 0x4, R58.reuse ;  /* 0x0000000449407825 */ /* 0x100fe200078e003a */
[C---:B0-----:R-:W-:Y:S01]  /*0710*/  IADD3 R67, PT, PT, R104.reuse, 0x58000, RZ ;  /* 0x0005800068437810 */ /* 0x041fe20007ffe0ff */
[----:B------:R-:W5:Y:S01]  /*0720*/  LDG.E R106, desc[UR8][R62.64] ;  /* 0x000000083e6a7981 */ /* 0x000f62000c1e1900 */
[----:B-1----:R-:W-:Y:S01]  /*0730*/  IADD3 R69, PT, PT, R104, 0x50000, RZ ;  /* 0x0005000068457810 */ /* 0x002fe20007ffe0ff */
[--C-:B------:R-:W-:Y:S01]  /*0740*/  IMAD.WIDE.U32 R70, R70, 0x4, R58.reuse ;  /* 0x0000000446467825 */ /* 0x100fe200078e003a */
[----:B------:R-:W-:Y:S01]  /*0750*/  IADD3 R104, PT, PT, R104, 0x78000, RZ ;  /* 0x0007800068687810 */ /* 0x000fe20007ffe0ff */
[----:B------:R0:W5:Y:S02]  /*0760*/  LDG.E R108, desc[UR8][R64.64] ;  /* 0x00000008406c7981 */ /* 0x000164000c1e1900 */
[----:B------:R-:W-:-:S02]  /*0770*/  IMAD.WIDE.U32 R72, R72, 0x4, R58 ;  /* 0x0000000448487825 */ /* 0x000fc400078e003a */
[----:B------:R1:W5:Y:S02]  /*0780*/  LDG.E R74, desc[UR8][R60.64] ;  /* 0x000000083c4a7981 */ /* 0x000364000c1e1900 */
[--C-:B------:R-:W-:Y:S02]  /*0790*/  IMAD.WIDE.U32 R68, R69, 0x4, R58.reuse ;  /* 0x0000000445447825 */ /* 0x100fe400078e003a */
[----:B------:R-:W5:Y:S02]  /*07a0*/  LDG.E R71, desc[UR8][R70.64] ;  /* 0x0000000846477981 */ /* 0x000f64000c1e1900 */
[--C-:B------:R-:W-:Y:S02]  /*07b0*/  IMAD.WIDE.U32 R66, R67, 0x4, R58.reuse ;  /* 0x0000000443427825 */ /* 0x100fe400078e003a */
[----:B------:R-:W5:Y:S02]  /*07c0*/  LDG.E R73, desc[UR8][R72.64] ;  /* 0x0000000848497981 */ /* 0x000f64000c1e1900 */
[----:B0-----:R-:W-:-:S02]  /*07d0*/  IMAD.WIDE.U32 R64, R110, 0x4, R58 ;  /* 0x000000046e407825 */ /* 0x001fc400078e003a */
[----:B------:R-:W5:Y:S02]  /*07e0*/  LDG.E R69, desc[UR8][R68.64] ;  /* 0x0000000844457981 */ /* 0x000f64000c1e1900 */
[--C-:B------:R-:W-:Y:S02]  /*07f0*/  IMAD.WIDE.U32 R62, R112, 0x4, R58.reuse ;  /* 0x00000004703e7825 */ /* 0x100fe400078e003a */
[----:B------:R-:W5:Y:S02]  /*0800*/  LDG.E R67, desc[UR8][R66.64] ;  /* 0x0000000842437981 */ /* 0x000f64000c1e1900 */
[--C-:B-1----:R-:W-:Y:S02]  /*0810*/  IMAD.WIDE.U32 R60, R114, 0x4, R58.reuse ;  /* 0x00000004723c7825 */ /* 0x102fe400078e003a */
[----:B------:R-:W5:Y:S02]  /*0820*/  LDG.E R65, desc[UR8][R64.64] ;  /* 0x0000000840417981 */ /* 0x000f64000c1e1900 */
[----:B------:R-:W-:-:S02]  /*0830*/  IMAD.WIDE.U32 R58, R104, 0x4, R58 ;  /* 0x00000004683a7825 */ /* 0x000fc400078e003a */
[----:B------:R-:W5:Y:S04]  /*0840*/  LDG.E R63, desc[UR8][R62.64] ;  /* 0x000000083e3f7981 */ /* 0x000f68000c1e1900 */
[----:B------:R-:W5:Y:S04]  /*0850*/  LDG.E R61, desc[UR8][R60.64] ;  /* 0x000000083c3d7981 */ /* 0x000f68000c1e1900 */
[----:B------:R0:W5:Y:S01]  /*0860*/  LDG.E R59, desc[UR8][R58.64] ;  /* 0x000000083a3b7981 */ /* 0x000162000c1e1900 */
[----:B------:R-:W-:Y:S01]  /*0870*/  UIADD3 UR4, UPT, UPT, UR4, 0x20, URZ ;  /* 0x0000002004047890 */ /* 0x000fe2000fffe0ff */
[----:B------:R-:W-:-:S03]  /*0880*/  UMOV UR5, 0x100 ;  /* 0x0000010000057882 */ /* 0x000fc60000000000 */
[----:B------:R-:W-:Y:S01]  /*0890*/  UISETP.GE.U32.AND UP1, UPT, UR4, 0x1000, UPT ;  /* 0x000010000400788c */ /* 0x000fe2000bf26070 */
[----:B0-----:R-:W-:Y:S01]  /*08a0*/  MOV R58, R91 ;  /* 0x0000005b003a7202 */ /* 0x001fe20000000f00 */
[----:B--2---:R0:W-:Y:S04]  /*08b0*/  STS [R94], R95 ;  /* 0x0000005f5e007388 */ /* 0x0041e80000000800 */
[----:B---3--:R0:W-:Y:S04]  /*08c0*/  STS [R94+0x400], R101 ;  /* 0x000400655e007388 */ /* 0x0081e80000000800 */
[----:B----4-:R0:W-:Y:S04]  /*08d0*/  STS [R94+0x800], R97 ;  /* 0x000800615e007388 */ /* 0x0101e80000000800 */
[----:B-----5:R0:W-:Y:S04]  /*08e0*/  STS [R94+0xc00], R99 ;  /* 0x000c00635e007388 */ /* 0x0201e80000000800 */
[----:B------:R0:W-:Y:S04]  /*08f0*/  STS [R94+0x1000], R103 ;  /* 0x001000675e007388 */ /* 0x0001e80000000800 */
        /* <DEDUP_REMOVED lines=11> */
[----:B------:R0:W-:Y:S04]  /*09b0*/  STS [R92], R96 ;  /* 0x000000605c007388 */ /* 0x0001e80000000800 */
        /* <DEDUP_REMOVED lines=14> */
[----:B------:R0:W-:Y:S01]  /*0aa0*/  STS [R92+0x3c00], R59 ;  /* 0x003c003b5c007388 */ /* 0x0001e20000000800 */
[----:B------:R-:W-:Y:S06]  /*0ab0*/  BAR.SYNC.DEFER_BLOCKING 0x0 ;  /* 0x0000000000007b1d */ /* 0x000fec0000010000 */
.L_x_12:
[----:B0-----:R-:W-:Y:S04]  /*0ac0*/  LDS R59, [R86+UR5+-0x100] ;  /* 0xffff0005563b7984 */ /* 0x001fe80008000800 */
[----:B------:R-:W0:Y:S04]  /*0ad0*/  LDS R60, [R58+-0x2000] ;  /* 0xffe000003a3c7984 */ /* 0x000e280000000800 */
[----:B------:R-:W1:Y:S04]  /*0ae0*/  LDS R61, [R86+UR5+-0xc0] ;  /* 0xffff4005563d7984 */ /* 0x000e680008000800 */
[----:B------:R-:W2:Y:S04]  /*0af0*/  LDS R62, [R86+UR5+-0x80] ;  /* 0xffff8005563e7984 */ /* 0x000ea80008000800 */
[----:B------:R-:W3:Y:S04]  /*0b00*/  LDS R65, [R86+UR5+-0x40] ;  /* 0xffffc00556417984 */ /* 0x000ee80008000800 */
[----:B------:R-:W4:Y:S04]  /*0b10*/  LDS R66, [R86+UR5] ;  /* 0x0000000556427984 */ /* 0x000f280008000800 */
[----:B------:R-:W5:Y:S04]  /*0b20*/  LDS R69, [R86+UR5+0x40] ;  /* 0x0000400556457984 */ /* 0x000f680008000800 */
[----:B------:R-:W5:Y:S04]  /*0b30*/  LDS R71, [R86+UR5+0x80] ;  /* 0x0000800556477984 */ /* 0x000f680008000800 */
[----:B------:R-:W5:Y:S01]  /*0b40*/  LDS R73, [R86+UR5+0xc0] ;  /* 0x0000c00556497984 */ /* 0x000f620008000800 */
[----:B------:R-:W-:-:S03]  /*0b50*/  UIADD3 UR5, UPT, UPT, UR5, 0x200, URZ ;  /* 0x0000020005057890 */ /* 0x000fc6000fffe0ff */
[----:B------:R-:W5:Y:S01]  /*0b60*/  LDS R63, [R58+-0x1800] ;  /* 0xffe800003a3f7984 */ /* 0x000f620000000800 */
[----:B------:R-:W-:-:S03]  /*0b70*/  UISETP.NE.AND UP0, UPT, UR5, 0x4100, UPT ;  /* 0x000041000500788c */ /* 0x000fc6000bf05270 */
[----:B------:R-:W5:Y:S01]  /*0b80*/  LDS R64, [R58+-0x1000] ;  /* 0xfff000003a407984 */ /* 0x000f620000000800 */
[----:B0-----:R-:W-:-:S03]  /*0b90*/  FFMA R51, R59, R60, R51 ;  /* 0x0000003c3b337223 */ /* 0x001fc60000000033 */
[----:B------:R-:W0:Y:S01]  /*0ba0*/  LDS R67, [R58+-0x800] ;  /* 0xfff800003a437984 */ /* 0x000e220000000800 */
[----:B-1----:R-:W-:-:S03]  /*0bb0*/  FFMA R43, R60, R61, R43 ;  /* 0x0000003d3c2b7223 */ /* 0x002fc6000000002b */
[----:B------:R-:W1:Y:S01]  /*0bc0*/  LDS R68, [R58] ;  /* 0x000000003a447984 */ /* 0x000e620000000800 */
[----:B--2---:R-:W-:-:S03]  /*0bd0*/  FFMA R35, R60, R62, R35 ;  /* 0x0000003e3c237223 */ /* 0x004fc60000000023 */
[----:B------:R-:W2:Y:S01]  /*0be0*/  LDS R70, [R58+0x800] ;  /* 0x000800003a467984 */ /* 0x000ea20000000800 */
[C---:B---3--:R-:W-:Y:S01]  /*0bf0*/  FFMA R27, R60.reuse, R65, R27 ;  /* 0x000000413c1b7223 */ /* 0x048fe2000000001b */
[C---:B----4-:R-:W-:Y:S01]  /*0c00*/  FFMA R19, R60.reuse, R66, R19 ;  /* 0x000000423c137223 */ /* 0x050fe20000000013 */
[C---:B-----5:R-:W-:Y:S01]  /*0c10*/  FFMA R11, R60.reuse, R69, R11 ;  /* 0x000000453c0b7223 */ /* 0x060fe2000000000b */
[C---:B------:R-:W-:Y:S01]  /*0c20*/  FFMA R52, R60.reuse, R71, R52 ;  /* 0x000000473c347223 */ /* 0x040fe20000000034 */
[----:B------:R-:W-:Y:S02]  /*0c30*/  FFMA R78, R60, R73, R78 ;  /* 0x000000493c4e7223 */ /* 0x000fe4000000004e */
[----:B------:R-:W3:Y:S01]  /*0c40*/  LDS R60, [R58+0x1000] ;  /* 0x001000003a3c7984 */ /* 0x000ee20000000800 */
[-C--:B------:R-:W-:Y:S01]  /*0c50*/  FFMA R50, R59, R63.reuse, R50 ;  /* 0x0000003f3b327223 */ /* 0x080fe20000000032 */
[----:B------:R-:W-:Y:S01]  /*0c60*/  FFMA R42, R61, R63, R42 ;  /* 0x0000003f3d2a7223 */ /* 0x000fe2000000002a */
[C---:B------:R-:W-:Y:S01]  /*0c70*/  FFMA R34, R63.reuse, R62, R34 ;  /* 0x0000003e3f227223 */ /* 0x040fe20000000022 */
[C---:B------:R-:W-:Y:S01]  /*0c80*/  FFMA R26, R63.reuse, R65, R26 ;  /* 0x000000413f1a7223 */ /* 0x040fe2000000001a */
[C---:B------:R-:W-:Y:S01]  /*0c90*/  FFMA R18, R63.reuse, R66, R18 ;  /* 0x000000423f127223 */ /* 0x040fe20000000012 */
[C---:B------:R-:W-:Y:S01]  /*0ca0*/  FFMA R10, R63.reuse, R69, R10 ;  /* 0x000000453f0a7223 */ /* 0x040fe2000000000a */
[C---:B------:R-:W-:Y:S01]  /*0cb0*/  FFMA R53, R63.reuse, R71, R53 ;  /* 0x000000473f357223 */ /* 0x040fe20000000035 */
[----:B------:R-:W-:Y:S01]  /*0cc0*/  FFMA R79, R63, R73, R79 ;  /* 0x000000493f4f7223 */ /* 0x000fe2000000004f */
[-C--:B------:R-:W-:Y:S01]  /*0cd0*/  FFMA R49, R59, R64.reuse, R49 ;  /* 0x000000403b317223 */ /* 0x080fe20000000031 */
[----:B------:R-:W4:Y:S01]  /*0ce0*/  LDS R63, [R58+0x1800] ;  /* 0x001800003a3f7984 */ /* 0x000f220000000800 */
[-C--:B------:R-:W-:Y:S01]  /*0cf0*/  FFMA R41, R61, R64.reuse, R41 ;  /* 0x000000403d297223 */ /* 0x080fe20000000029 */
[----:B------:R-:W-:Y:S01]  /*0d00*/  FFMA R33, R62, R64, R33 ;  /* 0x000000403e217223 */ /* 0x000fe20000000021 */
[C---:B------:R-:W-:Y:S01]  /*0d10*/  FFMA R25, R64.reuse, R65, R25 ;  /* 0x0000004140197223 */ /* 0x040fe20000000019 */
[CC--:B------:R-:W-:Y:S01]  /*0d20*/  FFMA R17, R64.reuse, R66.reuse, R17 ;  /* 0x0000004240117223 */ /* 0x0c0fe20000000011 */
[C---:B------:R-:W-:Y:S01]  /*0d30*/  FFMA R9, R64.reuse, R69, R9 ;  /* 0x0000004540097223 */ /* 0x040fe20000000009 */
[C---:B------:R-:W-:Y:S01]  /*0d40*/  FFMA R54, R64.reuse, R71, R54 ;  /* 0x0000004740367223 */ /* 0x040fe20000000036 */
[----:B------:R-:W-:Y:S01]  /*0d50*/  FFMA R80, R64, R73, R80 ;  /* 0x0000004940507223 */ /* 0x000fe20000000050 */
[-C--:B0-----:R-:W-:Y:S01]  /*0d60*/  FFMA R48, R59, R67.reuse, R48 ;  /* 0x000000433b307223 */ /* 0x081fe20000000030 */
[-C--:B------:R-:W-:Y:S01]  /*0d70*/  FFMA R40, R61, R67.reuse, R40 ;  /* 0x000000433d287223 */ /* 0x080fe20000000028 */
[CC--:B------:R-:W-:Y:S01]  /*0d80*/  FFMA R32, R62.reuse, R67.reuse, R32 ;  /* 0x000000433e207223 */ /* 0x0c0fe20000000020 */
[----:B------:R-:W-:Y:S01]  /*0d90*/  FFMA R24, R65, R67, R24 ;  /* 0x0000004341187223 */ /* 0x000fe20000000018 */
[C---:B------:R-:W-:Y:S01]  /*0da0*/  FFMA R16, R67.reuse, R66, R16 ;  /* 0x0000004243107223 */ /* 0x040fe20000000010 */
[C---:B------:R-:W-:Y:S01]  /*0db0*/  FFMA R8, R67.reuse, R69, R8 ;  /* 0x0000004543087223 */ /* 0x040fe20000000008 */
[C---:B------:R-:W-:Y:S01]  /*0dc0*/  FFMA R55, R67.reuse, R71, R55 ;  /* 0x0000004743377223 */ /* 0x040fe20000000037 */
[----:B------:R-:W-:Y:S01]  /*0dd0*/  FFMA R81, R67, R73, R81 ;  /* 0x0000004943517223 */ /* 0x000fe20000000051 */
[-C--:B-1----:R-:W-:Y:S01]  /*0de0*/  FFMA R47, R59, R68.reuse, R47 ;  /* 0x000000443b2f7223 */ /* 0x082fe2000000002f */
[-C--:B------:R-:W-:Y:S01]  /*0df0*/  FFMA R39, R61, R68.reuse, R39 ;  /* 0x000000443d277223 */ /* 0x080fe20000000027 */
[-C--:B------:R-:W-:Y:S01]  /*0e00*/  FFMA R31, R62, R68.reuse, R31 ;  /* 0x000000443e1f7223 */ /* 0x080fe2000000001f */
[-C--:B------:R-:W-:Y:S01]  /*0e10*/  FFMA R23, R65, R68.reuse, R23 ;  /* 0x0000004441177223 */ /* 0x080fe20000000017 */
[----:B------:R-:W-:Y:S01]  /*0e20*/  FFMA R15, R66, R68, R15 ;  /* 0x00000044420f7223 */ /* 0x000fe2000000000f */
[C---:B------:R-:W-:Y:S01]  /*0e30*/  FFMA R7, R68.reuse, R69, R7 ;  /* 0x0000004544077223 */ /* 0x040fe20000000007 */
[C---:B------:R-:W-:Y:S01]  /*0e40*/  FFMA R56, R68.reuse, R71, R56 ;  /* 0x0000004744387223 */ /* 0x040fe20000000038 */
[----:B------:R-:W-:Y:S01]  /*0e50*/  FFMA R82, R68, R73, R82 ;  /* 0x0000004944527223 */ /* 0x000fe20000000052 */
[-C--:B--2---:R-:W-:Y:S01]  /*0e60*/  FFMA R46, R59, R70.reuse, R46 ;  /* 0x000000463b2e7223 */ /* 0x084fe2000000002e */
[-C--:B------:R-:W-:Y:S01]  /*0e70*/  FFMA R38, R61, R70.reuse, R38 ;  /* 0x000000463d267223 */ /* 0x080fe20000000026 */
[-C--:B------:R-:W-:Y:S01]  /*0e80*/  FFMA R30, R62, R70.reuse, R30 ;  /* 0x000000463e1e7223 */ /* 0x080fe2000000001e */
[-C--:B------:R-:W-:Y:S01]  /*0e90*/  FFMA R22, R65, R70.reuse, R22 ;  /* 0x0000004641167223 */ /* 0x080fe20000000016 */
[-C--:B------:R-:W-:Y:S01]  /*0ea0*/  FFMA R14, R66, R70.reuse, R14 ;  /* 0x00000046420e7223 */ /* 0x080fe2000000000e */
[----:B------:R-:W-:Y:S01]  /*0eb0*/  FFMA R6, R69, R70, R6 ;  /* 0x0000004645067223 */ /* 0x000fe20000000006 */
[C---:B------:R-:W-:Y:S01]  /*0ec0*/  FFMA R57, R70.reuse, R71, R57 ;  /* 0x0000004746397223 */ /* 0x040fe20000000039 */
[-C--:B------:R-:W-:Y:S01]  /*0ed0*/  FFMA R83, R70, R73.reuse, R83 ;  /* 0x0000004946537223 */ /* 0x080fe20000000053 */
[-C--:B---3--:R-:W-:Y:S01]  /*0ee0*/  FFMA R45, R59, R60.reuse, R45 ;  /* 0x0000003c3b2d7223 */ /* 0x088fe2000000002d */
[-C--:B------:R-:W-:Y:S01]  /*0ef0*/  FFMA R37, R61, R60.reuse, R37 ;  /* 0x0000003c3d257223 */ /* 0x080fe20000000025 */
[-C--:B------:R-:W-:Y:S01]  /*0f00*/  FFMA R29, R62, R60.reuse, R29 ;  /* 0x0000003c3e1d7223 */ /* 0x080fe2000000001d */
[-C--:B------:R-:W-:Y:S01]  /*0f10*/  FFMA R21, R65, R60.reuse, R21 ;  /* 0x0000003c41157223 */ /* 0x080fe20000000015 */
[-C--:B------:R-:W-:Y:S01]  /*0f20*/  FFMA R13, R66, R60.reuse, R13 ;  /* 0x0000003c420d7223 */ /* 0x080fe2000000000d */
[-C--:B------:R-:W-:Y:S01]  /*0f30*/  FFMA R5, R69, R60.reuse, R5 ;  /* 0x0000003c45057223 */ /* 0x080fe20000000005 */
[----:B------:R-:W-:Y:S01]  /*0f40*/  FFMA R76, R71, R60, R76 ;  /* 0x0000003c474c7223 */ /* 0x000fe2000000004c */
[----:B------:R-:W-:Y:S01]  /*0f50*/  FFMA R84, R60, R73, R84 ;  /* 0x000000493c547223 */ /* 0x000fe20000000054 */
[-C--:B----4-:R-:W-:Y:S01]  /*0f60*/  FFMA R44, R59, R63.reuse, R44 ;  /* 0x0000003f3b2c7223 */ /* 0x090fe2000000002c */
[-C--:B------:R-:W-:Y:S01]  /*0f70*/  FFMA R36, R61, R63.reuse, R36 ;  /* 0x0000003f3d247223 */ /* 0x080fe20000000024 */
[-C--:B------:R-:W-:Y:S01]  /*0f80*/  FFMA R28, R62, R63.reuse, R28 ;  /* 0x0000003f3e1c7223 */ /* 0x080fe2000000001c */
[-C--:B------:R-:W-:Y:S01]  /*0f90*/  FFMA R20, R65, R63.reuse, R20 ;  /* 0x0000003f41147223 */ /* 0x080fe20000000014 */
[-C--:B------:R-:W-:Y:S01]  /*0fa0*/  FFMA R12, R66, R63.reuse, R12 ;  /* 0x0000003f420c7223 */ /* 0x080fe2000000000c */
[-C--:B------:R-:W-:Y:S01]  /*0fb0*/  FFMA R4, R69, R63.reuse, R4 ;  /* 0x0000003f45047223 */ /* 0x080fe20000000004 */
[-C--:B------:R-:W-:Y:S01]  /*0fc0*/  FFMA R77, R71, R63.reuse, R77 ;  /* 0x0000003f474d7223 */ /* 0x080fe2000000004d */
[----:B------:R-:W-:Y:S01]  /*0fd0*/  FFMA R85, R73, R63, R85 ;  /* 0x0000003f49557223 */ /* 0x000fe20000000055 */
[----:B------:R-:W-:Y:S01]  /*0fe0*/  IADD3 R58, PT, PT, R58, 0x4, RZ ;  /* 0x000000043a3a7810 */ /* 0x000fe20007ffe0ff */
[----:B------:R-:W-:Y:S06]  /*0ff0*/  BRA.U UP0, `(.L_x_12) ;  /* 0xfffffff900b07547 */ /* 0x000fec000b83ffff */
[----:B------:R-:W-:Y:S06]  /*1000*/  BAR.SYNC.DEFER_BLOCKING 0x0 ;  /* 0x0000000000007b1d */ /* 0x000fec0000010000 */
[----:B------:R-:W-:Y:S05]  /*1010*/  BRA.U !UP1, `(.L_x_13) ;  /* 0xfffffff109fc7547 */ /* 0x000fea000b83ffff */
[----:B------:R-:W0:Y:S01]  /*1020*/  LDC.64 R58, c[0x0][0x390] ;  /* 0x0000e400ff3a7b82 */ /* 0x000e220000000a00 */
[----:B------:R-:W-:Y:S02]  /*1030*/  LEA R0, R3, R0, 0x7 ;  /* 0x0000000003007211 */ /* 0x000fe400078e38ff */
[----:B------:R-:W-:-:S04]  /*1040*/  IADD3 R87, PT, PT, R87, R2, RZ ;  /* 0x0000000257577210 */ /* 0x000fc80007ffe0ff */
[----:B------:R-:W-:-:S05]  /*1050*/  LEA R87, R0, R87, 0xc ;  /* 0x0000005700577211 */ /* 0x000fca00078e60ff */
[----:B0-----:R-:W-:-:S05]  /*1060*/  IMAD.WIDE R58, R87, 0x4, R58 ;  /* 0x00000004573a7825 */ /* 0x001fca00078e023a */
[----:B------:R-:W-:Y:S04]  /*1070*/  STG.E desc[UR8][R58.64], R51 ;  /* 0x000000333a007986 */ /* 0x000fe8000c101908 */
        /* <DEDUP_REMOVED lines=62> */
[----:B------:R-:W-:Y:S01]  /*1460*/  STG.E desc[UR8][R58.64+0x1c01c0], R85 ;  /* 0x1c01c0553a007986 */ /* 0x000fe2000c101908 */
[----:B------:R-:W-:Y:S05]  /*1470*/  EXIT ;  /* 0x000000000000794d */ /* 0x000fea0003800000 */
.L_x_14:
        /* <DEDUP_REMOVED lines=16> */
.L_x_32:


//--------------------- .text._Z14real_kernel8x8PKfS0_Pf --------------------------
	.section	.text._Z14real_kernel8x8PKfS0_Pf,"ax",@progbits
	.align	128
        .global         _Z14real_kernel8x8PKfS0_Pf
        .type           _Z14real_kernel8x8PKfS0_Pf,@function
        .size           _Z14real_kernel8x8PKfS0_Pf,(.L_x_33 - _Z14real_kernel8x8PKfS0_Pf)
        .other          _Z14real_kernel8x8PKfS0_Pf,@"STO_CUDA_ENTRY STV_DEFAULT"
_Z14real_kernel8x8PKfS0_Pf:
.text._Z14real_kernel8x8PKfS0_Pf:
        /* <DEDUP_REMOVED lines=65> */
.L_x_16:
        /* <DEDUP_REMOVED lines=107> */
.L_x_15:
        /* <DEDUP_REMOVED lines=156> */
.L_x_17:
        /* <DEDUP_REMOVED lines=16> */
.L_x_33:


//--------------------- .text._Z9kernel8x8PKfS0_Pf --------------------------
	.section	.text._Z9kernel8x8PKfS0_Pf,"ax",@progbits
	.align	128
        .global         _Z9kernel8x8PKfS0_Pf
        .type           _Z9kernel8x8PKfS0_Pf,@function
        .size           _Z9kernel8x8PKfS0_Pf,(.L_x_34 - _Z9kernel8x8PKfS0_Pf)
        .other          _Z9kernel8x8PKfS0_Pf,@"STO_CUDA_ENTRY STV_DEFAULT"
_Z9kernel8x8PKfS0_Pf:
.text._Z9kernel8x8PKfS0_Pf:
[----:B------:R-:W-:Y:S01]  /*0000*/  LDC R1, c[0x0][0x37c] ;  /* 0x0000df00ff017b82 */ /* 0x000fe20000000800 */
[----:B------:R-:W0:Y:S07]  /*0010*/  S2R R0, SR_TID.X ;  /* 0x0000000000007919 */ /* 0x000e2e0000002100 */
[----:B------:R-:W1:Y:S01]  /*0020*/  S2UR UR6, SR_CgaCtaId ;  /* 0x00000000000679c3 */ /* 0x000e620000008800 */
[----:B------:R-:W-:Y:S01]  /*0030*/  UMOV UR4, 0x400 ;  /* 0x0000040000047882 */ /* 0x000fe20000000000 */
[----:B------:R-:W-:Y:S01]  /*0040*/  CS2R R6, SRZ ;  /* 0x0000000000067805 */ /* 0x000fe2000001ff00 */
[----:B------:R-:W0:Y:S01]  /*0050*/  S2R R3, SR_TID.Y ;  /* 0x0000000000037919 */ /* 0x000e220000002200 */
[----:B------:R-:W-:Y:S01]  /*0060*/  UIADD3 UR5, UPT, UPT, UR4, 0x1000, URZ ;  /* 0x0000100004057890 */ /* 0x000fe2000fffe0ff */
[----:B------:R-:W-:-:S02]  /*0070*/  CS2R R38, SRZ ;  /* 0x0000000000267805 */ /* 0x000fc4000001ff00 */
[----:B------:R-:W-:Y:S01]  /*0080*/  CS2R R36, SRZ ;  /* 0x0000000000247805 */ /* 0x000fe2000001ff00 */
[----:B------:R-:W2:Y:S01]  /*0090*/  S2R R45, SR_CTAID.Y ;  /* 0x00000000002d7919 */ /* 0x000ea20000002600 */
[----:B------:R-:W-:Y:S02]  /*00a0*/  CS2R R8, SRZ ;  /* 0x0000000000087805 */ /* 0x000fe4000001ff00 */
[----:B------:R-:W-:Y:S02]  /*00b0*/  CS2R R10, SRZ ;  /* 0x00000000000a7805 */ /* 0x000fe4000001ff00 */
[----:B------:R-:W-:Y:S01]  /*00c0*/  CS2R R12, SRZ ;  /* 0x00000000000c7805 */ /* 0x000fe2000001ff00 */
[----:B------:R-:W3:Y:S01]  /*00d0*/  S2R R5, SR_CTAID.X ;  /* 0x0000000000057919 */ /* 0x000ee20000002500 */
[----:B------:R-:W-:Y:S01]  /*00e0*/  CS2R R14, SRZ ;  /* 0x00000000000e7805 */ /* 0x000fe2000001ff00 */
[----:B------:R-:W4:Y:S01]  /*00f0*/  LDCU.64 UR8, c[0x0][0x358] ;  /* 0x00006b00ff0877ac */ /* 0x000f220008000a00 */
[----:B-1----:R-:W-:-:S02]  /*0100*/  ULEA UR4, UR6, UR4, 0x18 ;  /* 0x0000000406047291 */ /* 0x002fc4000f8ec0ff */
[----:B------:R-:W-:Y:S01]  /*0110*/  ULEA UR5, UR6, UR5, 0x18 ;  /* 0x0000000506057291 */ /* 0x000fe2000f8ec0ff */
[----:B0-----:R-:W-:-:S04]  /*0120*/  LEA R44, R3, R0, 0x3 ;  /* 0x00000000032c7211 */ /* 0x001fc800078e18ff */
[C---:B------:R-:W-:Y:S02]  /*0130*/  SHF.L.U32 R2, R44.reuse, 0x2, RZ ;  /* 0x000000022c027819 */ /* 0x040fe400000006ff */
[----:B------:R-:W-:Y:S02]  /*0140*/  LOP3.LUT R46, R44, 0x1f, RZ, 0xc0, !PT ;  /* 0x0000001f2c2e7812 */ /* 0x000fe400078ec0ff */
[----:B------:R-:W-:Y:S02]  /*0150*/  LOP3.LUT R2, R2, 0x7c, RZ, 0xc0, !PT ;  /* 0x0000007c02027812 */ /* 0x000fe400078ec0ff */
[----:B--2---:R-:W-:Y:S02]  /*0160*/  SHF.L.U32 R45, R45, 0x11, RZ ;  /* 0x000000112d2d7819 */ /* 0x004fe400000006ff */
[----:B------:R-:W-:Y:S01]  /*0170*/  IADD3 R16, PT, PT, R2, UR4, RZ ;  /* 0x0000000402107c10 */ /* 0x000fe2000fffe0ff */
[----:B------:R-:W-:Y:S01]  /*0180*/  UMOV UR4, URZ ;  /* 0x000000ff00047c82 */ /* 0x000fe20008000000 */
[----:B------:R-:W-:-:S02]  /*0190*/  SHF.R.U32.HI R47, RZ, 0x5, R44 ;  /* 0x00000005ff2f7819 */ /* 0x000fc4000001162c */
[----:B------:R-:W-:Y:S02]  /*01a0*/  IADD3 R2, PT, PT, R2, UR5, RZ ;  /* 0x0000000502027c10 */ /* 0x000fe4000fffe0ff */
[----:B---3--:R-:W-:Y:S02]  /*01b0*/  LEA R46, R5, R46, 0x5 ;  /* 0x0000002e052e7211 */ /* 0x008fe400078e28ff */
[----:B------:R-:W-:Y:S02]  /*01c0*/  CS2R R4, SRZ ;  /* 0x0000000000047805 */ /* 0x000fe4000001ff00 */
[----:B------:R-:W-:Y:S02]  /*01d0*/  LOP3.LUT R44, R45, 0x1f, R44, 0xf8, !PT ;  /* 0x0000001f2d2c7812 */ /* 0x000fe400078ef82c */
[C---:B------:R-:W-:Y:S02]  /*01e0*/  LEA R43, R47.reuse, R16, 0x7 ;  /* 0x000000102f2b7211 */ /* 0x040fe400078e38ff */
[----:B----4-:R-:W-:-:S07]  /*01f0*/  LEA R41, R47, R2, 0x7 ;  /* 0x000000022f297211 */ /* 0x010fce00078e38ff */
.L_x_19:
[----:B------:R-:W0:Y:S01]  /*0200*/  LDC.64 R28, c[0x0][0x380] ;  /* 0x0000e000ff1c7b82 */ /* 0x000e220000000a00 */
[----:B------:R-:W-:Y:S02]  /*0210*/  IADD3 R17, PT, PT, R47, UR4, RZ ;  /* 0x000000042f117c10 */ /* 0x000fe4000fffe0ff */
[----:B------:R-:W-:Y:S02]  /*0220*/  IADD3 R2, PT, PT, R44, UR4, RZ ;  /* 0x000000042c027c10 */ /* 0x000fe4000fffe0ff */
[----:B------:R-:W-:Y:S02]  /*0230*/  LEA R17, R17, R46, 0xc ;  /* 0x0000002e11117211 */ /* 0x000fe400078e60ff */
[----:B------:R-:W-:Y:S01]  /*0240*/  LEA R21, R47, R2, 0xc ;  /* 0x000000022f157211 */ /* 0x000fe200078e60ff */
[----:B------:R-:W1:Y:S01]  /*0250*/  LDC.64 R26, c[0x0][0x388] ;  /* 0x0000e200ff1a7b82 */ /* 0x000e620000000a00 */
[C---:B------:R-:W-:Y:S02]  /*0260*/  IADD3 R23, PT, PT, R17.reuse, 0x2000, RZ ;  /* 0x0000200011177810 */ /* 0x040fe40007ffe0ff */
[C---:B------:R-:W-:Y:S01]  /*0270*/  IADD3 R55, PT, PT, R17.reuse, 0x4000, RZ ;  /* 0x0000400011377810 */ /* 0x040fe20007ffe0ff */
[----:B0-----:R-:W-:-:S05]  /*0280*/  IMAD.WIDE.U32 R18, R17, 0x4, R28 ;  /* 0x0000000411127825 */ /* 0x001fca00078e001c */
[----:B------:R0:W2:Y:S01]  /*0290*/  LDG.E R16, desc[UR8][R18.64] ;  /* 0x0000000812107981 */ /* 0x0000a2000c1e1900 */
[----:B-1----:R-:W-:-:S04]  /*02a0*/  IMAD.WIDE R26, R21, 0x4, R26 ;  /* 0x00000004151a7825 */ /* 0x002fc800078e021a */
[--C-:B------:R-:W-:Y:S01]  /*02b0*/  IMAD.WIDE.U32 R20, R23, 0x4, R28.reuse ;  /* 0x0000000417147825 */ /* 0x100fe200078e001c */
[----:B------:R-:W3:Y:S03]  /*02c0*/  LDG.E R2, desc[UR8][R26.64] ;  /* 0x000000081a027981 */ /* 0x000ee6000c1e1900 */
[----:B------:R-:W-:Y:S01]  /*02d0*/  IMAD.WIDE.U32 R54, R55, 0x4, R28 ;  /* 0x0000000437367825 */ /* 0x000fe200078e001c */
[----:B------:R-:W4:Y:S04]  /*02e0*/  LDG.E R58, desc[UR8][R26.64+0x8000] ;  /* 0x008000081a3a7981 */ /* 0x000f28000c1e1900 */
[----:B------:R1:W5:Y:S04]  /*02f0*/  LDG.E R20, desc[UR8][R20.64] ;  /* 0x0000000814147981 */ /* 0x000368000c1e1900 */
[----:B------:R-:W4:Y:S01]  /*0300*/  LDG.E R54, desc[UR8][R54.64] ;  /* 0x0000000836367981 */ /* 0x000f22000c1e1900 */
[----:B------:R-:W-:-:S02]  /*0310*/  IADD3 R31, PT, PT, R17, 0x6000, RZ ;  /* 0x00006000111f7810 */ /* 0x000fc40007ffe0ff */
[----:B------:R-:W-:Y:S01]  /*0320*/  IADD3 R23, PT, PT, R17, 0x8000, RZ ;  /* 0x0000800011177810 */ /* 0x000fe20007ffe0ff */
[----:B------:R-:W4:Y:S02]  /*0330*/  LDG.E R50, desc[UR8][R26.64+0x10000] ;  /* 0x010000081a327981 */ /* 0x000f24000c1e1900 */
[--C-:B------:R-:W-:Y:S01]  /*0340*/  IMAD.WIDE.U32 R30, R31, 0x4, R28.reuse ;  /* 0x000000041f1e7825 */ /* 0x100fe200078e001c */
[C---:B0-----:R-:W-:Y:S01]  /*0350*/  IADD3 R19, PT, PT, R17.reuse, 0xa000, RZ ;  /* 0x0000a00011137810 */ /* 0x041fe20007ffe0ff */
[----:B------:R-:W4:Y:S01]  /*0360*/  LDG.E R24, desc[UR8][R26.64+0x18000] ;  /* 0x018000081a187981 */ /* 0x000f22000c1e1900 */
[----:B------:R-:W-:Y:S01]  /*0370*/  IADD3 R33, PT, PT, R17, 0x12000, RZ ;  /* 0x0001200011217810 */ /* 0x000fe20007ffe0ff */
[--C-:B------:R-:W-:Y:S02]  /*0380*/  IMAD.WIDE.U32 R22, R23, 0x4, R28.reuse ;  /* 0x0000000417167825 */ /* 0x100fe400078e001c */
[----:B------:R0:W4:Y:S01]  /*0390*/  LDG.E R40, desc[UR8][R30.64] ;  /* 0x000000081e287981 */ /* 0x000122000c1e1900 */
[----:B------:R-:W-:Y:S01]  /*03a0*/  IADD3 R61, PT, PT, R17, 0xc000, RZ ;  /* 0x0000c000113d7810 */ /* 0x000fe20007ffe0ff */
[--C-:B------:R-:W-:Y:S01]  /*03b0*/  IMAD.WIDE.U32 R18, R19, 0x4, R28.reuse ;  /* 0x0000000413127825 */ /* 0x100fe200078e001c */
[C---:B------:R-:W-:Y:S01]  /*03c0*/  IADD3 R57, PT, PT, R17.reuse, 0xe000, RZ ;  /* 0x0000e00011397810 */ /* 0x040fe20007ffe0ff */
[----:B------:R0:W4:Y:S01]  /*03d0*/  LDG.E R22, desc[UR8][R22.64] ;  /* 0x0000000816167981 */ /* 0x000122000c1e1900 */
[----:B------:R-:W-:Y:S01]  /*03e0*/  IADD3 R35, PT, PT, R17, 0x14000, RZ ;  /* 0x0001400011237810 */ /* 0x000fe20007ffe0ff */
[--C-:B------:R-:W-:Y:S01]  /*03f0*/  IMAD.WIDE.U32 R32, R33, 0x4, R28.reuse ;  /* 0x0000000421207825 */ /* 0x100fe200078e001c */
[C---:B-1----:R-:W-:Y:S01]  /*0400*/  IADD3 R21, PT, PT, R17.reuse, 0x1a000, RZ ;  /* 0x0001a00011157810 */ /* 0x042fe20007ffe0ff */
[----:B------:R1:W4:Y:S01]  /*0410*/  LDG.E R18, desc[UR8][R18.64] ;  /* 0x0000000812127981 */ /* 0x000322000c1e1900 */
[----:B0-----:R-:W-:Y:S01]  /*0420*/  IADD3 R31, PT, PT, R17, 0x18000, RZ ;  /* 0x00018000111f7810 */ /* 0x001fe20007ffe0ff */
[--C-:B------:R-:W-:Y:S01]  /*0430*/  IMAD.WIDE.U32 R60, R61, 0x4, R28.reuse ;  /* 0x000000043d3c7825 */ /* 0x100fe200078e001c */
[C---:B------:R-:W-:Y:S01]  /*0440*/  IADD3 R53, PT, PT, R17.reuse, 0x10000, RZ ;  /* 0x0001000011357810 */ /* 0x040fe20007ffe0ff */
[----:B------:R0:W4:Y:S01]  /*0450*/  LDG.E R42, desc[UR8][R32.64] ;  /* 0x00000008202a7981 */ /* 0x000122000c1e1900 */
[----:B------:R-:W-:Y:S01]  /*0460*/  IADD3 R23, PT, PT, R17, 0x1c000, RZ ;  /* 0x0001c00011177810 */ /* 0x000fe20007ffe0ff */
[--C-:B------:R-:W-:Y:S01]  /*0470*/  IMAD.WIDE.U32 R30, R31, 0x4, R28.reuse ;  /* 0x000000041f1e7825 */ /* 0x100fe200078e001c */
[C---:B------:R-:W-:Y:S01]  /*0480*/  IADD3 R49, PT, PT, R17.reuse, 0x16000, RZ ;  /* 0x0001600011317810 */ /* 0x040fe20007ffe0ff */
[----:B------:R-:W4:Y:S01]  /*0490*/  LDG.E R60, desc[UR8][R60.64] ;  /* 0x000000083c3c7981 */ /* 0x000f22000c1e1900 */
[----:B-1----:R-:W-:Y:S01]  /*04a0*/  IADD3 R19, PT, PT, R17, 0x1e000, RZ ;  /* 0x0001e00011137810 */ /* 0x002fe20007ffe0ff */
[----:B------:R-:W-:-:S02]  /*04b0*/  IMAD.WIDE.U32 R56, R57, 0x4, R28 ;  /* 0x0000000439387825 */ /* 0x000fc400078e001c */
[----:B------:R1:W4:Y:S02]  /*04c0*/  LDG.E R17, desc[UR8][R30.64] ;  /* 0x000000081e117981 */ /* 0x000324000c1e1900 */
[--C-:B------:R-:W-:Y:S02]  /*04d0*/  IMAD.WIDE.U32 R34, R35, 0x4, R28.reuse ;  /* 0x0000000423227825 */ /* 0x100fe400078e001c */
[----:B------:R-:W4:Y:S02]  /*04e0*/  LDG.E R25, desc[UR8][R26.64+0x30000] ;  /* 0x030000081a197981 */ /* 0x000f24000c1e1900 */
[--C-:B0-----:R-:W-:Y:S02]  /*04f0*/  IMAD.WIDE.U32 R32, R21, 0x4, R28.reuse ;  /* 0x0000000415207825 */ /* 0x101fe400078e001c */
[----:B------:R-:W4:Y:S02]  /*0500*/  LDG.E R21, desc[UR8][R26.64+0x20000] ;  /* 0x020000081a157981 */ /* 0x000f24000c1e1900 */
[----:B------:R-:W-:-:S02]  /*0510*/  IMAD.WIDE.U32 R52, R53, 0x4, R28 ;  /* 0x0000000435347825 */ /* 0x000fc400078e001c */
[----:B------:R-:W4:Y:S02]  /*0520*/  LDG.E R56, desc[UR8][R56.64] ;  /* 0x0000000838387981 */ /* 0x000f24000c1e1900 */
[--C-:B-1----:R-:W-:Y:S02]  /*0530*/  IMAD.WIDE.U32 R30, R23, 0x4, R28.reuse ;  /* 0x00000004171e7825 */ /* 0x102fe400078e001c */
[----:B------:R-:W4:Y:S02]  /*0540*/  LDG.E R23, desc[UR8][R26.64+0x28000] ;  /* 0x028000081a177981 */ /* 0x000f24000c1e1900 */
[--C-:B------:R-:W-:Y:S02]  /*0550*/  IMAD.WIDE.U32 R48, R49, 0x4, R28.reuse ;  /* 0x0000000431307825 */ /* 0x100fe400078e001c */
[----:B------:R-:W4:Y:S02]  /*0560*/  LDG.E R34, desc[UR8][R34.64] ;  /* 0x0000000822227981 */ /* 0x000f24000c1e1900 */
[----:B------:R-:W-:-:S02]  /*0570*/  IMAD.WIDE.U32 R28, R19, 0x4, R28 ;  /* 0x00000004131c7825 */ /* 0x000fc400078e001c */
[----:B------:R-:W4:Y:S04]  /*0580*/  LDG.E R52, desc[UR8][R52.64] ;  /* 0x0000000834347981 */ /* 0x000f28000c1e1900 */
        /* <DEDUP_REMOVED lines=8> */
[----:B--2---:R0:W-:Y:S04]  /*0610*/  STS [R43], R16 ;  /* 0x000000102b007388 */ /* 0x0041e80000000800 */
[----:B---3--:R1:W-:Y:S04]  /*0620*/  STS [R41], R2 ;  /* 0x0000000229007388 */ /* 0x0083e80000000800 */
[----:B0-----:R-:W2:Y:S04]  /*0630*/  LDG.E R16, desc[UR8][R26.64+0x48000] ;  /* 0x048000081a107981 */ /* 0x001ea8000c1e1900 */
[----:B-----5:R0:W-:Y:S04]  /*0640*/  STS [R43+0x100], R20 ;  /* 0x000100142b007388 */ /* 0x0201e80000000800 */
[----:B-1----:R-:W3:Y:S04]  /*0650*/  LDG.E R2, desc[UR8][R26.64+0x50000] ;  /* 0x050000081a027981 */ /* 0x002ee8000c1e1900 */
[----:B----4-:R1:W-:Y:S04]  /*0660*/  STS [R41+0x100], R58 ;  /* 0x0001003a29007388 */ /* 0x0103e80000000800 */
[----:B0-----:R-:W4:Y:S04]  /*0670*/  LDG.E R20, desc[UR8][R26.64+0x58000] ;  /* 0x058000081a147981 */ /* 0x001f28000c1e1900 */
[----:B-1----:R-:W5:Y:S04]  /*0680*/  LDG.E R58, desc[UR8][R26.64+0x60000] ;  /* 0x060000081a3a7981 */ /* 0x002f68000c1e1900 */
[----:B------:R0:W-:Y:S04]  /*0690*/  STS [R43+0x200], R54 ;  /* 0x000200362b007388 */ /* 0x0001e80000000800 */
[----:B0-----:R-:W5:Y:S04]  /*06a0*/  LDG.E R54, desc[UR8][R26.64+0x70000] ;  /* 0x070000081a367981 */ /* 0x001f68000c1e1900 */
[----:B------:R-:W-:Y:S04]  /*06b0*/  STS [R41+0x200], R50 ;  /* 0x0002003229007388 */ /* 0x000fe80000000800 */
        /* <DEDUP_REMOVED lines=8> */
[----:B------:R-:W-:Y:S01]  /*0740*/  STS [R43+0x700], R56 ;  /* 0x000700382b007388 */ /* 0x000fe20000000800 */
[----:B------:R-:W0:Y:S03]  /*0750*/  S2UR UR7, SR_CgaCtaId ;  /* 0x00000000000779c3 */ /* 0x000e260000008800 */
[----:B------:R-:W-:Y:S04]  /*0760*/  STS [R41+0x700], R35 ;  /* 0x0007002329007388 */ /* 0x000fe80000000800 */
[----:B------:R-:W-:Y:S04]  /*0770*/  STS [R43+0x800], R52 ;  /* 0x000800342b007388 */ /* 0x000fe80000000800 */
[----:B------:R-:W-:Y:S04]  /*0780*/  STS [R41+0x800], R30 ;  /* 0x0008001e29007388 */ /* 0x000fe80000000800 */
[----:B------:R1:W-:Y:S01]  /*0790*/  STS [R43+0x900], R42 ;  /* 0x0009002a2b007388 */ /* 0x0003e20000000800 */
[----:B------:R-:W-:-:S02]  /*07a0*/  UMOV UR5, 0x400 ;  /* 0x0000040000057882 */ /* 0x000fc40000000000 */
[----:B------:R-:W-:Y:S02]  /*07b0*/  UIADD3 UR6, UPT, UPT, UR5, 0x1000, URZ ;  /* 0x0000100005067890 */ /* 0x000fe4000fffe0ff */
[----:B0-----:R-:W-:Y:S02]  /*07c0*/  ULEA UR5, UR7, UR5, 0x18 ;  /* 0x0000000507057291 */ /* 0x001fe4000f8ec0ff */
[----:B------:R-:W-:-:S04]  /*07d0*/  ULEA UR6, UR7, UR6, 0x18 ;  /* 0x0000000607067291 */ /* 0x000fc8000f8ec0ff */
[----:B-1----:R-:W-:Y:S02]  /*07e0*/  LEA R42, R0, UR5, 0x4 ;  /* 0x00000005002a7c11 */ /* 0x002fe4000f8e20ff */
[----:B------:R-:W-:Y:S01]  /*07f0*/  LEA R40, R3, UR6, 0x9 ;  /* 0x0000000603287c11 */ /* 0x000fe2000f8e48ff */
[----:B------:R-:W-:-:S03]  /*0800*/  UIADD3 UR4, UPT, UPT, UR4, 0x20, URZ ;  /* 0x0000002004047890 */ /* 0x000fc6000fffe0ff */
[----:B------:R-:W-:Y:S01]  /*0810*/  IADD3 R40, PT, PT, R40, 0x100, RZ ;  /* 0x0000010028287810 */ /* 0x000fe20007ffe0ff */
[----:B------:R-:W-:Y:S01]  /*0820*/  UISETP.GE.U32.AND UP1, UPT, UR4, 0x1000, UPT ;  /* 0x000010000400788c */ /* 0x000fe2000bf26070 */
[----:B------:R-:W-:Y:S01]  /*0830*/  UMOV UR5, 0x80 ;  /* 0x0000008000057882 */ /* 0x000fe20000000000 */
[----:B--2---:R-:W-:Y:S04]  /*0840*/  STS [R41+0x900], R16 ;  /* 0x0009001029007388 */ /* 0x004fe80000000800 */
[----:B------:R-:W-:Y:S04]  /*0850*/  STS [R43+0xa00], R34 ;  /* 0x000a00222b007388 */ /* 0x000fe80000000800 */
[----:B---3--:R0:W-:Y:S04]  /*0860*/  STS [R41+0xa00], R2 ;  /* 0x000a000229007388 */ /* 0x0081e80000000800 */
[----:B------:R1:W-:Y:S04]  /*0870*/  STS [R43+0xb00], R48 ;  /* 0x000b00302b007388 */ /* 0x0003e80000000800 */
[----:B----4-:R1:W-:Y:S04]  /*0880*/  STS [R41+0xb00], R20 ;  /* 0x000b001429007388 */ /* 0x0103e80000000800 */
[----:B------:R1:W-:Y:S04]  /*0890*/  STS [R43+0xc00], R17 ;  /* 0x000c00112b007388 */ /* 0x0003e80000000800 */
[----:B-----5:R1:W-:Y:S04]  /*08a0*/  STS [R41+0xc00], R58 ;  /* 0x000c003a29007388 */ /* 0x0203e80000000800 */
[----:B------:R1:W-:Y:S04]  /*08b0*/  STS [R43+0xd00], R32 ;  /* 0x000d00202b007388 */ /* 0x0003e80000000800 */
[----:B------:R1:W-:Y:S04]  /*08c0*/  STS [R41+0xd00], R29 ;  /* 0x000d001d29007388 */ /* 0x0003e80000000800 */
[----:B------:R1:W-:Y:S04]  /*08d0*/  STS [R43+0xe00], R19 ;  /* 0x000e00132b007388 */ /* 0x0003e80000000800 */
[----:B------:R1:W-:Y:S04]  /*08e0*/  STS [R41+0xe00], R54 ;  /* 0x000e003629007388 */ /* 0x0003e80000000800 */
[----:B------:R1:W-:Y:S04]  /*08f0*/  STS [R43+0xf00], R28 ;  /* 0x000f001c2b007388 */ /* 0x0003e80000000800 */
[----:B------:R1:W-:Y:S01]  /*0900*/  STS [R41+0xf00], R31 ;  /* 0x000f001f29007388 */ /* 0x0003e20000000800 */
[----:B0-----:R-:W-:Y:S01]  /*0910*/  IADD3 R2, PT, PT, R42, 0x80, RZ ;  /* 0x000000802a027810 */ /* 0x001fe20007ffe0ff */
[----:B------:R-:W-:Y:S06]  /*0920*/  BAR.SYNC.DEFER_BLOCKING 0x0 ;  /* 0x0000000000007b1d */ /* 0x000fec0000010000 */
.L_x_18:
[----:B-1----:R-:W-:Y:S01]  /*0930*/  LDS.128 R16, [R2+-0x80] ;  /* 0xffff800002107984 */ /* 0x002fe20000000c00 */
[----:B------:R-:W-:-:S03]  /*0940*/  UIADD3 UR5, UPT, UPT, UR5, 0x400, URZ ;  /* 0x0000040005057890 */ /* 0x000fc6000fffe0ff */
[----:B------:R-:W0:Y:S01]  /*0950*/  LDS.128 R20, [R40+-0x100] ;  /* 0xffff000028147984 */ /* 0x000e220000000c00 */
[----:B------:R-:W-:-:S03]  /*0960*/  UISETP.NE.AND UP0, UPT, UR5, 0x1080, UPT ;  /* 0x000010800500788c */ /* 0x000fc6000bf05270 */
[----:B------:R-:W1:Y:S04]  /*0970*/  LDS.128 R24, [R40+-0x80] ;  /* 0xffff800028187984 */ /* 0x000e680000000c00 */
[----:B------:R-:W2:Y:S04]  /*0980*/  LDS.128 R28, [R40] ;  /* 0x00000000281c7984 */ /* 0x000ea80000000c00 */
[----:B------:R-:W3:Y:S01]  /*0990*/  LDS.128 R32, [R40+0x80] ;  /* 0x0000800028207984 */ /* 0x000ee20000000c00 */
[----:B0-----:R-:W-:Y:S01]  /*09a0*/  FFMA R49, R16, R20, R36 ;  /* 0x0000001410317223 */ /* 0x001fe20000000024 */
[C---:B------:R-:W-:Y:S01]  /*09b0*/  FFMA R48, R20.reuse, R17, R37 ;  /* 0x0000001114307223 */ /* 0x040fe20000000025 */
[C---:B------:R-:W-:Y:S01]  /*09c0*/  FFMA R51, R20.reuse, R18, R38 ;  /* 0x0000001214337223 */ /* 0x040fe20000000026 */
[----:B------:R-:W-:Y:S01]  /*09d0*/  FFMA R52, R20, R19, R39 ;  /* 0x0000001314347223 */ /* 0x000fe20000000027 */
[----:B-1----:R-:W-:Y:S01]  /*09e0*/  FFMA R53, R16, R24, R4 ;  /* 0x0000001810357223 */ /* 0x002fe20000000004 */
[----:B------:R-:W0:Y:S01]  /*09f0*/  LDS.128 R36, [R2] ;  /* 0x0000000002247984 */ /* 0x000e220000000c00 */
[C---:B------:R-:W-:Y:S01]  /*0a00*/  FFMA R20, R24.reuse, R17, R5 ;  /* 0x0000001118147223 */ /* 0x040fe20000000005 */
[C---:B------:R-:W-:Y:S01]  /*0a10*/  FFMA R50, R24.reuse, R18, R6 ;  /* 0x0000001218327223 */ /* 0x040fe20000000006 */
[----:B------:R-:W-:Y:S01]  /*0a20*/  FFMA R24, R24, R19, R7 ;  /* 0x0000001318187223 */ /* 0x000fe20000000007 */
[----:B--2---:R-:W-:Y:S01]  /*0a30*/  FFMA R54, R16, R28, R8 ;  /* 0x0000001c10367223 */ /* 0x004fe20000000008 */
[----:B------:R-:W1:Y:S01]  /*0a40*/  LDS.128 R4, [R2+0x80] ;  /* 0x0000800002047984 */ /* 0x000e620000000c00 */
[C---:B------:R-:W-:Y:S01]  /*0a50*/  FFMA R56, R28.reuse, R17, R9 ;  /* 0x000000111c387223 */ /* 0x040fe20000000009 */
[C---:B------:R-:W-:Y:S01]  /*0a60*/  FFMA R55, R28.reuse, R18, R10 ;  /* 0x000000121c377223 */ /* 0x040fe2000000000a */
[----:B------:R-:W-:Y:S01]  /*0a70*/  FFMA R28, R28, R19, R11 ;  /* 0x000000131c1c7223 */ /* 0x000fe2000000000b */
[----:B---3--:R-:W-:Y:S01]  /*0a80*/  FFMA R57, R16, R32, R12 ;  /* 0x0000002010397223 */ /* 0x008fe2000000000c */
[----:B------:R-:W2:Y:S01]  /*0a90*/  LDS.128 R8, [R2+0x100] ;  /* 0x0001000002087984 */ /* 0x000ea20000000c00 */
[C---:B------:R-:W-:Y:S01]  /*0aa0*/  FFMA R12, R32.reuse, R17, R13 ;  /* 0x00000011200c7223 */ /* 0x040fe2000000000d */
[C---:B------:R-:W-:Y:S01]  /*0ab0*/  FFMA R13, R32.reuse, R18, R14 ;  /* 0x00000012200d7223 */ /* 0x040fe2000000000e */
[----:B------:R-:W-:Y:S01]  /*0ac0*/  FFMA R32, R32, R19, R15 ;  /* 0x0000001320207223 */ /* 0x000fe2000000000f */
[C---:B0-----:R-:W-:Y:S01]  /*0ad0*/  FFMA R49, R36.reuse, R21, R49 ;  /* 0x0000001524317223 */ /* 0x041fe20000000031 */
[C---:B------:R-:W-:Y:S01]  /*0ae0*/  FFMA R15, R21.reuse, R37, R48 ;  /* 0x00000025150f7223 */ /* 0x040fe20000000030 */
[CC--:B------:R-:W-:Y:S01]  /*0af0*/  FFMA R51, R21.reuse, R38.reuse, R51 ;  /* 0x0000002615337223 */ /* 0x0c0fe20000000033 */
[----:B------:R-:W-:Y:S01]  /*0b00*/  FFMA R52, R21, R39, R52 ;  /* 0x0000002715347223 */ /* 0x000fe20000000034 */
[-C--:B------:R-:W-:Y:S01]  /*0b10*/  FFMA R20, R37, R25.reuse, R20 ;  /* 0x0000001925147223 */ /* 0x080fe20000000014 */
[C---:B------:R-:W-:Y:S01]  /*0b20*/  FFMA R19, R25.reuse, R38, R50 ;  /* 0x0000002619137223 */ /* 0x040fe20000000032 */
[C---:B------:R-:W-:Y:S01]  /*0b30*/  FFMA R53, R36.reuse, R25, R53 ;  /* 0x0000001924357223 */ /* 0x040fe20000000035 */
[----:B------:R-:W-:Y:S01]  /*0b40*/  FFMA R24, R25, R39, R24 ;  /* 0x0000002719187223 */ /* 0x000fe20000000018 */
[----:B------:R-:W-:Y:S01]  /*0b50*/  FFMA R17, R36, R29, R54 ;  /* 0x0000001d24117223 */ /* 0x000fe20000000036 */
[C---:B------:R-:W-:Y:S01]  /*0b60*/  FFMA R16, R37.reuse, R33, R12 ;  /* 0x0000002125107223 */ /* 0x040fe2000000000c */
[-C--:B------:R-:W-:Y:S01]  /*0b70*/  FFMA R56, R37, R29.reuse, R56 ;  /* 0x0000001d25387223 */ /* 0x080fe20000000038 */
[----:B------:R-:W-:Y:S01]  /*0b80*/  FFMA R55, R38, R29, R55 ;  /* 0x0000001d26377223 */ /* 0x000fe20000000037 */
[----:B-1----:R-:W-:Y:S01]  /*0b90*/  FFMA R49, R4, R22, R49 ;  /* 0x0000001604317223 */ /* 0x002fe20000000031 */
[C---:B------:R-:W-:Y:S01]  /*0ba0*/  FFMA R18, R22.reuse, R5, R15 ;  /* 0x0000000516127223 */ /* 0x040fe2000000000f */
[C---:B------:R-:W-:Y:S01]  /*0bb0*/  FFMA R51, R22.reuse, R6, R51 ;  /* 0x0000000616337223 */ /* 0x040fe20000000033 */
[----:B------:R-:W-:Y:S01]  /*0bc0*/  FFMA R52, R22, R7, R52 ;  /* 0x0000000716347223 */ /* 0x000fe20000000034 */
[----:B------:R-:W-:Y:S01]  /*0bd0*/  FFMA R29, R29, R39, R28 ;  /* 0x000000271d1d7223 */ /* 0x000fe2000000001c */
[-C--:B------:R-:W-:Y:S01]  /*0be0*/  FFMA R21, R38, R33.reuse, R13 ;  /* 0x0000002126157223 */ /* 0x080fe2000000000d */
[----:B------:R-:W-:Y:S01]  /*0bf0*/  FFMA R20, R5, R26, R20 ;  /* 0x0000001a05147223 */ /* 0x000fe20000000014 */
[----:B------:R-:W-:Y:S01]  /*0c00*/  FFMA R22, R26, R6, R19 ;  /* 0x000000061a167223 */ /* 0x000fe20000000013 */
[-C--:B------:R-:W-:Y:S01]  /*0c10*/  FFMA R57, R36, R33.reuse, R57 ;  /* 0x0000002124397223 */ /* 0x080fe20000000039 */
[----:B------:R-:W-:Y:S01]  /*0c20*/  FFMA R32, R39, R33, R32 ;  /* 0x0000002127207223 */ /* 0x000fe20000000020 */
[----:B------:R-:W-:Y:S01]  /*0c30*/  FFMA R53, R4, R26, R53 ;  /* 0x0000001a04357223 */ /* 0x000fe20000000035 */
[-C--:B------:R-:W-:Y:S01]  /*0c40*/  FFMA R24, R26, R7.reuse, R24 ;  /* 0x000000071a187223 */ /* 0x080fe20000000018 */
[----:B------:R-:W-:Y:S01]  /*0c50*/  FFMA R17, R4, R30, R17 ;  /* 0x0000001e04117223 */ /* 0x000fe20000000011 */
[C---:B------:R-:W-:Y:S01]  /*0c60*/  FFMA R16, R5.reuse, R34, R16 ;  /* 0x0000002205107223 */ /* 0x040fe20000000010 */
[-C--:B------:R-:W-:Y:S01]  /*0c70*/  FFMA R56, R5, R30.reuse, R56 ;  /* 0x0000001e05387223 */ /* 0x080fe20000000038 */
[----:B------:R-:W-:Y:S01]  /*0c80*/  FFMA R55, R6, R30, R55 ;  /* 0x0000001e06377223 */ /* 0x000fe20000000037 */
[----:B------:R-:W-:Y:S01]  /*0c90*/  FFMA R30, R30, R7, R29 ;  /* 0x000000071e1e7223 */ /* 0x000fe2000000001d */
[----:B------:R-:W-:Y:S01]  /*0ca0*/  LDS.128 R12, [R2+0x180] ;  /* 0x00018000020c7984 */ /* 0x000fe20000000c00 */
[-C--:B------:R-:W-:Y:S01]  /*0cb0*/  FFMA R57, R4, R34.reuse, R57 ;  /* 0x0000002204397223 */ /* 0x080fe20000000039 */
[-C--:B------:R-:W-:Y:S01]  /*0cc0*/  FFMA R25, R6, R34.reuse, R21 ;  /* 0x0000002206197223 */ /* 0x080fe20000000015 */
[----:B------:R-:W-:Y:S01]  /*0cd0*/  FFMA R32, R7, R34, R32 ;  /* 0x0000002207207223 */ /* 0x000fe20000000020 */
[----:B------:R-:W0:Y:S01]  /*0ce0*/  LDS.128 R36, [R40+-0xf0] ;  /* 0xffff100028247984 */ /* 0x000e220000000c00 */
[C---:B--2---:R-:W-:Y:S01]  /*0cf0*/  FFMA R49, R8.reuse, R23, R49 ;  /* 0x0000001708317223 */ /* 0x044fe20000000031 */
[C---:B------:R-:W-:Y:S01]  /*0d00*/  FFMA R29, R23.reuse, R9, R18 ;  /* 0x00000009171d7223 */ /* 0x040fe20000000012 */
[CC--:B------:R-:W-:Y:S01]  /*0d10*/  FFMA R51, R23.reuse, R10.reuse, R51 ;  /* 0x0000000a17337223 */ /* 0x0c0fe20000000033 */
[----:B------:R-:W-:Y:S01]  /*0d20*/  FFMA R52, R23, R11, R52 ;  /* 0x0000000b17347223 */ /* 0x000fe20000000034 */
[CC--:B------:R-:W-:Y:S01]  /*0d30*/  FFMA R53, R8.reuse, R27.reuse, R53 ;  /* 0x0000001b08357223 */ /* 0x0c0fe20000000035 */
[----:B------:R-:W-:Y:S01]  /*0d40*/  FFMA R33, R9, R27, R20 ;  /* 0x0000001b09217223 */ /* 0x000fe20000000014 */
[C---:B------:R-:W-:Y:S01]  /*0d50*/  FFMA R59, R27.reuse, R10, R22 ;  /* 0x0000000a1b3b7223 */ /* 0x040fe20000000016 */
[----:B------:R-:W-:Y:S01]  /*0d60*/  FFMA R24, R27, R11, R24 ;  /* 0x0000000b1b187223 */ /* 0x000fe20000000018 */
[----:B------:R-:W1:Y:S01]  /*0d70*/  LDS.128 R4, [R40+-0x70] ;  /* 0xffff900028047984 */ /* 0x000e620000000c00 */
[----:B------:R-:W-:Y:S01]  /*0d80*/  FFMA R27, R8, R31, R17 ;  /* 0x0000001f081b7223 */ /* 0x000fe20000000011 */
[C---:B------:R-:W-:Y:S01]  /*0d90*/  FFMA R26, R9.reuse, R35, R16 ;  /* 0x00000023091a7223 */ /* 0x040fe20000000010 */
[-C--:B------:R-:W-:Y:S01]  /*0da0*/  FFMA R61, R9, R31.reuse, R56 ;  /* 0x0000001f093d7223 */ /* 0x080fe20000000038 */
[----:B------:R-:W2:Y:S01]  /*0db0*/  LDS.128 R20, [R40+0x10] ;  /* 0x0000100028147984 */ /* 0x000ea20000000c00 */
[----:B------:R-:W-:Y:S01]  /*0dc0*/  FFMA R55, R10, R31, R55 ;  /* 0x0000001f0a377223 */ /* 0x000fe20000000037 */
[----:B------:R-:W-:Y:S01]  /*0dd0*/  FFMA R30, R31, R11, R30 ;  /* 0x0000000b1f1e7223 */ /* 0x000fe2000000001e */
[-C--:B------:R-:W-:Y:S01]  /*0de0*/  FFMA R57, R8, R35.reuse, R57 ;  /* 0x0000002308397223 */ /* 0x080fe20000000039 */
[----:B------:R3:W4:Y:S01]  /*0df0*/  LDS.128 R16, [R40+0x90] ;  /* 0x0000900028107984 */ /* 0x0007220000000c00 */
[-C--:B------:R-:W-:Y:S01]  /*0e00*/  FFMA R31, R10, R35.reuse, R25 ;  /* 0x000000230a1f7223 */ /* 0x080fe20000000019 */
[----:B------:R-:W-:-:S02]  /*0e10*/  FFMA R32, R11, R35, R32 ;  /* 0x000000230b207223 */ /* 0x000fc40000000020 */
[----:B------:R-:W5:Y:S01]  /*0e20*/  LDS.128 R8, [R2+0x200] ;  /* 0x0002000002087984 */ /* 0x000f620000000c00 */
[----:B---3--:R-:W-:Y:S01]  /*0e30*/  IADD3 R40, PT, PT, R40, 0x20, RZ ;  /* 0x0000002028287810 */ /* 0x008fe20007ffe0ff */
[----:B0-----:R-:W-:Y:S01]  /*0e40*/  FFMA R49, R12, R36, R49 ;  /* 0x000000240c317223 */ /* 0x001fe20000000031 */
[C---:B------:R-:W-:Y:S01]  /*0e50*/  FFMA R28, R36.reuse, R13, R29 ;  /* 0x0000000d241c7223 */ /* 0x040fe2000000001d */
[C---:B------:R-:W-:Y:S01]  /*0e60*/  FFMA R51, R36.reuse, R14, R51 ;  /* 0x0000000e24337223 */ /* 0x040fe20000000033 */
[----:B------:R-:W-:Y:S01]  /*0e70*/  FFMA R52, R36, R15, R52 ;  /* 0x0000000f24347223 */ /* 0x000fe20000000034 */
[----:B-1----:R-:W-:Y:S01]  /*0e80*/  FFMA R53, R12, R4, R53 ;  /* 0x000000040c357223 */ /* 0x002fe20000000035 */
[C---:B------:R-:W-:Y:S01]  /*0e90*/  FFMA R34, R4.reuse, R13, R33 ;  /* 0x0000000d04227223 */ /* 0x040fe20000000021 */
[C---:B------:R-:W-:Y:S01]  /*0ea0*/  FFMA R36, R4.reuse, R14, R59 ;  /* 0x0000000e04247223 */ /* 0x040fe2000000003b */
[----:B------:R-:W-:Y:S01]  /*0eb0*/  FFMA R4, R4, R15, R24 ;  /* 0x0000000f04047223 */ /* 0x000fe20000000018 */
[----:B--2---:R-:W-:Y:S01]  /*0ec0*/  FFMA R29, R12, R20, R27 ;  /* 0x000000140c1d7223 */ /* 0x004fe2000000001b */
[C---:B------:R-:W-:Y:S01]  /*0ed0*/  FFMA R48, R20.reuse, R13, R61 ;  /* 0x0000000d14307223 */ /* 0x040fe2000000003d */
[C---:B------:R-:W-:Y:S01]  /*0ee0*/  FFMA R55, R20.reuse, R14, R55 ;  /* 0x0000000e14377223 */ /* 0x040fe20000000037 */
[----:B------:R-:W-:Y:S01]  /*0ef0*/  FFMA R30, R20, R15, R30 ;  /* 0x0000000f141e7223 */ /* 0x000fe2000000001e */
[----:B----4-:R-:W-:Y:S01]  /*0f00*/  FFMA R20, R16, R13, R26 ;  /* 0x0000000d10147223 */ /* 0x010fe2000000001a */
[----:B------:R-:W-:Y:S01]  /*0f10*/  FFMA R57, R12, R16, R57 ;  /* 0x000000100c397223 */ /* 0x000fe20000000039 */
[----:B------:R-:W0:Y:S01]  /*0f20*/  LDS.128 R24, [R2+0x280] ;  /* 0x0002800002187984 */ /* 0x000e220000000c00 */
[C---:B------:R-:W-:Y:S01]  /*0f30*/  FFMA R31, R16.reuse, R14, R31 ;  /* 0x0000000e101f7223 */ /* 0x040fe2000000001f */
[----:B------:R-:W-:Y:S01]  /*0f40*/  FFMA R32, R16, R15, R32 ;  /* 0x0000000f10207223 */ /* 0x000fe20000000020 */
[C---:B-----5:R-:W-:Y:S01]  /*0f50*/  FFMA R49, R8.reuse, R37, R49 ;  /* 0x0000002508317223 */ /* 0x060fe20000000031 */
[----:B------:R1:W2:Y:S01]  /*0f60*/  LDS.128 R12, [R2+0x300] ;  /* 0x00030000020c7984 */ /* 0x0002a20000000c00 */
[C---:B------:R-:W-:Y:S01]  /*0f70*/  FFMA R33, R37.reuse, R9, R28 ;  /* 0x0000000925217223 */ /* 0x040fe2000000001c */
[-C--:B------:R-:W-:Y:S01]  /*0f80*/  FFMA R51, R37, R10.reuse, R51 ;  /* 0x0000000a25337223 */ /* 0x080fe20000000033 */
[CC--:B------:R-:W-:Y:S01]  /*0f90*/  FFMA R53, R8.reuse, R5.reuse, R53 ;  /* 0x0000000508357223 */ /* 0x0c0fe20000000035 */
[----:B------:R-:W-:Y:S01]  /*0fa0*/  FFMA R34, R9, R5, R34 ;  /* 0x0000000509227223 */ /* 0x000fe20000000022 */
[----:B------:R-:W-:Y:S01]  /*0fb0*/  FFMA R35, R5, R10, R36 ;  /* 0x0000000a05237223 */ /* 0x000fe20000000024 */
[-C--:B------:R-:W-:Y:S01]  /*0fc0*/  FFMA R29, R8, R21.reuse, R29 ;  /* 0x00000015081d7223 */ /* 0x080fe2000000001d */
[-C--:B------:R-:W-:Y:S01]  /*0fd0*/  FFMA R48, R9, R21.reuse, R48 ;  /* 0x0000001509307223 */ /* 0x080fe20000000030 */
[----:B------:R-:W-:Y:S01]  /*0fe0*/  FFMA R55, R10, R21, R55 ;  /* 0x000000150a377223 */ /* 0x000fe20000000037 */
[-C--:B------:R-:W-:Y:S01]  /*0ff0*/  FFMA R52, R37, R11.reuse, R52 ;  /* 0x0000000b25347223 */ /* 0x080fe20000000034 */
[-C--:B------:R-:W-:Y:S01]  /*1000*/  FFMA R4, R5, R11.reuse, R4 ;  /* 0x0000000b05047223 */ /* 0x080fe20000000004 */
[----:B------:R-:W-:Y:S01]  /*1010*/  FFMA R21, R21, R11, R30 ;  /* 0x0000000b15157223 */ /* 0x000fe2000000001e */
[-C--:B------:R-:W-:Y:S01]  /*1020*/  FFMA R57, R8, R17.reuse, R57 ;  /* 0x0000001108397223 */ /* 0x080fe20000000039 */
[-C--:B------:R-:W-:Y:S01]  /*1030*/  FFMA R20, R9, R17.reuse, R20 ;  /* 0x0000001109147223 */ /* 0x080fe20000000014 */
[-C--:B------:R-:W-:Y:S01]  /*1040*/  FFMA R31, R10, R17.reuse, R31 ;  /* 0x000000110a1f7223 */ /* 0x080fe2000000001f */
[----:B------:R-:W-:Y:S01]  /*1050*/  FFMA R32, R11, R17, R32 ;  /* 0x000000110b207223 */ /* 0x000fe20000000020 */
[----:B-1----:R-:W-:Y:S01]  /*1060*/  IADD3 R2, PT, PT, R2, 0x400, RZ ;  /* 0x0000040002027810 */ /* 0x002fe20007ffe0ff */
[----:B0-----:R-:W-:Y:S01]  /*1070*/  FFMA R49, R24, R38, R49 ;  /* 0x0000002618317223 */ /* 0x001fe20000000031 */
[C---:B------:R-:W-:Y:S01]  /*1080*/  FFMA R8, R38.reuse, R25, R33 ;  /* 0x0000001926087223 */ /* 0x040fe20000000021 */
[----:B------:R-:W-:Y:S01]  /*1090*/  FFMA R51, R38, R26, R51 ;  /* 0x0000001a26337223 */ /* 0x000fe20000000033 */
[-C--:B------:R-:W-:Y:S01]  /*10a0*/  FFMA R53, R24, R6.reuse, R53 ;  /* 0x0000000618357223 */ /* 0x080fe20000000035 */
[C---:B------:R-:W-:Y:S01]  /*10b0*/  FFMA R34, R25.reuse, R6, R34 ;  /* 0x0000000619227223 */ /* 0x040fe20000000022 */
[----:B------:R-:W-:Y:S01]  /*10c0*/  FFMA R10, R6, R26, R35 ;  /* 0x0000001a060a7223 */ /* 0x000fe20000000023 */
[-C--:B------:R-:W-:Y:S01]  /*10d0*/  FFMA R29, R24, R22.reuse, R29 ;  /* 0x00000016181d7223 */ /* 0x080fe2000000001d */
[CC--:B------:R-:W-:Y:S01]  /*10e0*/  FFMA R48, R25.reuse, R22.reuse, R48 ;  /* 0x0000001619307223 */ /* 0x0c0fe20000000030 */
        /* <DEDUP_REMOVED lines=8> */
[C---:B--2---:R-:W-:Y:S01]  /*1170*/  FFMA R36, R12.reuse, R39, R49 ;  /* 0x000000270c247223 */ /* 0x044fe20000000031 */
[C---:B------:R-:W-:Y:S01]  /*1180*/  FFMA R37, R39.reuse, R13, R8 ;  /* 0x0000000d27257223 */ /* 0x040fe20000000008 */
[-C--:B------:R-:W-:Y:S01]  /*1190*/  FFMA R38, R39, R14.reuse, R51 ;  /* 0x0000000e27267223 */ /* 0x080fe20000000033 */
[CC--:B------:R-:W-:Y:S01]  /*11a0*/  FFMA R4, R12.reuse, R7.reuse, R53 ;  /* 0x000000070c047223 */ /* 0x0c0fe20000000035 */
[----:B------:R-:W-:Y:S01]  /*11b0*/  FFMA R5, R13, R7, R34 ;  /* 0x000000070d057223 */ /* 0x000fe20000000022 */
[----:B------:R-:W-:Y:S01]  /*11c0*/  FFMA R6, R7, R14, R10 ;  /* 0x0000000e07067223 */ /* 0x000fe2000000000a */
[-C--:B------:R-:W-:Y:S01]  /*11d0*/  FFMA R39, R39, R15.reuse, R52 ;  /* 0x0000000f27277223 */ /* 0x080fe20000000034 */
[----:B------:R-:W-:Y:S01]  /*11e0*/  FFMA R7, R7, R15, R16 ;  /* 0x0000000f07077223 */ /* 0x000fe20000000010 */
[-C--:B------:R-:W-:Y:S01]  /*11f0*/  FFMA R8, R12, R23.reuse, R29 ;  /* 0x000000170c087223 */ /* 0x080fe2000000001d */
[-C--:B------:R-:W-:Y:S01]  /*1200*/  FFMA R9, R13, R23.reuse, R48 ;  /* 0x000000170d097223 */ /* 0x080fe20000000030 */
[----:B------:R-:W-:Y:S01]  /*1210*/  FFMA R10, R14, R23, R55 ;  /* 0x000000170e0a7223 */ /* 0x000fe20000000037 */
[----:B------:R-:W-:Y:S01]  /*1220*/  FFMA R11, R23, R15, R22 ;  /* 0x0000000f170b7223 */ /* 0x000fe20000000016 */
[-C--:B------:R-:W-:Y:S01]  /*1230*/  FFMA R12, R12, R19.reuse, R57 ;  /* 0x000000130c0c7223 */ /* 0x080fe20000000039 */
[-C--:B------:R-:W-:Y:S01]  /*1240*/  FFMA R13, R13, R19.reuse, R20 ;  /* 0x000000130d0d7223 */ /* 0x080fe20000000014 */
[-C--:B------:R-:W-:Y:S01]  /*1250*/  FFMA R14, R14, R19.reuse, R31 ;  /* 0x000000130e0e7223 */ /* 0x080fe2000000001f */
[----:B------:R-:W-:Y:S01]  /*1260*/  FFMA R15, R15, R19, R32 ;  /* 0x000000130f0f7223 */ /* 0x000fe20000000020 */
[----:B------:R-:W-:Y:S06]  /*1270*/  BRA.U UP0, `(.L_x_18) ;  /* 0xfffffff500ac7547 */ /* 0x000fec000b83ffff */
[----:B------:R-:W-:Y:S06]  /*1280*/  BAR.SYNC.DEFER_BLOCKING 0x0 ;  /* 0x0000000000007b1d */ /* 0x000fec0000010000 */
[----:B------:R-:W-:Y:S05]  /*1290*/  BRA.U !UP1, `(.L_x_19) ;  /* 0xffffffed09d87547 */ /* 0x000fea000b83ffff */
[----:B------:R-:W-:Y:S02]  /*12a0*/  LEA R42, R3, R42, 0x9 ;  /* 0x0000002a032a7211 */ /* 0x000fe400078e48ff */
[----:B------:R-:W0:Y:S01]  /*12b0*/  LDC.64 R2, c[0x0][0x390] ;  /* 0x0000e400ff027b82 */ /* 0x000e220000000a00 */
[----:B------:R-:W-:Y:S02]  /*12c0*/  IADD3 R46, PT, PT, R46, R45, RZ ;  /* 0x0000002d2e2e7210 */ /* 0x000fe40007ffe0ff */
[----:B------:R-:W-:Y:S02]  /*12d0*/  STS.128 [R42], R36 ;  /* 0x000000242a007388 */ /* 0x000fe40000000c00 */
[----:B------:R-:W-:Y:S02]  /*12e0*/  LEA R47, R47, R46, 0xc ;  /* 0x0000002e2f2f7211 */ /* 0x000fe400078e60ff */
[----:B------:R-:W-:Y:S04]  /*12f0*/  STS.128 [R42+0x80], R4 ;  /* 0x000080042a007388 */ /* 0x000fe80000000c00 */
[----:B------:R-:W-:Y:S04]  /*1300*/  STS.128 [R42+0x100], R8 ;  /* 0x000100082a007388 */ /* 0x000fe80000000c00 */
[----:B------:R-:W-:Y:S01]  /*1310*/  STS.128 [R42+0x180], R12 ;  /* 0x0001800c2a007388 */ /* 0x000fe20000000c00 */
[----:B------:R-:W-:Y:S01]  /*1320*/  BAR.SYNC.DEFER_BLOCKING 0x0 ;  /* 0x0000000000007b1d */ /* 0x000fe20000010000 */
[----:B0-----:R-:W-:-:S05]  /*1330*/  IMAD.WIDE R2, R47, 0x4, R2 ;  /* 0x000000042f027825 */ /* 0x001fca00078e0202 */
[----:B------:R-:W0:Y:S04]  /*1340*/  LDS R17, [R43] ;  /* 0x000000002b117984 */ /* 0x000e280000000800 */
[----:B------:R-:W1:Y:S04]  /*1350*/  LDS R19, [R43+0x100] ;  /* 0x000100002b137984 */ /* 0x000e680000000800 */
[----:B------:R-:W2:Y:S04]  /*1360*/  LDS R21, [R43+0x200] ;  /* 0x000200002b157984 */ /* 0x000ea80000000800 */
[----:B------:R-:W3:Y:S04]  /*1370*/  LDS R23, [R43+0x300] ;  /* 0x000300002b177984 */ /* 0x000ee80000000800 */
[----:B------:R-:W4:Y:S04]  /*1380*/  LDS R25, [R43+0x400] ;  /* 0x000400002b197984 */ /* 0x000f280000000800 */
[----:B------:R-:W5:Y:S04]  /*1390*/  LDS R27, [R43+0x500] ;  /* 0x000500002b1b7984 */ /* 0x000f680000000800 */
        /* <DEDUP_REMOVED lines=10> */
[----:B0-----:R-:W-:Y:S04]  /*1440*/  STG.E desc[UR8][R2.64], R17 ;  /* 0x0000001102007986 */ /* 0x001fe8000c101908 */
[----:B-1----:R-:W-:Y:S04]  /*1450*/  STG.E desc[UR8][R2.64+0x8000], R19 ;  /* 0x0080001302007986 */ /* 0x002fe8000c101908 */
[----:B--2---:R-:W-:Y:S04]  /*1460*/  STG.E desc[UR8][R2.64+0x10000], R21 ;  /* 0x0100001502007986 */ /* 0x004fe8000c101908 */
[----:B---3--:R-:W-:Y:S04]  /*1470*/  STG.E desc[UR8][R2.64+0x18000], R23 ;  /* 0x0180001702007986 */ /* 0x008fe8000c101908 */
[----:B----4-:R-:W-:Y:S04]  /*1480*/  STG.E desc[UR8][R2.64+0x20000], R25 ;  /* 0x0200001902007986 */ /* 0x010fe8000c101908 */
[----:B-----5:R-:W-:Y:S04]  /*1490*/  STG.E desc[UR8][R2.64+0x28000], R27 ;  /* 0x0280001b02007986 */ /* 0x020fe8000c101908 */
        /* <DEDUP_REMOVED lines=11> */
.L_x_20:
        /* <DEDUP_REMOVED lines=11> */
.L_x_34:


//--------------------- .text._Z10kernel_53TPKfS0_Pf --------------------------
	.section	.text._Z10kernel_53TPKfS0_Pf,"ax",@progbits
	.align	128
        .global         _Z10kernel_53TPKfS0_Pf
        .type           _Z10kernel_53TPKfS0_Pf,@function
        .size           _Z10kernel_53TPKfS0_Pf,(.L_x_35 - _Z10kernel_53TPKfS0_Pf)
        .other          _Z10kernel_53TPKfS0_Pf,@"STO_CUDA_ENTRY STV_DEFAULT"
_Z10kernel_53TPKfS0_Pf:
.text._Z10kernel_53TPKfS0_Pf:
[----:B------:R-:W-:Y:S01]  /*0000*/  LDC R1, c[0x0][0x37c] ;  /* 0x0000df00ff017b82 */ /* 0x000fe20000000800 */
[----:B------:R-:W0:Y:S07]  /*0010*/  S2R R8, SR_TID.X ;  /* 0x0000000000087919 */ /* 0x000e2e0000002100 */
[----:B------:R-:W1:Y:S01]  /*0020*/  LDC.64 R2, c[0x0][0x380] ;  /* 0x0000e000ff027b82 */ /* 0x000e620000000a00 */
[----:B------:R-:W2:Y:S01]  /*0030*/  LDCU.64 UR8, c[0x0][0x358] ;  /* 0x00006b00ff0877ac */ /* 0x000ea20008000a00 */
[----:B------:R-:W3:Y:S01]  /*0040*/  S2R R7, SR_CTAID.X ;  /* 0x0000000000077919 */ /* 0x000ee20000002500 */
[----:B------:R-:W4:Y:S05]  /*0050*/  LDCU.64 UR10, c[0x0][0x380] ;  /* 0x00007000ff0a77ac */ /* 0x000f2a0008000a00 */
[----:B------:R-:W2:Y:S08]  /*0060*/  S2UR UR4, SR_CTAID.Y ;  /* 0x00000000000479c3 */ /* 0x000eb00000002600 */
[----:B------:R-:W4:Y:S01]  /*0070*/  S2UR UR6, SR_CgaCtaId ;  /* 0x00000000000679c3 */ /* 0x000f220000008800 */
[----:B------:R-:W-:Y:S01]  /*0080*/  UMOV UR5, 0x400 ;  /* 0x0000040000057882 */ /* 0x000fe20000000000 */
[----:B0-----:R-:W-:Y:S01]  /*0090*/  IMAD.WIDE.U32 R4, R8, 0x4, RZ ;  /* 0x0000000408047825 */ /* 0x001fe200078e00ff */
[----:B---3--:R-:W-:-:S03]  /*00a0*/  LEA R34, R7, R8, 0x8 ;  /* 0x0000000807227211 */ /* 0x008fc600078e40ff */
[----:B------:R-:W-:-:S04]  /*00b0*/  IMAD.WIDE.U32 R4, R7, 0x400, R4 ;  /* 0x0000040007047825 */ /* 0x000fc800078e0004 */
[----:B-1----:R-:W-:Y:S01]  /*00c0*/  IMAD.WIDE.U32 R2, R34, 0x4, R2 ;  /* 0x0000000422027825 */ /* 0x002fe200078e0002 */
[----:B--2---:R-:W-:Y:S02]  /*00d0*/  USHF.L.U32 UR4, UR4, 0x11, URZ ;  /* 0x0000001104047899 */ /* 0x004fe400080006ff */
[----:B----4-:R-:W-:Y:S01]  /*00e0*/  ULEA UR5, UR6, UR5, 0x18 ;  /* 0x0000000506057291 */ /* 0x010fe2000f8ec0ff */
[----:B------:R-:W-:Y:S01]  /*00f0*/  SHF.L.U32 R7, R8, 0x2, RZ ;  /* 0x0000000208077819 */ /* 0x000fe200000006ff */
[----:B------:R-:W5:Y:S01]  /*0100*/  LDG.E R32, desc[UR8][R2.64] ;  /* 0x0000000802207981 */ /* 0x000f62000c1e1900 */
[----:B------:R-:W-:-:S03]  /*0110*/  SHF.R.U32.HI R6, RZ, 0x5, R8 ;  /* 0x00000005ff067819 */ /* 0x000fc60000011608 */
[----:B------:R-:W5:Y:S04]  /*0120*/  LDG.E R30, desc[UR8][R2.64+0x4000] ;  /* 0x00400008021e7981 */ /* 0x000f68000c1e1900 */
[----:B------:R-:W5:Y:S04]  /*0130*/  LDG.E R31, desc[UR8][R2.64+0x8000] ;  /* 0x00800008021f7981 */ /* 0x000f68000c1e1900 */
[----:B------:R-:W5:Y:S04]  /*0140*/  LDG.E R28, desc[UR8][R2.64+0xc000] ;  /* 0x00c00008021c7981 */ /* 0x000f68000c1e1900 */
[----:B------:R-:W5:Y:S04]  /*0150*/  LDG.E R29, desc[UR8][R2.64+0x10000] ;  /* 0x01000008021d7981 */ /* 0x000f68000c1e1900 */
[----:B------:R-:W5:Y:S04]  /*0160*/  LDG.E R14, desc[UR8][R2.64+0x14000] ;  /* 0x01400008020e7981 */ /* 0x000f68000c1e1900 */
[----:B------:R-:W5:Y:S04]  /*0170*/  LDG.E R15, desc[UR8][R2.64+0x18000] ;  /* 0x01800008020f7981 */ /* 0x000f68000c1e1900 */
[----:B------:R0:W5:Y:S01]  /*0180*/  LDG.E R0, desc[UR8][R2.64+0x1c000] ;  /* 0x01c0000802007981 */ /* 0x000162000c1e1900 */
[----:B------:R-:W-:Y:S01]  /*0190*/  LEA R33, R6, UR5, 0x7 ;  /* 0x0000000506217c11 */ /* 0x000fe2000f8e38ff */
[----:B------:R-:W-:Y:S01]  /*01a0*/  HFMA2 R43, -RZ, RZ, 0, 0 ;  /* 0x00000000ff2b7431 */ /* 0x000fe200000001ff */
[----:B------:R-:W-:Y:S01]  /*01b0*/  CS2R R44, SRZ ;  /* 0x00000000002c7805 */ /* 0x000fe2000001ff00 */
[----:B------:R-:W-:Y:S01]  /*01c0*/  HFMA2 R66, -RZ, RZ, 0, 0 ;  /* 0x00000000ff427431 */ /* 0x000fe200000001ff */
[----:B------:R-:W-:-:S02]  /*01d0*/  CS2R R40, SRZ ;  /* 0x0000000000287805 */ /* 0x000fc4000001ff00 */
[----:B------:R-:W-:Y:S02]  /*01e0*/  CS2R R62, SRZ ;  /* 0x00000000003e7805 */ /* 0x000fe4000001ff00 */
[----:B------:R-:W-:Y:S02]  /*01f0*/  CS2R R58, SRZ ;  /* 0x00000000003a7805 */ /* 0x000fe4000001ff00 */
[----:B------:R-:W-:Y:S02]  /*0200*/  CS2R R54, SRZ ;  /* 0x0000000000367805 */ /* 0x000fe4000001ff00 */
[----:B------:R-:W-:Y:S02]  /*0210*/  CS2R R50, SRZ ;  /* 0x0000000000327805 */ /* 0x000fe4000001ff00 */
[----:B0-----:R-:W-:Y:S02]  /*0220*/  SHF.L.U32 R2, R8, 0xc, RZ ;  /* 0x0000000c08027819 */ /* 0x001fe400000006ff */
[----:B------:R-:W-:-:S02]  /*0230*/  CS2R R46, SRZ ;  /* 0x00000000002e7805 */ /* 0x000fc4000001ff00 */
[----:B------:R-:W-:Y:S02]  /*0240*/  IADD3 R8, P0, PT, R4, UR10, RZ ;  /* 0x0000000a04087c10 */ /* 0x000fe4000ff1e0ff */
[----:B------:R-:W-:Y:S02]  /*0250*/  CS2R R38, SRZ ;  /* 0x0000000000267805 */ /* 0x000fe4000001ff00 */
[----:B------:R-:W-:Y:S02]  /*0260*/  LOP3.LUT R4, R7, 0x7c, RZ, 0xc0, !PT ;  /* 0x0000007c07047812 */ /* 0x000fe400078ec0ff */
[----:B------:R-:W-:Y:S02]  /*0270*/  CS2R R64, SRZ ;  /* 0x0000000000407805 */ /* 0x000fe4000001ff00 */
[----:B------:R-:W-:Y:S02]  /*0280*/  LOP3.LUT R3, R6, UR4, RZ, 0xfc, !PT ;  /* 0x0000000406037c12 */ /* 0x000fe4000f8efcff */
[----:B------:R-:W-:-:S02]  /*0290*/  CS2R R60, SRZ ;  /* 0x00000000003c7805 */ /* 0x000fc4000001ff00 */
[----:B------:R-:W-:Y:S02]  /*02a0*/  IADD3 R6, P1, PT, R8, 0x20000, RZ ;  /* 0x0002000008067810 */ /* 0x000fe40007f3e0ff */
[----:B------:R-:W-:Y:S02]  /*02b0*/  CS2R R56, SRZ ;  /* 0x0000000000387805 */ /* 0x000fe4000001ff00 */
[----:B------:R-:W-:Y:S02]  /*02c0*/  IADD3 R33, PT, PT, R33, R4, RZ ;  /* 0x0000000421217210 */ /* 0x000fe40007ffe0ff */
[----:B------:R-:W-:Y:S02]  /*02d0*/  CS2R R52, SRZ ;  /* 0x0000000000347805 */ /* 0x000fe4000001ff00 */
[----:B------:R-:W-:Y:S02]  /*02e0*/  LOP3.LUT R4, R3, 0x1f000, R2, 0xf8, !PT ;  /* 0x0001f00003047812 */ /* 0x000fe400078ef802 */
[----:B------:R-:W-:-:S02]  /*02f0*/  CS2R R48, SRZ ;  /* 0x0000000000307805 */ /* 0x000fc4000001ff00 */
[----:B------:R-:W-:Y:S02]  /*0300*/  IADD3.X R7, PT, PT, RZ, UR11, R5, P1, P0 ;  /* 0x0000000bff077c10 */ /* 0x000fe40008fe0405 */
[----:B------:R-:W-:Y:S02]  /*0310*/  CS2R R36, SRZ ;  /* 0x0000000000247805 */ /* 0x000fe4000001ff00 */
[----:B------:R-:W-:Y:S01]  /*0320*/  PLOP3.LUT P0, PT, PT, PT, PT, 0x80, 0x8 ;  /* 0x000000000008781c */ /* 0x000fe20003f0f070 */
[----:B------:R-:W-:Y:S01]  /*0330*/  UMOV UR7, 0xfffffff8 ;  /* 0xfffffff800077882 */ /* 0x000fe20000000000 */
[----:B------:R-:W-:Y:S02]  /*0340*/  MOV R35, RZ ;  /* 0x000000ff00237202 */ /* 0x000fe40000000f00 */
[----:B------:R-:W-:Y:S02]  /*0350*/  MOV R68, RZ ;  /* 0x000000ff00447202 */ /* 0x000fe40000000f00 */
[----:B------:R-:W-:-:S07]  /*0360*/  IADD3 R2, PT, PT, R34, 0xf000, RZ ;  /* 0x0000f00022027810 */ /* 0x000fce0007ffe0ff */
.L_x_22:
[----:B------:R-:W0:Y:S02]  /*0370*/  LDC.64 R16, c[0x0][0x388] ;  /* 0x0000e200ff107b82 */ /* 0x000e240000000a00 */
[----:B0-----:R-:W-:-:S06]  /*0380*/  IMAD.WIDE.U32 R16, R4, 0x4, R16 ;  /* 0x0000000404107825 */ /* 0x001fcc00078e0010 */
[----:B------:R-:W2:Y:S01]  /*0390*/  LDG.E.CONSTANT R16, desc[UR8][R16.64] ;  /* 0x0000000810107981 */ /* 0x000ea2000c1e9900 */
[----:B------:R-:W0:Y:S01]  /*03a0*/  S2UR UR6, SR_CgaCtaId ;  /* 0x00000000000679c3 */ /* 0x000e220000008800 */
[----:B------:R-:W-:Y:S01]  /*03b0*/  UIADD3 UR7, UPT, UPT, UR7, 0x8, URZ ;  /* 0x0000000807077890 */ /* 0x000fe2000fffe0ff */
[----:B------:R-:W-:-:S03]  /*03c0*/  UMOV UR5, 0x400 ;  /* 0x0000040000057882 */ /* 0x000fc60000000000 */
[----:B------:R-:W-:Y:S02]  /*03d0*/  UISETP.GT.U32.AND UP0, UPT, UR7, 0xff7, UPT ;  /* 0x00000ff70700788c */ /* 0x000fe4000bf04070 */
[----:B0-----:R-:W-:Y:S01]  /*03e0*/  ULEA UR5, UR6, UR5, 0x18 ;  /* 0x0000000506057291 */ /* 0x001fe2000f8ec0ff */
[----:B--2---:R0:W-:Y:S06]  /*03f0*/  STS [R33], R16 ;  /* 0x0000001021007388 */ /* 0x0041ec0000000800 */
[----:B------:R-:W-:Y:S05]  /*0400*/  BRA.U UP0, `(.L_x_21) ;  /* 0x0000000100987547 */ /* 0x000fea000b800000 */
[----:B0-----:R-:W0:Y:S01]  /*0410*/  LDC.64 R16, c[0x0][0x380] ;  /* 0x0000e000ff107b82 */ /* 0x001e220000000a00 */
[C---:B------:R-:W-:Y:S02]  /*0420*/  IADD3 R23, PT, PT, R2.reuse, -0x6000, RZ ;  /* 0xffffa00002177810 */ /* 0x040fe40007ffe0ff */
[C---:B------:R-:W-:Y:S02]  /*0430*/  IADD3 R21, PT, PT, R2.reuse, -0x5000, RZ ;  /* 0xffffb00002157810 */ /* 0x040fe40007ffe0ff */
[C---:B------:R-:W-:Y:S02]  /*0440*/  IADD3 R19, PT, PT, R2.reuse, -0x4000, RZ ;  /* 0xffffc00002137810 */ /* 0x040fe40007ffe0ff */
[C---:B------:R-:W-:Y:S02]  /*0450*/  IADD3 R27, PT, PT, R2.reuse, -0x3000, RZ ;  /* 0xffffd000021b7810 */ /* 0x040fe40007ffe0ff */
[C---:B------:R-:W-:Y:S02]  /*0460*/  IADD3 R25, PT, PT, R2.reuse, -0x2000, RZ ;  /* 0xffffe00002197810 */ /* 0x040fe40007ffe0ff */
[----:B------:R-:W-:Y:S01]  /*0470*/  IADD3 R67, PT, PT, R2, -0x1000, RZ ;  /* 0xfffff00002437810 */ /* 0x000fe20007ffe0ff */
[----:B0-----:R-:W-:-:S04]  /*0480*/  IMAD.WIDE.U32 R22, R23, 0x4, R16 ;  /* 0x0000000417167825 */ /* 0x001fc800078e0010 */
[--C-:B------:R-:W-:Y:S01]  /*0490*/  IMAD.WIDE.U32 R20, R21, 0x4, R16.reuse ;  /* 0x0000000415147825 */ /* 0x100fe200078e0010 */
[----:B------:R0:W2:Y:S03]  /*04a0*/  LDG.E R42, desc[UR8][R22.64] ;  /* 0x00000008162a7981 */ /* 0x0000a6000c1e1900 */
[--C-:B------:R-:W-:Y:S02]  /*04b0*/  IMAD.WIDE.U32 R18, R19, 0x4, R16.reuse ;  /* 0x0000000413127825 */ /* 0x100fe400078e0010 */
[----:B------:R-:W3:Y:S02]  /*04c0*/  LDG.E R20, desc[UR8][R20.64] ;  /* 0x0000000814147981 */ /* 0x000ee4000c1e1900 */
[--C-:B------:R-:W-:Y:S02]  /*04d0*/  IMAD.WIDE.U32 R26, R27, 0x4, R16.reuse ;  /* 0x000000041b1a7825 */ /* 0x100fe400078e0010 */
[----:B------:R-:W4:Y:S02]  /*04e0*/  LDG.E R18, desc[UR8][R18.64] ;  /* 0x0000000812127981 */ /* 0x000f24000c1e1900 */
[----:B------:R-:W-:-:S02]  /*04f0*/  IMAD.WIDE.U32 R24, R25, 0x4, R16 ;  /* 0x0000000419187825 */ /* 0x000fc400078e0010 */
[----:B------:R-:W4:Y:S02]  /*0500*/  LDG.E R26, desc[UR8][R26.64] ;  /* 0x000000081a1a7981 */ /* 0x000f24000c1e1900 */
[--C-:B0-----:R-:W-:Y:S02]  /*0510*/  IMAD.WIDE.U32 R22, R67, 0x4, R16.reuse ;  /* 0x0000000443167825 */ /* 0x101fe400078e0010 */
[----:B------:R-:W4:Y:S02]  /*0520*/  LDG.E R24, desc[UR8][R24.64] ;  /* 0x0000000818187981 */ /* 0x000f24000c1e1900 */
[----:B------:R-:W-:Y:S02]  /*0530*/  IMAD.WIDE.U32 R16, R2, 0x4, R16 ;  /* 0x0000000402107825 */ /* 0x000fe400078e0010 */
[----:B------:R-:W4:Y:S04]  /*0540*/  LDG.E R22, desc[UR8][R22.64] ;  /* 0x0000000816167981 */ /* 0x000f28000c1e1900 */
[----:B------:R-:W4:Y:S04]  /*0550*/  LDG.E R16, desc[UR8][R16.64] ;  /* 0x0000000810107981 */ /* 0x000f28000c1e1900 */
[----:B------:R-:W4:Y:S01]  /*0560*/  LDG.E R19, desc[UR8][R6.64] ;  /* 0x0000000806137981 */ /* 0x000f22000c1e1900 */
[----:B--2--5:R-:W-:-:S02]  /*0570*/  FSEL R30, R30, R42, P0 ;  /* 0x0000002a1e1e7208 */ /* 0x024fc40000000000 */
[----:B------:R-:W-:Y:S02]  /*0580*/  FSEL R5, R42, R5, P0 ;  /* 0x000000052a057208 */ /* 0x000fe40000000000 */
[----:B---3--:R-:W-:Y:S02]  /*0590*/  FSEL R31, R31, R20, P0 ;  /* 0x000000141f1f7208 */ /* 0x008fe40000000000 */
[----:B------:R-:W-:Y:S02]  /*05a0*/  FSEL R8, R20, R8, P0 ;  /* 0x0000000814087208 */ /* 0x000fe40000000000 */
[----:B----4-:R-:W-:Y:S02]  /*05b0*/  FSEL R28, R28, R18, P0 ;  /* 0x000000121c1c7208 */ /* 0x010fe40000000000 */
[----:B------:R-:W-:Y:S02]  /*05c0*/  FSEL R9, R18, R9, P0 ;  /* 0x0000000912097208 */ /* 0x000fe40000000000 */
[----:B------:R-:W-:-:S02]  /*05d0*/  FSEL R29, R29, R26, P0 ;  /* 0x0000001a1d1d7208 */ /* 0x000fc40000000000 */
[----:B------:R-:W-:Y:S02]  /*05e0*/  FSEL R10, R26, R10, P0 ;  /* 0x0000000a1a0a7208 */ /* 0x000fe40000000000 */
[----:B------:R-:W-:Y:S02]  /*05f0*/  FSEL R14, R14, R24, P0 ;  /* 0x000000180e0e7208 */ /* 0x000fe40000000000 */
[----:B------:R-:W-:Y:S02]  /*0600*/  FSEL R11, R24, R11, P0 ;  /* 0x0000000b180b7208 */ /* 0x000fe40000000000 */
[----:B------:R-:W-:Y:S02]  /*0610*/  FSEL R15, R15, R22, P0 ;  /* 0x000000160f0f7208 */ /* 0x000fe40000000000 */
[----:B------:R-:W-:Y:S02]  /*0620*/  FSEL R12, R22, R12, P0 ;  /* 0x0000000c160c7208 */ /* 0x000fe40000000000 */
[----:B------:R-:W-:-:S02]  /*0630*/  FSEL R0, R0, R16, P0 ;  /* 0x0000001000007208 */ /* 0x000fc40000000000 */
[----:B------:R-:W-:Y:S02]  /*0640*/  FSEL R13, R16, R13, P0 ;  /* 0x0000000d100d7208 */ /* 0x000fe40000000000 */
[----:B------:R-:W-:Y:S02]  /*0650*/  FSEL R32, R32, R19, P0 ;  /* 0x0000001320207208 */ /* 0x000fe40000000000 */
[----:B------:R-:W-:-:S07]  /*0660*/  FSEL R3, R19, R3, P0 ;  /* 0x0000000313037208 */ /* 0x000fce0000000000 */
.L_x_21:
[----:B------:R-:W-:Y:S01]  /*0670*/  BAR.SYNC.DEFER_BLOCKING 0x0 ;  /* 0x0000000000007b1d */ /* 0x000fe20000010000 */
[----:B-----5:R-:W-:Y:S01]  /*0680*/  FSEL R42, R32, R3, P0 ;  /* 0x00000003202a7208 */ /* 0x020fe20000000000 */
[----:B------:R-:W-:-:S04]  /*0690*/  UISETP.GE.U32.AND UP0, UPT, UR7, 0xff8, UPT ;  /* 0x00000ff80700788c */ /* 0x000fc8000bf06070 */
[----:B------:R-:W1:Y:S01]  /*06a0*/  LDS.128 R24, [UR5+0x20] ;  /* 0x00002005ff187984 */ /* 0x000e620008000c00 */
[----:B------:R-:W-:Y:S02]  /*06b0*/  IADD3 R6, P1, PT, R6, 0x20000, RZ ;  /* 0x0002000006067810 */ /* 0x000fe40007f3e0ff */
[----:B------:R-:W-:Y:S01]  /*06c0*/  IADD3 R4, PT, PT, R4, 0x8, RZ ;  /* 0x0000000804047810 */ /* 0x000fe20007ffe0ff */
[----:B0-----:R-:W0:Y:S01]  /*06d0*/  LDS.128 R16, [UR5] ;  /* 0x00000005ff107984 */ /* 0x001e220008000c00 */
[----:B------:R-:W-:Y:S02]  /*06e0*/  IADD3 R2, PT, PT, R2, 0x8000, RZ ;  /* 0x0000800002027810 */ /* 0x000fe40007ffe0ff */
[----:B------:R-:W-:Y:S01]  /*06f0*/  IADD3.X R7, PT, PT, RZ, R7, RZ, P1, !PT ;  /* 0x00000007ff077210 */ /* 0x000fe20000ffe4ff */
[----:B------:R-:W2:Y:S01]  /*0700*/  LDS.128 R20, [UR5+0x10] ;  /* 0x00001005ff147984 */ /* 0x000ea20008000c00 */
[C---:B-1----:R-:W-:Y:S01]  /*0710*/  FFMA R47, R42.reuse, R24, R47 ;  /* 0x000000182a2f7223 */ /* 0x042fe2000000002f */
[C---:B------:R-:W-:Y:S01]  /*0720*/  FFMA R50, R42.reuse, R25, R50 ;  /* 0x000000192a327223 */ /* 0x040fe20000000032 */
[C---:B------:R-:W-:Y:S01]  /*0730*/  FFMA R55, R42.reuse, R26, R55 ;  /* 0x0000001a2a377223 */ /* 0x040fe20000000037 */
[C---:B------:R-:W-:Y:S01]  /*0740*/  FFMA R58, R42.reuse, R27, R58 ;  /* 0x0000001b2a3a7223 */ /* 0x040fe2000000003a */
[C---:B0-----:R-:W-:Y:S01]  /*0750*/  FFMA R49, R42.reuse, R16, R49 ;  /* 0x000000102a317223 */ /* 0x041fe20000000031 */
[----:B------:R-:W0:Y:S01]  /*0760*/  LDS.128 R24, [UR5+0x40] ;  /* 0x00004005ff187984 */ /* 0x000e220008000c00 */
[C---:B------:R-:W-:Y:S01]  /*0770*/  FFMA R52, R42.reuse, R17, R52 ;  /* 0x000000112a347223 */ /* 0x040fe20000000034 */
[C---:B------:R-:W-:Y:S01]  /*0780*/  FFMA R57, R42.reuse, R18, R57 ;  /* 0x000000122a397223 */ /* 0x040fe20000000039 */
[C---:B------:R-:W-:Y:S01]  /*0790*/  FFMA R60, R42.reuse, R19, R60 ;  /* 0x000000132a3c7223 */ /* 0x040fe2000000003c */
[C---:B--2---:R-:W-:Y:S01]  /*07a0*/  FFMA R65, R42.reuse, R20, R65 ;  /* 0x000000142a417223 */ /* 0x044fe20000000041 */
[----:B------:R-:W1:Y:S01]  /*07b0*/  LDS.128 R16, [UR5+0x30] ;  /* 0x00003005ff107984 */ /* 0x000e620008000c00 */
[C---:B------:R-:W-:Y:S01]  /*07c0*/  FFMA R68, R42.reuse, R21, R68 ;  /* 0x000000152a447223 */ /* 0x040fe20000000044 */
[C---:B------:R-:W-:Y:S01]  /*07d0*/  FFMA R37, R42.reuse, R22, R37 ;  /* 0x000000162a257223 */ /* 0x040fe20000000025 */
[----:B------:R-:W-:-:S02]  /*07e0*/  FFMA R36, R42, R23, R36 ;  /* 0x000000172a247223 */ /* 0x000fc40000000024 */
[----:B------:R-:W2:Y:S01]  /*07f0*/  LDS.128 R20, [UR5+0x50] ;  /* 0x00005005ff147984 */ /* 0x000ea20008000c00 */
[C---:B0-----:R-:W-:Y:S01]  /*0800*/  FFMA R45, R42.reuse, R24, R45 ;  /* 0x000000182a2d7223 */ /* 0x041fe2000000002d */
[C---:B------:R-:W-:Y:S01]  /*0810*/  FFMA R48, R42.reuse, R25, R48 ;  /* 0x000000192a307223 */ /* 0x040fe20000000030 */
[C---:B------:R-:W-:Y:S01]  /*0820*/  FFMA R53, R42.reuse, R26, R53 ;  /* 0x0000001a2a357223 */ /* 0x040fe20000000035 */
[C---:B------:R-:W-:Y:S02]  /*0830*/  FFMA R56, R42.reuse, R27, R56 ;  /* 0x0000001b2a387223 */ /* 0x040fe40000000038 */
[----:B------:R-:W0:Y:S01]  /*0840*/  LDS.128 R24, [UR5+0x60] ;  /* 0x00006005ff187984 */ /* 0x000e220008000c00 */
[C---:B-1----:R-:W-:Y:S01]  /*0850*/  FFMA R63, R42.reuse, R16, R63 ;  /* 0x000000102a3f7223 */ /* 0x042fe2000000003f */
        /* <DEDUP_REMOVED lines=17> */
[----:B------:R-:W-:Y:S01]  /*0970*/  FFMA R44, R42, R19, R44 ;  /* 0x000000132a2c7223 */ /* 0x000fe2000000002c */
[----:B------:R-:W-:Y:S01]  /*0980*/  FSEL R42, R30, R5, P0 ;  /* 0x000000051e2a7208 */ /* 0x000fe20000000000 */
[----:B------:R-:W1:Y:S04]  /*0990*/  LDS.128 R16, [UR5+0xb0] ;  /* 0x0000b005ff107984 */ /* 0x000e680008000c00 */
[C---:B--2---:R-:W-:Y:S01]  /*09a0*/  FFMA R65, R42.reuse, R20, R65 ;  /* 0x000000142a417223 */ /* 0x044fe20000000041 */
        /* <DEDUP_REMOVED lines=12> */
[----:B------:R-:W-:-:S02]  /*0a70*/  FFMA R38, R42, R19, R38 ;  /* 0x000000132a267223 */ /* 0x000fc40000000026 */
[----:B------:R-:W1:Y:S01]  /*0a80*/  LDS.128 R16, [UR5+0xf0] ;  /* 0x0000f005ff107984 */ /* 0x000e620008000c00 */
[C---:B--2---:R-:W-:Y:S01]  /*0a90*/  FFMA R61, R42.reuse, R20, R61 ;  /* 0x000000142a3d7223 */ /* 0x044fe2000000003d */
[C---:B------:R-:W-:Y:S01]  /*0aa0*/  FFMA R64, R42.reuse, R21, R64 ;  /* 0x000000152a407223 */ /* 0x040fe20000000040 */
[C---:B------:R-:W-:Y:S01]  /*0ab0*/  FFMA R39, R42.reuse, R22, R39 ;  /* 0x000000162a277223 */ /* 0x040fe20000000027 */
[C---:B------:R-:W-:Y:S02]  /*0ac0*/  FFMA R40, R42.reuse, R23, R40 ;  /* 0x000000172a287223 */ /* 0x040fe40000000028 */
[----:B------:R-:W-:Y:S01]  /*0ad0*/  LDS.128 R20, [UR5+0x110] ;  /* 0x00011005ff147984 */ /* 0x000fe20008000c00 */
[C---:B0-----:R-:W-:Y:S01]  /*0ae0*/  FFMA R47, R42.reuse, R24, R47 ;  /* 0x000000182a2f7223 */ /* 0x041fe2000000002f */
[C---:B------:R-:W-:Y:S01]  /*0af0*/  FFMA R50, R42.reuse, R25, R50 ;  /* 0x000000192a327223 */ /* 0x040fe20000000032 */
[C---:B------:R-:W-:Y:S01]  /*0b00*/  FFMA R55, R42.reuse, R26, R55 ;  /* 0x0000001a2a377223 */ /* 0x040fe20000000037 */
[----:B------:R-:W-:-:S02]  /*0b10*/  FFMA R58, R42, R27, R58 ;  /* 0x0000001b2a3a7223 */ /* 0x000fc4000000003a */
[----:B------:R-:W0:Y:S01]  /*0b20*/  LDS.128 R24, [UR5+0xc0] ;  /* 0x0000c005ff187984 */ /* 0x000e220008000c00 */
[C---:B-1----:R-:W-:Y:S01]  /*0b30*/  FFMA R59, R42.reuse, R16, R59 ;  /* 0x000000102a3b7223 */ /* 0x042fe2000000003b */
        /* <DEDUP_REMOVED lines=8> */
[----:B------:R-:W0:Y:S02]  /*0bc0*/  LDS.128 R24, [UR5+0xe0] ;  /* 0x0000e005ff187984 */ /* 0x000e240008000c00 */
[C---:B0-----:R-:W-:Y:S01]  /*0bd0*/  FFMA R43, R42.reuse, R24, R43 ;  /* 0x000000182a2b7223 */ /* 0x041fe2000000002b */
[C---:B------:R-:W-:Y:S01]  /*0be0*/  FFMA R46, R42.reuse, R25, R46 ;  /* 0x000000192a2e7223 */ /* 0x040fe2000000002e */
[C---:B------:R-:W-:Y:S01]  /*0bf0*/  FFMA R51, R42.reuse, R26, R51 ;  /* 0x0000001a2a337223 */ /* 0x040fe20000000033 */
[----:B------:R-:W-:Y:S01]  /*0c00*/  FFMA R54, R42, R27, R54 ;  /* 0x0000001b2a367223 */ /* 0x000fe20000000036 */
[----:B------:R-:W-:Y:S01]  /*0c10*/  FSEL R42, R31, R8, P0 ;  /* 0x000000081f2a7208 */ /* 0x000fe20000000000 */
[----:B------:R-:W0:Y:S04]  /*0c20*/  LDS.128 R24, [UR5+0x100] ;  /* 0x00010005ff187984 */ /* 0x000e280008000c00 */
[C---:B------:R-:W-:Y:S01]  /*0c30*/  FFMA R65, R42.reuse, R20, R65 ;  /* 0x000000142a417223 */ /* 0x040fe20000000041 */
[C---:B------:R-:W-:Y:S01]  /*0c40*/  FFMA R68, R42.reuse, R21, R68 ;  /* 0x000000152a447223 */ /* 0x040fe20000000044 */
[C---:B------:R-:W-:Y:S01]  /*0c50*/  FFMA R37, R42.reuse, R22, R37 ;  /* 0x000000162a257223 */ /* 0x040fe20000000025 */
[C---:B------:R-:W-:Y:S01]  /*0c60*/  FFMA R36, R42.reuse, R23, R36 ;  /* 0x000000172a247223 */ /* 0x040fe20000000024 */
[C---:B------:R-:W-:Y:S01]  /*0c70*/  FFMA R63, R42.reuse, R16, R63 ;  /* 0x000000102a3f7223 */ /* 0x040fe2000000003f */
[C---:B------:R-:W-:Y:S01]  /*0c80*/  FFMA R66, R42.reuse, R17, R66 ;  /* 0x000000112a427223 */ /* 0x040fe20000000042 */
[C---:B------:R-:W-:Y:S01]  /*0c90*/  FFMA R35, R42.reuse, R18, R35 ;  /* 0x000000122a237223 */ /* 0x040fe20000000023 */
[C---:B------:R-:W-:Y:S01]  /*0ca0*/  FFMA R38, R42.reuse, R19, R38 ;  /* 0x000000132a267223 */ /* 0x040fe20000000026 */
[----:B------:R-:W1:Y:S04]  /*0cb0*/  LDS.128 R20, [UR5+0x150] ;  /* 0x00015005ff147984 */ /* 0x000e680008000c00 */
[----:B------:R-:W2:Y:S01]  /*0cc0*/  LDS.128 R16, [UR5+0x170] ;  /* 0x00017005ff107984 */ /* 0x000ea20008000c00 */
        /* <DEDUP_REMOVED lines=8> */
[C---:B------:R-:W-:Y:S01]  /*0d50*/  FFMA R40, R42.reuse, R23, R40 ;  /* 0x000000172a287223 */ /* 0x040fe20000000028 */
[C---:B--2---:R-:W-:Y:S01]  /*0d60*/  FFMA R59, R42.reuse, R16, R59 ;  /* 0x000000102a3b7223 */ /* 0x044fe2000000003b */
[C---:B------:R-:W-:Y:S01]  /*0d70*/  FFMA R62, R42.reuse, R17, R62 ;  /* 0x000000112a3e7223 */ /* 0x040fe2000000003e */
[C---:B------:R-:W-:Y:S01]  /*0d80*/  FFMA R41, R42.reuse, R18, R41 ;  /* 0x000000122a297223 */ /* 0x040fe20000000029 */
[C---:B------:R-:W-:Y:S01]  /*0d90*/  FFMA R44, R42.reuse, R19, R44 ;  /* 0x000000132a2c7223 */ /* 0x040fe2000000002c */
[----:B------:R-:W-:Y:S04]  /*0da0*/  LDS.128 R20, [UR5+0x190] ;  /* 0x00019005ff147984 */ /* 0x000fe80008000c00 */
        /* <DEDUP_REMOVED lines=9> */
[C---:B------:R-:W-:Y:S02]  /*0e40*/  FFMA R56, R42.reuse, R27, R56 ;  /* 0x0000001b2a387223 */ /* 0x040fe40000000038 */
        /* <DEDUP_REMOVED lines=166> */
[C---:B------:R-:W-:Y:S01]  /*18b0*/  FFMA R54, R42.reuse, R27, R54 ;  /* 0x0000001b2a367223 */ /* 0x040fe20000000036 */
[----:B------:R-:W-:Y:S01]  /*18c0*/  FFMA R42, R42, R19, R44 ;  /* 0x000000132a2a7223 */ /* 0x000fe2000000002c */
[----:B------:R-:W0:Y:S01]  /*18d0*/  LDS.128 R24, [UR5+0x380] ;  /* 0x00038005ff187984 */ /* 0x000e220008000c00 */
[----:B------:R-:W-:-:S02]  /*18e0*/  FSEL R44, R0, R13, P0 ;  /* 0x0000000d002c7208 */ /* 0x000fc40000000000 */
[----:B------:R-:W-:Y:S01]  /*18f0*/  PLOP3.LUT P0, PT, P0, PT, PT, 0x8, 0x80 ;  /* 0x000000000080781c */ /* 0x000fe2000070e170 */
[----:B------:R-:W1:Y:S02]  /*1900*/  LDS.128 R16, [UR5+0x3b0] ;  /* 0x0003b005ff107984 */ /* 0x000e640008000c00 */
[C---:B------:R-:W-:Y:S01]  /*1910*/  FFMA R65, R44.reuse, R20, R65 ;  /* 0x000000142c417223 */ /* 0x040fe20000000041 */
[C---:B------:R-:W-:Y:S01]  /*1920*/  FFMA R68, R44.reuse, R21, R68 ;  /* 0x000000152c447223 */ /* 0x040fe20000000044 */
[C---:B------:R-:W-:Y:S01]  /*1930*/  FFMA R37, R44.reuse, R22, R37 ;  /* 0x000000162c257223 */ /* 0x040fe20000000025 */
[C---:B------:R-:W-:Y:S02]  /*1940*/  FFMA R36, R44.reuse, R23, R36 ;  /* 0x000000172c247223 */ /* 0x040fe40000000024 */
[----:B------:R-:W2:Y:S01]  /*1950*/  LDS.128 R20, [UR5+0x3d0] ;  /* 0x0003d005ff147984 */ /* 0x000ea20008000c00 */
[C---:B0-----:R-:W-:Y:S01]  /*1960*/  FFMA R49, R44.reuse, R24, R49 ;  /* 0x000000182c317223 */ /* 0x041fe20000000031 */
[C---:B------:R-:W-:Y:S01]  /*1970*/  FFMA R52, R44.reuse, R25, R52 ;  /* 0x000000192c347223 */ /* 0x040fe20000000034 */
[C---:B------:R-:W-:Y:S01]  /*1980*/  FFMA R57, R44.reuse, R26, R57 ;  /* 0x0000001a2c397223 */ /* 0x040fe20000000039 */
[C---:B------:R-:W-:Y:S01]  /*1990*/  FFMA R60, R44.reuse, R27, R60 ;  /* 0x0000001b2c3c7223 */ /* 0x040fe2000000003c */
[C---:B-1----:R-:W-:Y:S01]  /*19a0*/  FFMA R63, R44.reuse, R16, R63 ;  /* 0x000000102c3f7223 */ /* 0x042fe2000000003f */
[----:B------:R-:W0:Y:S01]  /*19b0*/  LDS.128 R24, [UR5+0x3a0] ;  /* 0x0003a005ff187984 */ /* 0x000e220008000c00 */
[C---:B------:R-:W-:Y:S01]  /*19c0*/  FFMA R66, R44.reuse, R17, R66 ;  /* 0x000000112c427223 */ /* 0x040fe20000000042 */
[C---:B------:R-:W-:Y:S01]  /*19d0*/  FFMA R35, R44.reuse, R18, R35 ;  /* 0x000000122c237223 */ /* 0x040fe20000000023 */
[----:B------:R-:W-:-:S02]  /*19e0*/  FFMA R38, R44, R19, R38 ;  /* 0x000000132c267223 */ /* 0x000fc40000000026 */
[----:B------:R-:W1:Y:S01]  /*19f0*/  LDS.128 R16, [UR5+0x3e0] ;  /* 0x0003e005ff107984 */ /* 0x000e620008000c00 */
[C---:B--2---:R-:W-:Y:S01]  /*1a00*/  FFMA R61, R44.reuse, R20, R61 ;  /* 0x000000142c3d7223 */ /* 0x044fe2000000003d */
[C---:B------:R-:W-:Y:S01]  /*1a10*/  FFMA R64, R44.reuse, R21, R64 ;  /* 0x000000152c407223 */ /* 0x040fe20000000040 */
[C---:B------:R-:W-:Y:S01]  /*1a20*/  FFMA R39, R44.reuse, R22, R39 ;  /* 0x000000162c277223 */ /* 0x040fe20000000027 */
[C---:B------:R-:W-:Y:S01]  /*1a30*/  FFMA R40, R44.reuse, R23, R40 ;  /* 0x000000172c287223 */ /* 0x040fe20000000028 */
        /* <DEDUP_REMOVED lines=18> */
[----:B------:R-:W-:Y:S06]  /*1b60*/  BAR.SYNC.DEFER_BLOCKING 0x0 ;  /* 0x0000000000007b1d */ /* 0x000fec0000010000 */
[----:B------:R-:W-:Y:S05]  /*1b70*/  BRA.U !UP0, `(.L_x_22) ;  /* 0xffffffe508fc7547 */ /* 0x000fea000b83ffff */
[----:B------:R-:W0:Y:S01]  /*1b80*/  LDC.64 R2, c[0x0][0x390] ;  /* 0x0000e400ff027b82 */ /* 0x000e220000000a00 */
[----:B------:R-:W1:Y:S01]  /*1b90*/  LDCU.64 UR6, c[0x0][0x390] ;  /* 0x00007200ff0677ac */ /* 0x000e620008000a00 */
[C---:B------:R-:W-:Y:S02]  /*1ba0*/  IADD3 R0, P0, PT, R34.reuse, UR4, RZ ;  /* 0x0000000422007c10 */ /* 0x040fe4000ff1e0ff */
[----:B------:R-:W-:Y:S02]  /*1bb0*/  IADD3 R5, PT, PT, R34, UR4, RZ ;  /* 0x0000000422057c10 */ /* 0x000fe4000fffe0ff */
[----:B------:R-:W-:Y:S02]  /*1bc0*/  IADD3.X R7, PT, PT, RZ, RZ, RZ, P0, !PT ;  /* 0x000000ffff077210 */ /* 0x000fe400007fe4ff */
[----:B-1----:R-:W-:Y:S01]  /*1bd0*/  LEA R4, P0, R0, UR6, 0x2 ;  /* 0x0000000600047c11 */ /* 0x002fe2000f8010ff */
[----:B0-----:R-:W-:-:S03]  /*1be0*/  IMAD.WIDE.U32 R2, R5, 0x4, R2 ;  /* 0x0000000405027825 */ /* 0x001fc600078e0002 */
[----:B------:R-:W-:Y:S02]  /*1bf0*/  LEA.HI.X R5, R0, UR7, R7, 0x2, P0 ;  /* 0x0000000700057c11 */ /* 0x000fe400080f1407 */
        /* <DEDUP_REMOVED lines=33> */
.L_x_23:
        /* <DEDUP_REMOVED lines=15> */
.L_x_35:


//--------------------- .text._Z14kernel_53T_oldPKfS0_Pf --------------------------
	.section	.text._Z14kernel_53T_oldPKfS0_Pf,"ax",@progbits
	.align	128
        .global         _Z14kernel_53T_oldPKfS0_Pf
        .type           _Z14kernel_53T_oldPKfS0_Pf,@function
        .size           _Z14kernel_53T_oldPKfS0_Pf,(.L_x_36 - _Z14kernel_53T_oldPKfS0_Pf)
        .other          _Z14kernel_53T_oldPKfS0_Pf,@"STO_CUDA_ENTRY STV_DEFAULT"
_Z14kernel_53T_oldPKfS0_Pf:
.text._Z14kernel_53T_oldPKfS0_Pf:
[----:B------:R-:W-:Y:S01]  /*0000*/  LDC R1, c[0x0][0x37c] ;  /* 0x0000df00ff017b82 */ /* 0x000fe20000000800 */
[----:B------:R-:W0:Y:S07]  /*0010*/  S2R R8, SR_TID.X ;  /* 0x0000000000087919 */ /* 0x000e2e0000002100 */
[----:B------:R-:W1:Y:S01]  /*0020*/  S2UR UR5, SR_CTAID.Y ;  /* 0x00000000000579c3 */ /* 0x000e620000002600 */
[----:B------:R-:W-:Y:S01]  /*0030*/  HFMA2 R51, -RZ, RZ, 0, 0 ;  /* 0x00000000ff337431 */ /* 0x000fe200000001ff */
[----:B------:R-:W-:Y:S01]  /*0040*/  CS2R R40, SRZ ;  /* 0x0000000000287805 */ /* 0x000fe2000001ff00 */
[----:B------:R-:W2:Y:S01]  /*0050*/  S2R R11, SR_CTAID.X ;  /* 0x00000000000b7919 */ /* 0x000ea20000002500 */
[----:B------:R-:W-:Y:S01]  /*0060*/  HFMA2 R30, -RZ, RZ, 0, 0 ;  /* 0x00000000ff1e7431 */ /* 0x000fe200000001ff */
        /* <DEDUP_REMOVED lines=12> */
[----:B------:R-:W-:-:S02]  /*0130*/  MOV R63, RZ ;  /* 0x000000ff003f7202 */ /* 0x000fc40000000f00 */
[----:B------:R-:W-:Y:S02]  /*0140*/  CS2R R28, SRZ ;  /* 0x00000000001c7805 */ /* 0x000fe4000001ff00 */
[----:B------:R-:W-:Y:S01]  /*0150*/  MOV R35, RZ ;  /* 0x000000ff00237202 */ /* 0x000fe20000000f00 */
[----:B------:R-:W3:Y:S01]  /*0160*/  LDCU.64 UR8, c[0x0][0x358] ;  /* 0x00006b00ff0877ac */ /* 0x000ee20008000a00 */
[----:B-1----:R-:W-:Y:S01]  /*0170*/  USHF.L.U32 UR5, UR5, 0x11, URZ ;  /* 0x0000001105057899 */ /* 0x002fe200080006ff */
[----:B------:R-:W-:Y:S01]  /*0180*/  UMOV UR4, URZ ;  /* 0x000000ff00047c82 */ /* 0x000fe20008000000 */
[----:B0-----:R-:W-:Y:S02]  /*0190*/  SHF.R.U32.HI R0, RZ, 0x5, R8 ;  /* 0x00000005ff007819 */ /* 0x001fe40000011608 */
[----:B------:R-:W-:Y:S02]  /*01a0*/  SHF.L.U32 R7, R8, 0xc, RZ ;  /* 0x0000000c08077819 */ /* 0x000fe400000006ff */
[----:B------:R-:W-:-:S02]  /*01b0*/  LOP3.LUT R0, R0, UR5, RZ, 0xfc, !PT ;  /* 0x0000000500007c12 */ /* 0x000fc4000f8efcff */
[----:B--2---:R-:W-:Y:S02]  /*01c0*/  LEA R11, R11, R8, 0x8 ;  /* 0x000000080b0b7211 */ /* 0x004fe400078e40ff */
[----:B------:R-:W-:Y:S02]  /*01d0*/  LOP3.LUT R7, R0, 0x1f000, R7, 0xf8, !PT ;  /* 0x0001f00000077812 */ /* 0x000fe400078ef807 */
[----:B------:R-:W-:Y:S02]  /*01e0*/  SHF.L.U32 R8, R8, 0x2, RZ ;  /* 0x0000000208087819 */ /* 0x000fe400000006ff */
[----:B------:R-:W-:-:S07]  /*01f0*/  IADD3 R0, PT, PT, R11, 0x4000, RZ ;  /* 0x000040000b007810 */ /* 0x000fce0007ffe0ff */
.L_x_24:
[----:B------:R-:W0:Y:S08]  /*0200*/  LDC.64 R2, c[0x0][0x388] ;  /* 0x0000e200ff027b82 */ /* 0x000e300000000a00 */
[----:B------:R-:W1:Y:S01]  /*0210*/  LDC.64 R64, c[0x0][0x380] ;  /* 0x0000e000ff407b82 */ /* 0x000e620000000a00 */
[----:B0-----:R-:W-:-:S05]  /*0220*/  IMAD.WIDE.U32 R16, R7, 0x4, R2 ;  /* 0x0000000407107825 */ /* 0x001fca00078e0002 */
[----:B---3--:R0:W2:Y:S01]  /*0230*/  LDG.E.CONSTANT R18, desc[UR8][R16.64] ;  /* 0x0000000810127981 */ /* 0x0080a2000c1e9900 */
[----:B------:R-:W-:-:S05]  /*0240*/  IADD3 R15, PT, PT, R0, -0x4000, RZ ;  /* 0xffffc000000f7810 */ /* 0x000fca0007ffe0ff */
[----:B-1----:R-:W-:-:S05]  /*0250*/  IMAD.WIDE.U32 R14, R15, 0x4, R64 ;  /* 0x000000040f0e7825 */ /* 0x002fca00078e0040 */
[----:B------:R1:W3:Y:S01]  /*0260*/  LDG.E R50, desc[UR8][R14.64] ;  /* 0x000000080e327981 */ /* 0x0002e2000c1e1900 */
[----:B------:R-:W-:-:S05]  /*0270*/  IADD3 R13, PT, PT, R0, -0x3000, RZ ;  /* 0xffffd000000d7810 */ /* 0x000fca0007ffe0ff */
[----:B------:R-:W-:-:S05]  /*0280*/  IMAD.WIDE.U32 R12, R13, 0x4, R64 ;  /* 0x000000040d0c7825 */ /* 0x000fca00078e0040 */
[----:B------:R4:W5:Y:S01]  /*0290*/  LDG.E R2, desc[UR8][R12.64] ;  /* 0x000000080c027981 */ /* 0x000962000c1e1900 */
[----:B------:R-:W-:Y:S01]  /*02a0*/  IADD3 R5, PT, PT, R0, -0x2000, RZ ;  /* 0xffffe00000057810 */ /* 0x000fe20007ffe0ff */
[----:B------:R-:W1:Y:S01]  /*02b0*/  S2UR UR7, SR_CgaCtaId ;  /* 0x00000000000779c3 */ /* 0x000e620000008800 */
[----:B------:R-:W-:-:S03]  /*02c0*/  UMOV UR6, 0x400 ;  /* 0x0000040000067882 */ /* 0x000fc60000000000 */
[----:B------:R-:W-:-:S05]  /*02d0*/  IMAD.WIDE.U32 R4, R5, 0x4, R64 ;  /* 0x0000000405047825 */ /* 0x000fca00078e0040 */
[----:B------:R-:W5:Y:S01]  /*02e0*/  LDG.E R3, desc[UR8][R4.64] ;  /* 0x0000000804037981 */ /* 0x000f62000c1e1900 */
[C---:B0-----:R-:W-:Y:S01]  /*02f0*/  IADD3 R17, PT, PT, R0.reuse, -0x1000, RZ ;  /* 0xfffff00000117810 */ /* 0x041fe20007ffe0ff */
[--C-:B------:R-:W-:Y:S01]  /*0300*/  IMAD.WIDE.U32 R66, R0, 0x4, R64.reuse ;  /* 0x0000000400427825 */ /* 0x100fe200078e0040 */
[C---:B------:R-:W-:Y:S02]  /*0310*/  LOP3.LUT R6, R8.reuse, 0xf80, RZ, 0xc0, !PT ;  /* 0x00000f8008067812 */ /* 0x040fe400078ec0ff */
[----:B------:R-:W-:Y:S01]  /*0320*/  LOP3.LUT R9, R8, 0x7c, RZ, 0xc0, !PT ;  /* 0x0000007c08097812 */ /* 0x000fe200078ec0ff */
[--C-:B------:R-:W-:Y:S01]  /*0330*/  IMAD.WIDE.U32 R16, R17, 0x4, R64.reuse ;  /* 0x0000000411107825 */ /* 0x100fe200078e0040 */
[C---:B------:R-:W-:Y:S02]  /*0340*/  IADD3 R71, PT, PT, R0.reuse, 0x1000, RZ ;  /* 0x0000100000477810 */ /* 0x040fe40007ffe0ff */
[----:B------:R-:W-:Y:S02]  /*0350*/  IADD3 R69, PT, PT, R0, 0x2000, RZ ;  /* 0x0000200000457810 */ /* 0x000fe40007ffe0ff */
[----:B------:R0:W5:Y:S01]  /*0360*/  LDG.E R4, desc[UR8][R16.64] ;  /* 0x0000000810047981 */ /* 0x000162000c1e1900 */
[----:B------:R-:W-:Y:S01]  /*0370*/  IMAD.WIDE.U32 R70, R71, 0x4, R64 ;  /* 0x0000000447467825 */ /* 0x000fe200078e0040 */
[----:B-1----:R-:W-:-:S03]  /*0380*/  ULEA UR6, UR7, UR6, 0x18 ;  /* 0x0000000607067291 */ /* 0x002fc6000f8ec0ff */
[----:B------:R-:W-:Y:S01]  /*0390*/  IMAD.WIDE.U32 R68, R69, 0x4, R64 ;  /* 0x0000000445447825 */ /* 0x000fe200078e0040 */
[----:B------:R-:W5:Y:S02]  /*03a0*/  LDG.E R10, desc[UR8][R70.64] ;  /* 0x00000008460a7981 */ /* 0x000f64000c1e1900 */
[----:B------:R-:W-:Y:S02]  /*03b0*/  IADD3 R15, PT, PT, R9, UR6, R6 ;  /* 0x00000006090f7c10 */ /* 0x000fe4000fffe006 */
[----:B------:R-:W5:Y:S01]  /*03c0*/  LDG.E R5, desc[UR8][R68.64] ;  /* 0x0000000844057981 */ /* 0x000f62000c1e1900 */
[----:B------:R-:W-:-:S03]  /*03d0*/  IADD3 R9, PT, PT, R0, 0x3000, RZ ;  /* 0x0000300000097810 */ /* 0x000fc60007ffe0ff */
[----:B------:R-:W5:Y:S02]  /*03e0*/  LDG.E R6, desc[UR8][R66.64] ;  /* 0x0000000842067981 */ /* 0x000f64000c1e1900 */
[----:B------:R-:W-:-:S05]  /*03f0*/  IMAD.WIDE.U32 R64, R9, 0x4, R64 ;  /* 0x0000000409407825 */ /* 0x000fca00078e0040 */
[----:B------:R1:W5:Y:S04]  /*0400*/  LDG.E R9, desc[UR8][R64.64] ;  /* 0x0000000840097981 */ /* 0x000368000c1e1900 */
[----:B--2---:R-:W-:Y:S01]  /*0410*/  STS [R15], R18 ;  /* 0x000000120f007388 */ /* 0x004fe20000000800 */
[----:B------:R-:W-:Y:S06]  /*0420*/  BAR.SYNC.DEFER_BLOCKING 0x0 ;  /* 0x0000000000007b1d */ /* 0x000fec0000010000 */
[----:B----4-:R-:W3:Y:S04]  /*0430*/  LDS.128 R12, [UR6+0x10] ;  /* 0x00001006ff0c7984 */ /* 0x010ee80008000c00 */
[----:B------:R-:W2:Y:S04]  /*0440*/  LDS.128 R20, [UR6] ;  /* 0x00000006ff147984 */ /* 0x000ea80008000c00 */
[----:B------:R-:W4:Y:S04]  /*0450*/  LDS.128 R24, [UR6+0x20] ;  /* 0x00002006ff187984 */ /* 0x000f280008000c00 */
[----:B0-----:R-:W0:Y:S01]  /*0460*/  LDS.128 R16, [UR6+0x30] ;  /* 0x00003006ff107984 */ /* 0x001e220008000c00 */
[C---:B---3--:R-:W-:Y:S01]  /*0470*/  FFMA R57, R50.reuse, R12, R57 ;  /* 0x0000000c32397223 */ /* 0x048fe20000000039 */
[C---:B------:R-:W-:Y:S01]  /*0480*/  FFMA R34, R50.reuse, R13, R61 ;  /* 0x0000000d32227223 */ /* 0x040fe2000000003d */
[C---:B------:R-:W-:Y:S01]  /*0490*/  FFMA R43, R50.reuse, R14, R43 ;  /* 0x0000000e322b7223 */ /* 0x040fe2000000002b */
[----:B------:R-:W-:-:S02]  /*04a0*/  FFMA R46, R50, R15, R46 ;  /* 0x0000000f322e7223 */ /* 0x000fc4000000002e */
[----:B------:R-:W3:Y:S01]  /*04b0*/  LDS.128 R12, [UR6+0x50] ;  /* 0x00005006ff0c7984 */ /* 0x000ee20008000c00 */
[C---:B--2---:R-:W-:Y:S01]  /*04c0*/  FFMA R31, R50.reuse, R20, R63 ;  /* 0x00000014321f7223 */ /* 0x044fe2000000003f */
[C---:B------:R-:W-:Y:S01]  /*04d0*/  FFMA R36, R50.reuse, R21, R36 ;  /* 0x0000001532247223 */ /* 0x040fe20000000024 */
[C---:B------:R-:W-:Y:S01]  /*04e0*/  FFMA R45, R50.reuse, R22, R45 ;  /* 0x00000016322d7223 */ /* 0x040fe2000000002d */
[C---:B------:R-:W-:Y:S01]  /*04f0*/  FFMA R48, R50.reuse, R23, R48 ;  /* 0x0000001732307223 */ /* 0x040fe20000000030 */
[C---:B----4-:R-:W-:Y:S01]  /*0500*/  FFMA R55, R50.reuse, R24, R55 ;  /* 0x0000001832377223 */ /* 0x050fe20000000037 */
[C---:B------:R-:W-:Y:S01]  /*0510*/  FFMA R58, R50.reuse, R25, R58 ;  /* 0x00000019323a7223 */ /* 0x040fe2000000003a */
[C---:B------:R-:W-:Y:S01]  /*0520*/  FFMA R41, R50.reuse, R26, R41 ;  /* 0x0000001a32297223 */ /* 0x040fe20000000029 */
[C---:B------:R-:W-:Y:S01]  /*0530*/  FFMA R44, R50.reuse, R27, R44 ;  /* 0x0000001b322c7223 */ /* 0x040fe2000000002c */
[C---:B0-----:R-:W-:Y:S01]  /*0540*/  FFMA R33, R50.reuse, R16, R33 ;  /* 0x0000001032217223 */ /* 0x041fe20000000021 */
[C---:B------:R-:W-:Y:S01]  /*0550*/  FFMA R32, R50.reuse, R17, R32 ;  /* 0x0000001132207223 */ /* 0x040fe20000000020 */
[C---:B------:R-:W-:Y:S01]  /*0560*/  FFMA R47, R50.reuse, R18, R47 ;  /* 0x00000012322f7223 */ /* 0x040fe2000000002f */
[C---:B------:R-:W-:Y:S01]  /*0570*/  FFMA R52, R50.reuse, R19, R52 ;  /* 0x0000001332347223 */ /* 0x040fe20000000034 */
[----:B------:R-:W0:Y:S04]  /*0580*/  LDS.128 R20, [UR6+0x40] ;  /* 0x00004006ff147984 */ /* 0x000e280008000c00 */
[----:B------:R-:W2:Y:S04]  /*0590*/  LDS.128 R24, [UR6+0x60] ;  /* 0x00006006ff187984 */ /* 0x000ea80008000c00 */
[----:B------:R-:W4:Y:S01]  /*05a0*/  LDS.128 R16, [UR6+0x70] ;  /* 0x00007006ff107984 */ /* 0x000f220008000c00 */
[C---:B---3--:R-:W-:Y:S01]  /*05b0*/  FFMA R51, R50.reuse, R12, R51 ;  /* 0x0000000c32337223 */ /* 0x048fe20000000033 */
[C---:B------:R-:W-:Y:S01]  /*05c0*/  FFMA R54, R50.reuse, R13, R54 ;  /* 0x0000000d32367223 */ /* 0x040fe20000000036 */
[C---:B------:R-:W-:Y:S01]  /*05d0*/  FFMA R59, R50.reuse, R14, R59 ;  /* 0x0000000e323b7223 */ /* 0x040fe2000000003b */
[----:B------:R-:W-:-:S02]  /*05e0*/  FFMA R40, R50, R15, R40 ;  /* 0x0000000f32287223 */ /* 0x000fc40000000028 */
[----:B------:R-:W5:Y:S01]  /*05f0*/  LDS.128 R12, [UR6+0x90] ;  /* 0x00009006ff0c7984 */ /* 0x000f620008000c00 */
[C---:B0-----:R-:W-:Y:S01]  /*0600*/  FFMA R53, R50.reuse, R20, R53 ;  /* 0x0000001432357223 */ /* 0x041fe20000000035 */
[C---:B------:R-:W-:Y:S01]  /*0610*/  FFMA R56, R50.reuse, R21, R56 ;  /* 0x0000001532387223 */ /* 0x040fe20000000038 */
[C---:B------:R-:W-:Y:S01]  /*0620*/  FFMA R39, R50.reuse, R22, R39 ;  /* 0x0000001632277223 */ /* 0x040fe20000000027 */
[C---:B------:R-:W-:Y:S01]  /*0630*/  FFMA R42, R50.reuse, R23, R42 ;  /* 0x00000017322a7223 */ /* 0x040fe2000000002a */
[C---:B--2---:R-:W-:Y:S01]  /*0640*/  FFMA R49, R50.reuse, R24, R49 ;  /* 0x0000001832317223 */ /* 0x044fe20000000031 */
[C---:B------:R-:W-:Y:S01]  /*0650*/  FFMA R30, R50.reuse, R25, R30 ;  /* 0x00000019321e7223 */ /* 0x040fe2000000001e */
[C---:B------:R-:W-:Y:S01]  /*0660*/  FFMA R37, R50.reuse, R26, R37 ;  /* 0x0000001a32257223 */ /* 0x040fe20000000025 */
[C---:B------:R-:W-:Y:S01]  /*0670*/  FFMA R38, R50.reuse, R27, R38 ;  /* 0x0000001b32267223 */ /* 0x040fe20000000026 */
[C---:B----4-:R-:W-:Y:S01]  /*0680*/  FFMA R29, R50.reuse, R16, R29 ;  /* 0x00000010321d7223 */ /* 0x050fe2000000001d */
[C---:B------:R-:W-:Y:S01]  /*0690*/  FFMA R28, R50.reuse, R17, R28 ;  /* 0x00000011321c7223 */ /* 0x040fe2000000001c */
[C---:B------:R-:W-:Y:S01]  /*06a0*/  FFMA R35, R50.reuse, R18, R35 ;  /* 0x0000001232237223 */ /* 0x040fe20000000023 */
[----:B------:R-:W0:Y:S01]  /*06b0*/  LDS.128 R24, [UR6+0xa0] ;  /* 0x0000a006ff187984 */ /* 0x000e220008000c00 */
[----:B------:R-:W-:-:S03]  /*06c0*/  FFMA R50, R50, R19, R60 ;  /* 0x0000001332327223 */ /* 0x000fc6000000003c */
[----:B------:R-:W2:Y:S04]  /*06d0*/  LDS.128 R16, [UR6+0xb0] ;  /* 0x0000b006ff107984 */ /* 0x000ea80008000c00 */
[----:B------:R-:W-:Y:S01]  /*06e0*/  LDS.128 R20, [UR6+0x80] ;  /* 0x00008006ff147984 */ /* 0x000fe20008000c00 */
[C---:B-----5:R-:W-:Y:S01]  /*06f0*/  FFMA R57, R2.reuse, R12, R57 ;  /* 0x0000000c02397223 */ /* 0x060fe20000000039 */
[C---:B------:R-:W-:Y:S01]  /*0700*/  FFMA R34, R2.reuse, R13, R34 ;  /* 0x0000000d02227223 */ /* 0x040fe20000000022 */
[C---:B------:R-:W-:Y:S01]  /*0710*/  FFMA R43, R2.reuse, R14, R43 ;  /* 0x0000000e022b7223 */ /* 0x040fe2000000002b */
[C---:B------:R-:W-:Y:S02]  /*0720*/  FFMA R46, R2.reuse, R15, R46 ;  /* 0x0000000f022e7223 */ /* 0x040fe4000000002e */
[----:B------:R-:W3:Y:S01]  /*0730*/  LDS.128 R12, [UR6+0xd0] ;  /* 0x0000d006ff0c7984 */ /* 0x000ee20008000c00 */
[C---:B0-----:R-:W-:Y:S01]  /*0740*/  FFMA R55, R2.reuse, R24, R55 ;  /* 0x0000001802377223 */ /* 0x041fe20000000037 */
[C---:B------:R-:W-:Y:S01]  /*0750*/  FFMA R58, R2.reuse, R25, R58 ;  /* 0x00000019023a7223 */ /* 0x040fe2000000003a */
[C---:B------:R-:W-:Y:S01]  /*0760*/  FFMA R41, R2.reuse, R26, R41 ;  /* 0x0000001a02297223 */ /* 0x040fe20000000029 */
[C---:B------:R-:W-:Y:S01]  /*0770*/  FFMA R44, R2.reuse, R27, R44 ;  /* 0x0000001b022c7223 */ /* 0x040fe2000000002c */
[C---:B--2---:R-:W-:Y:S01]  /*0780*/  FFMA R33, R2.reuse, R16, R33 ;  /* 0x0000001002217223 */ /* 0x044fe20000000021 */
[C---:B------:R-:W-:Y:S01]  /*0790*/  FFMA R32, R2.reuse, R17, R32 ;  /* 0x0000001102207223 */ /* 0x040fe20000000020 */
[----:B------:R-:W0:Y:S01]  /*07a0*/  LDS.128 R24, [UR6+0xe0] ;  /* 0x0000e006ff187984 */ /* 0x000e220008000c00 */
[C---:B------:R-:W-:Y:S01]  /*07b0*/  FFMA R47, R2.reuse, R18, R47 ;  /* 0x00000012022f7223 */ /* 0x040fe2000000002f */
[----:B------:R-:W-:-:S02]  /*07c0*/  FFMA R52, R2, R19, R52 ;  /* 0x0000001302347223 */ /* 0x000fc40000000034 */
[----:B------:R-:W2:Y:S01]  /*07d0*/  LDS.128 R16, [UR6+0xf0] ;  /* 0x0000f006ff107984 */ /* 0x000ea20008000c00 */
[C---:B---3--:R-:W-:Y:S01]  /*07e0*/  FFMA R51, R2.reuse, R12, R51 ;  /* 0x0000000c02337223 */ /* 0x048fe20000000033 */
[C---:B------:R-:W-:Y:S01]  /*07f0*/  FFMA R54, R2.reuse, R13, R54 ;  /* 0x0000000d02367223 */ /* 0x040fe20000000036 */
[C---:B------:R-:W-:Y:S01]  /*0800*/  FFMA R59, R2.reuse, R14, R59 ;  /* 0x0000000e023b7223 */ /* 0x040fe2000000003b */
[C---:B------:R-:W-:Y:S02]  /*0810*/  FFMA R40, R2.reuse, R15, R40 ;  /* 0x0000000f02287223 */ /* 0x040fe40000000028 */
[----:B------:R-:W3:Y:S01]  /*0820*/  LDS.128 R12, [UR6+0x110] ;  /* 0x00011006ff0c7984 */ /* 0x000ee20008000c00 */
[C---:B------:R-:W-:Y:S01]  /*0830*/  FFMA R60, R2.reuse, R20, R31 ;  /* 0x00000014023c7223 */ /* 0x040fe2000000001f */
[C---:B------:R-:W-:Y:S01]  /*0840*/  FFMA R36, R2.reuse, R21, R36 ;  /* 0x0000001502247223 */ /* 0x040fe20000000024 */
[C---:B------:R-:W-:Y:S01]  /*0850*/  FFMA R45, R2.reuse, R22, R45 ;  /* 0x00000016022d7223 */ /* 0x040fe2000000002d */
[----:B------:R-:W-:-:S02]  /*0860*/  FFMA R48, R2, R23, R48 ;  /* 0x0000001702307223 */ /* 0x000fc40000000030 */
[----:B------:R-:W4:Y:S01]  /*0870*/  LDS.128 R20, [UR6+0xc0] ;  /* 0x0000c006ff147984 */ /* 0x000f220008000c00 */
[C---:B0-----:R-:W-:Y:S01]  /*0880*/  FFMA R49, R2.reuse, R24, R49 ;  /* 0x0000001802317223 */ /* 0x041fe20000000031 */
[C---:B------:R-:W-:Y:S01]  /*0890*/  FFMA R30, R2.reuse, R25, R30 ;  /* 0x00000019021e7223 */ /* 0x040fe2000000001e */
[C---:B------:R-:W-:Y:S01]  /*08a0*/  FFMA R37, R2.reuse, R26, R37 ;  /* 0x0000001a02257223 */ /* 0x040fe20000000025 */
[C---:B------:R-:W-:Y:S01]  /*08b0*/  FFMA R38, R2.reuse, R27, R38 ;  /* 0x0000001b02267223 */ /* 0x040fe20000000026 */
[C---:B--2---:R-:W-:Y:S01]  /*08c0*/  FFMA R29, R2.reuse, R16, R29 ;  /* 0x00000010021d7223 */ /* 0x044fe2000000001d */
[----:B------:R-:W0:Y:S01]  /*08d0*/  LDS.128 R24, [UR6+0x120] ;  /* 0x00012006ff187984 */ /* 0x000e220008000c00 */
[C---:B------:R-:W-:Y:S01]  /*08e0*/  FFMA R28, R2.reuse, R17, R28 ;  /* 0x00000011021c7223 */ /* 0x040fe2000000001c */
[C---:B------:R-:W-:Y:S01]  /*08f0*/  FFMA R35, R2.reuse, R18, R35 ;  /* 0x0000001202237223 */ /* 0x040fe20000000023 */
[----:B------:R-:W-:Y:S02]  /*0900*/  FFMA R50, R2, R19, R50 ;  /* 0x0000001302327223 */ /* 0x000fe40000000032 */
[----:B------:R-:W2:Y:S01]  /*0910*/  LDS.128 R16, [UR6+0x130] ;  /* 0x00013006ff107984 */ /* 0x000ea20008000c00 */
[C---:B---3--:R-:W-:Y:S01]  /*0920*/  FFMA R57, R3.reuse, R12, R57 ;  /* 0x0000000c03397223 */ /* 0x048fe20000000039 */
[C---:B------:R-:W-:Y:S01]  /*0930*/  FFMA R34, R3.reuse, R13, R34 ;  /* 0x0000000d03227223 */ /* 0x040fe20000000022 */
[C---:B------:R-:W-:Y:S01]  /*0940*/  FFMA R43, R3.reuse, R14, R43 ;  /* 0x0000000e032b7223 */ /* 0x040fe2000000002b */
[----:B------:R-:W-:-:S02]  /*0950*/  FFMA R46, R3, R15, R46 ;  /* 0x0000000f032e7223 */ /* 0x000fc4000000002e */
[----:B------:R-:W3:Y:S01]  /*0960*/  LDS.128 R12, [UR6+0x150] ;  /* 0x00015006ff0c7984 */ /* 0x000ee20008000c00 */
[C---:B----4-:R-:W-:Y:S01]  /*0970*/  FFMA R53, R2.reuse, R20, R53 ;  /* 0x0000001402357223 */ /* 0x050fe20000000035 */
[C---:B------:R-:W-:Y:S01]  /*0980*/  FFMA R56, R2.reuse, R21, R56 ;  /* 0x0000001502387223 */ /* 0x040fe20000000038 */
[C---:B------:R-:W-:Y:S01]  /*0990*/  FFMA R39, R2.reuse, R22, R39 ;  /* 0x0000001602277223 */ /* 0x040fe20000000027 */
[----:B------:R-:W-:Y:S02]  /*09a0*/  FFMA R42, R2, R23, R42 ;  /* 0x00000017022a7223 */ /* 0x000fe4000000002a */
[----:B------:R-:W4:Y:S01]  /*09b0*/  LDS.128 R20, [UR6+0x100] ;  /* 0x00010006ff147984 */ /* 0x000f220008000c00 */
[C---:B0-----:R-:W-:Y:S01]  /*09c0*/  FFMA R55, R3.reuse, R24, R55 ;  /* 0x0000001803377223 */ /* 0x041fe20000000037 */
[C---:B------:R-:W-:Y:S01]  /*09d0*/  FFMA R58, R3.reuse, R25, R58 ;  /* 0x00000019033a7223 */ /* 0x040fe2000000003a */
[C---:B------:R-:W-:Y:S01]  /*09e0*/  FFMA R41, R3.reuse, R26, R41 ;  /* 0x0000001a03297223 */ /* 0x040fe20000000029 */
[----:B------:R-:W-:-:S02]  /*09f0*/  FFMA R2, R3, R27, R44 ;  /* 0x0000001b03027223 */ /* 0x000fc4000000002c */
[----:B------:R-:W0:Y:S01]  /*0a00*/  LDS.128 R24, [UR6+0x160] ;  /* 0x00016006ff187984 */ /* 0x000e220008000c00 */
[C---:B--2---:R-:W-:Y:S01]  /*0a10*/  FFMA R44, R3.reuse, R17, R32 ;  /* 0x00000011032c7223 */ /* 0x044fe20000000020 */
[C---:B------:R-:W-:Y:S01]  /*0a20*/  FFMA R33, R3.reuse, R16, R33 ;  /* 0x0000001003217223 */ /* 0x040fe20000000021 */
[C---:B------:R-:W-:Y:S01]  /*0a30*/  FFMA R47, R3.reuse, R18, R47 ;  /* 0x00000012032f7223 */ /* 0x040fe2000000002f */
[C---:B------:R-:W-:Y:S02]  /*0a40*/  FFMA R32, R3.reuse, R19, R52 ;  /* 0x0000001303207223 */ /* 0x040fe40000000034 */
        /* <DEDUP_REMOVED lines=9> */
[C---:B------:R-:W-:Y:S02]  /*0ae0*/  FFMA R48, R3.reuse, R23, R48 ;  /* 0x0000001703307223 */ /* 0x040fe40000000030 */
[----:B------:R-:W4:Y:S01]  /*0af0*/  LDS.128 R20, [UR6+0x140] ;  /* 0x00014006ff147984 */ /* 0x000f220008000c00 */
[C---:B0-----:R-:W-:Y:S01]  /*0b00*/  FFMA R61, R3.reuse, R24, R49 ;  /* 0x00000018033d7223 */ /* 0x041fe20000000031 */
[C---:B------:R-:W-:Y:S01]  /*0b10*/  FFMA R49, R3.reuse, R26, R37 ;  /* 0x0000001a03317223 */ /* 0x040fe20000000025 */
[C---:B--2---:R-:W-:Y:S01]  /*0b20*/  FFMA R37, R3.reuse, R16, R29 ;  /* 0x0000001003257223 */ /* 0x044fe2000000001d */
[C---:B------:R-:W-:Y:S01]  /*0b30*/  FFMA R52, R3.reuse, R17, R28 ;  /* 0x0000001103347223 */ /* 0x040fe2000000001c */
[C---:B------:R-:W-:Y:S01]  /*0b40*/  FFMA R35, R3.reuse, R18, R35 ;  /* 0x0000001203237223 */ /* 0x040fe20000000023 */
[----:B------:R-:W-:-:S02]  /*0b50*/  FFMA R50, R3, R19, R50 ;  /* 0x0000001303327223 */ /* 0x000fc40000000032 */
[----:B------:R-:W0:Y:S01]  /*0b60*/  LDS.128 R16, [UR6+0x1b0] ;  /* 0x0001b006ff107984 */ /* 0x000e220008000c00 */
[C---:B---3--:R-:W-:Y:S01]  /*0b70*/  FFMA R57, R4.reuse, R12, R57 ;  /* 0x0000000c04397223 */ /* 0x048fe20000000039 */
[C---:B------:R-:W-:Y:S01]  /*0b80*/  FFMA R34, R4.reuse, R13, R34 ;  /* 0x0000000d04227223 */ /* 0x040fe20000000022 */
[C---:B------:R-:W-:Y:S01]  /*0b90*/  FFMA R43, R4.reuse, R14, R43 ;  /* 0x0000000e042b7223 */ /* 0x040fe2000000002b */
[----:B------:R-:W-:Y:S02]  /*0ba0*/  FFMA R46, R4, R15, R46 ;  /* 0x0000000f042e7223 */ /* 0x000fe4000000002e */
[----:B------:R-:W2:Y:S01]  /*0bb0*/  LDS.128 R12, [UR6+0x1d0] ;  /* 0x0001d006ff0c7984 */ /* 0x000ea20008000c00 */
[C---:B----4-:R-:W-:Y:S01]  /*0bc0*/  FFMA R53, R3.reuse, R20, R53 ;  /* 0x0000001403357223 */ /* 0x050fe20000000035 */
[C---:B------:R-:W-:Y:S01]  /*0bd0*/  FFMA R56, R3.reuse, R21, R56 ;  /* 0x0000001503387223 */ /* 0x040fe20000000038 */
[C---:B------:R-:W-:Y:S01]  /*0be0*/  FFMA R39, R3.reuse, R22, R39 ;  /* 0x0000001603277223 */ /* 0x040fe20000000027 */
[----:B------:R-:W-:-:S02]  /*0bf0*/  FFMA R42, R3, R23, R42 ;  /* 0x00000017032a7223 */ /* 0x000fc4000000002a */
[----:B------:R-:W3:Y:S01]  /*0c00*/  LDS.128 R20, [UR6+0x180] ;  /* 0x00018006ff147984 */ /* 0x000ee20008000c00 */
[C---:B------:R-:W-:Y:S01]  /*0c10*/  FFMA R60, R3.reuse, R25, R30 ;  /* 0x00000019033c7223 */ /* 0x040fe2000000001e */
[----:B------:R-:W-:Y:S02]  /*0c20*/  FFMA R38, R3, R27, R38 ;  /* 0x0000001b03267223 */ /* 0x000fe40000000026 */
[----:B------:R-:W4:Y:S01]  /*0c30*/  LDS.128 R24, [UR6+0x1a0] ;  /* 0x0001a006ff187984 */ /* 0x000f220008000c00 */
[C---:B0-----:R-:W-:Y:S01]  /*0c40*/  FFMA R33, R4.reuse, R16, R33 ;  /* 0x0000001004217223 */ /* 0x041fe20000000021 */
[C---:B------:R-:W-:Y:S01]  /*0c50*/  FFMA R44, R4.reuse, R17, R44 ;  /* 0x00000011042c7223 */ /* 0x040fe2000000002c */
[C---:B------:R-:W-:Y:S01]  /*0c60*/  FFMA R47, R4.reuse, R18, R47 ;  /* 0x00000012042f7223 */ /* 0x040fe2000000002f */
[C---:B------:R-:W-:Y:S02]  /*0c70*/  FFMA R32, R4.reuse, R19, R32 ;  /* 0x0000001304207223 */ /* 0x040fe40000000020 */
[----:B------:R-:W0:Y:S01]  /*0c80*/  LDS.128 R16, [UR6+0x200] ;  /* 0x00020006ff107984 */ /* 0x000e220008000c00 */
[C---:B--2---:R-:W-:Y:S01]  /*0c90*/  FFMA R51, R4.reuse, R12, R51 ;  /* 0x0000000c04337223 */ /* 0x044fe20000000033 */
[C---:B------:R-:W-:Y:S01]  /*0ca0*/  FFMA R54, R4.reuse, R13, R54 ;  /* 0x0000000d04367223 */ /* 0x040fe20000000036 */
[C---:B------:R-:W-:Y:S01]  /*0cb0*/  FFMA R59, R4.reuse, R14, R59 ;  /* 0x0000000e043b7223 */ /* 0x040fe2000000003b */
[----:B------:R-:W-:-:S02]  /*0cc0*/  FFMA R40, R4, R15, R40 ;  /* 0x0000000f04287223 */ /* 0x000fc40000000028 */
[----:B------:R-:W2:Y:S01]  /*0cd0*/  LDS.128 R12, [UR6+0x210] ;  /* 0x00021006ff0c7984 */ /* 0x000ea20008000c00 */
[C---:B---3--:R-:W-:Y:S01]  /*0ce0*/  FFMA R3, R4.reuse, R20, R31 ;  /* 0x0000001404037223 */ /* 0x048fe2000000001f */
[C---:B------:R-:W-:Y:S01]  /*0cf0*/  FFMA R36, R4.reuse, R21, R36 ;  /* 0x0000001504247223 */ /* 0x040fe20000000024 */
[C---:B------:R-:W-:Y:S01]  /*0d00*/  FFMA R45, R4.reuse, R22, R45 ;  /* 0x00000016042d7223 */ /* 0x040fe2000000002d */
[C---:B------:R-:W-:Y:S01]  /*0d10*/  FFMA R48, R4.reuse, R23, R48 ;  /* 0x0000001704307223 */ /* 0x040fe20000000030 */
[----:B------:R-:W3:Y:S01]  /*0d20*/  LDS.128 R28, [UR6+0x1e0] ;  /* 0x0001e006ff1c7984 */ /* 0x000ee20008000c00 */
[C---:B----4-:R-:W-:Y:S01]  /*0d30*/  FFMA R55, R4.reuse, R24, R55 ;  /* 0x0000001804377223 */ /* 0x050fe20000000037 */
[C---:B------:R-:W-:Y:S02]  /*0d40*/  FFMA R58, R4.reuse, R25, R58 ;  /* 0x00000019043a7223 */ /* 0x040fe4000000003a */
[----:B------:R-:W4:Y:S01]  /*0d50*/  LDS.128 R20, [UR6+0x1c0] ;  /* 0x0001c006ff147984 */ /* 0x000f220008000c00 */
[C---:B------:R-:W-:Y:S01]  /*0d60*/  FFMA R41, R4.reuse, R26, R41 ;  /* 0x0000001a04297223 */ /* 0x040fe20000000029 */
[----:B------:R-:W-:-:S02]  /*0d70*/  FFMA R2, R4, R27, R2 ;  /* 0x0000001b04027223 */ /* 0x000fc40000000002 */
[----:B------:R-:W5:Y:S01]  /*0d80*/  LDS.128 R24, [UR6+0x1f0] ;  /* 0x0001f006ff187984 */ /* 0x000f620008000c00 */
        /* <DEDUP_REMOVED lines=13> */
[C---:B----4-:R-:W-:Y:S01]  /*0e60*/  FFMA R53, R4.reuse, R20, R53 ;  /* 0x0000001404357223 */ /* 0x050fe20000000035 */
[C---:B------:R-:W-:Y:S01]  /*0e70*/  FFMA R56, R4.reuse, R21, R56 ;  /* 0x0000001504387223 */ /* 0x040fe20000000038 */
[C---:B------:R-:W-:Y:S01]  /*0e80*/  FFMA R39, R4.reuse, R22, R39 ;  /* 0x0000001604277223 */ /* 0x040fe20000000027 */
[C---:B------:R-:W-:Y:S01]  /*0e90*/  FFMA R42, R4.reuse, R23, R42 ;  /* 0x00000017042a7223 */ /* 0x040fe2000000002a */
[C---:B------:R-:W-:Y:S01]  /*0ea0*/  FFMA R38, R4.reuse, R31, R38 ;  /* 0x0000001f04267223 */ /* 0x040fe20000000026 */
[----:B------:R-:W3:Y:S01]  /*0eb0*/  LDS.128 R20, [UR6+0x220] ;  /* 0x00022006ff147984 */ /* 0x000ee20008000c00 */
[C---:B-----5:R-:W-:Y:S01]  /*0ec0*/  FFMA R37, R4.reuse, R24, R37 ;  /* 0x0000001804257223 */ /* 0x060fe20000000025 */
[C---:B------:R-:W-:Y:S01]  /*0ed0*/  FFMA R52, R4.reuse, R25, R52 ;  /* 0x0000001904347223 */ /* 0x040fe20000000034 */
[C---:B------:R-:W-:Y:S01]  /*0ee0*/  FFMA R35, R4.reuse, R26, R35 ;  /* 0x0000001a04237223 */ /* 0x040fe20000000023 */
[----:B------:R-:W4:Y:S01]  /*0ef0*/  LDS.128 R28, [UR6+0x230] ;  /* 0x00023006ff1c7984 */ /* 0x000f220008000c00 */
[----:B------:R-:W-:-:S03]  /*0f00*/  FFMA R50, R4, R27, R50 ;  /* 0x0000001b04327223 */ /* 0x000fc60000000032 */
        /* <DEDUP_REMOVED lines=15> */
[C---:B----4-:R-:W-:Y:S01]  /*1000*/  FFMA R33, R6.reuse, R28, R33 ;  /* 0x0000001c06217223 */ /* 0x050fe20000000021 */
        /* <DEDUP_REMOVED lines=23> */
[----:B------:R-:W-:Y:S01]  /*1180*/  FFMA R50, R6, R23, R50 ;  /* 0x0000001706327223 */ /* 0x000fe20000000032 */
        /* <DEDUP_REMOVED lines=9> */
[C---:B------:R-:W-:Y:S01]  /*1220*/  FFMA R32, R10.reuse, R27, R32 ;  /* 0x0000001b0a207223 */ /* 0x040fe20000000020 */
[C---:B0-----:R-:W-:Y:S01]  /*1230*/  FFMA R61, R10.reuse, R16, R61 ;  /* 0x000000100a3d7223 */ /* 0x041fe2000000003d */
[C---:B------:R-:W-:Y:S01]  /*1240*/  FFMA R60, R10.reuse, R17, R60 ;  /* 0x000000110a3c7223 */ /* 0x040fe2000000003c */
[----:B------:R-:W0:Y:S01]  /*1250*/  LDS.128 R24, [UR6+0x300] ;  /* 0x00030006ff187984 */ /* 0x000e220008000c00 */
[C---:B------:R-:W-:Y:S01]  /*1260*/  FFMA R49, R10.reuse, R18, R49 ;  /* 0x000000120a317223 */ /* 0x040fe20000000031 */
[----:B-1----:R-:W-:-:S02]  /*1270*/  FFMA R64, R10, R19, R38 ;  /* 0x000000130a407223 */ /* 0x002fc40000000026 */
[----:B------:R-:W1:Y:S01]  /*1280*/  LDS.128 R16, [UR6+0x320] ;  /* 0x00032006ff107984 */ /* 0x000e620008000c00 */
        /* <DEDUP_REMOVED lines=12> */
[----:B------:R-:W-:Y:S01]  /*1350*/  FFMA R50, R10, R31, R50 ;  /* 0x0000001f0a327223 */ /* 0x000fe20000000032 */
[C---:B0-----:R-:W-:Y:S01]  /*1360*/  FFMA R10, R5.reuse, R25, R36 ;  /* 0x00000019050a7223 */ /* 0x041fe20000000024 */
[----:B------:R-:W0:Y:S01]  /*1370*/  LDS.128 R20, [UR6+0x330] ;  /* 0x00033006ff147984 */ /* 0x000e220008000c00 */
[C---:B------:R-:W-:Y:S01]  /*1380*/  FFMA R68, R5.reuse, R24, R4 ;  /* 0x0000001805447223 */ /* 0x040fe20000000004 */
[C---:B------:R-:W-:Y:S01]  /*1390*/  FFMA R45, R5.reuse, R26, R45 ;  /* 0x0000001a052d7223 */ /* 0x040fe2000000002d */
[C---:B-1----:R-:W-:Y:S01]  /*13a0*/  FFMA R55, R5.reuse, R16, R55 ;  /* 0x0000001005377223 */ /* 0x042fe20000000037 */
[----:B------:R-:W1:Y:S01]  /*13b0*/  LDS.128 R28, [UR6+0x340] ;  /* 0x00034006ff1c7984 */ /* 0x000e620008000c00 */
[C---:B------:R-:W-:Y:S01]  /*13c0*/  FFMA R58, R5.reuse, R17, R58 ;  /* 0x00000011053a7223 */ /* 0x040fe2000000003a */
[C---:B------:R-:W-:Y:S01]  /*13d0*/  FFMA R67, R5.reuse, R18, R41 ;  /* 0x0000001205437223 */ /* 0x040fe20000000029 */
[C---:B------:R-:W-:Y:S01]  /*13e0*/  FFMA R2, R5.reuse, R19, R2 ;  /* 0x0000001305027223 */ /* 0x040fe20000000002 */
[----:B------:R-:W3:Y:S01]  /*13f0*/  LDS.128 R36, [UR6+0x370] ;  /* 0x00037006ff247984 */ /* 0x000ee20008000c00 */
[----:B------:R-:W-:-:S03]  /*1400*/  FFMA R48, R5, R27, R48 ;  /* 0x0000001b05307223 */ /* 0x000fc60000000030 */
[----:B------:R-:W4:Y:S04]  /*1410*/  LDS.128 R16, [UR6+0x380] ;  /* 0x00038006ff107984 */ /* 0x000f280008000c00 */
[----:B------:R-:W5:Y:S01]  /*1420*/  LDS.128 R24, [UR6+0x350] ;  /* 0x00035006ff187984 */ /* 0x000f620008000c00 */
[C---:B--2---:R-:W-:Y:S01]  /*1430*/  FFMA R71, R5.reuse, R14, R43 ;  /* 0x0000000e05477223 */ /* 0x044fe2000000002b */
[C---:B------:R-:W-:Y:S01]  /*1440*/  FFMA R57, R5.reuse, R12, R57 ;  /* 0x0000000c05397223 */ /* 0x040fe20000000039 */
[C---:B------:R-:W-:Y:S01]  /*1450*/  FFMA R70, R5.reuse, R13, R34 ;  /* 0x0000000d05467223 */ /* 0x040fe20000000022 */
[C---:B------:R-:W-:Y:S01]  /*1460*/  FFMA R46, R5.reuse, R15, R46 ;  /* 0x0000000f052e7223 */ /* 0x040fe2000000002e */
[----:B------:R-:W2:Y:S04]  /*1470*/  LDS.128 R40, [UR6+0x360] ;  /* 0x00036006ff287984 */ /* 0x000ea80008000c00 */
[----:B------:R-:W2:Y:S01]  /*1480*/  LDS.128 R12, [UR6+0x390] ;  /* 0x00039006ff0c7984 */ /* 0x000ea20008000c00 */
[C---:B0-----:R-:W-:Y:S01]  /*1490*/  FFMA R65, R5.reuse, R20, R33 ;  /* 0x0000001405417223 */ /* 0x041fe20000000021 */
[C---:B------:R-:W-:Y:S01]  /*14a0*/  FFMA R66, R5.reuse, R23, R32 ;  /* 0x0000001705427223 */ /* 0x040fe20000000020 */
[C---:B------:R-:W-:Y:S01]  /*14b0*/  FFMA R4, R5.reuse, R21, R44 ;  /* 0x0000001505047223 */ /* 0x040fe2000000002c */
[----:B------:R-:W0:Y:S01]  /*14c0*/  LDS.128 R32, [UR6+0x3a0] ;  /* 0x0003a006ff207984 */ /* 0x000e220008000c00 */
[C---:B-1----:R-:W-:Y:S01]  /*14d0*/  FFMA R53, R5.reuse, R28, R53 ;  /* 0x0000001c05357223 */ /* 0x042fe20000000035 */
[C---:B------:R-:W-:Y:S01]  /*14e0*/  FFMA R56, R5.reuse, R29, R56 ;  /* 0x0000001d05387223 */ /* 0x040fe20000000038 */
[C---:B------:R-:W-:Y:S01]  /*14f0*/  FFMA R3, R5.reuse, R30, R3 ;  /* 0x0000001e05037223 */ /* 0x040fe20000000003 */
[C---:B------:R-:W-:Y:S01]  /*1500*/  FFMA R6, R5.reuse, R31, R6 ;  /* 0x0000001f05067223 */ /* 0x040fe20000000006 */
[C---:B---3--:R-:W-:Y:S01]  /*1510*/  FFMA R77, R5.reuse, R36, R63 ;  /* 0x00000024054d7223 */ /* 0x048fe2000000003f */
[----:B------:R-:W1:Y:S01]  /*1520*/  LDS.128 R28, [UR6+0x3b0] ;  /* 0x0003b006ff1c7984 */ /* 0x000e620008000c00 */
[----:B------:R-:W-:Y:S01]  /*1530*/  FFMA R47, R5, R22, R47 ;  /* 0x00000016052f7223 */ /* 0x000fe2000000002f */
[C---:B----4-:R-:W-:Y:S01]  /*1540*/  FFMA R63, R9.reuse, R16, R68 ;  /* 0x00000010093f7223 */ /* 0x050fe20000000044 */
[C---:B------:R-:W-:Y:S01]  /*1550*/  FFMA R36, R9.reuse, R17, R10 ;  /* 0x0000001109247223 */ /* 0x040fe2000000000a */
[C---:B------:R-:W-:Y:S01]  /*1560*/  FFMA R45, R9.reuse, R18, R45 ;  /* 0x00000012092d7223 */ /* 0x040fe2000000002d */
[----:B------:R-:W-:Y:S01]  /*1570*/  FFMA R48, R9, R19, R48 ;  /* 0x0000001309307223 */ /* 0x000fe20000000030 */
[C---:B-----5:R-:W-:Y:S01]  /*1580*/  FFMA R51, R5.reuse, R24, R51 ;  /* 0x0000001805337223 */ /* 0x060fe20000000033 */
[C---:B------:R-:W-:Y:S01]  /*1590*/  FFMA R62, R5.reuse, R25, R62 ;  /* 0x00000019053e7223 */ /* 0x040fe2000000003e */
[C---:B------:R-:W-:Y:S01]  /*15a0*/  FFMA R59, R5.reuse, R26, R59 ;  /* 0x0000001a053b7223 */ /* 0x040fe2000000003b */
[C---:B------:R-:W-:Y:S01]  /*15b0*/  FFMA R72, R5.reuse, R27, R54 ;  /* 0x0000001b05487223 */ /* 0x040fe20000000036 */
[----:B------:R-:W3:Y:S04]  /*15c0*/  LDS.128 R16, [UR6+0x3e0] ;  /* 0x0003e006ff107984 */ /* 0x000ee80008000c00 */
[----:B------:R-:W4:Y:S01]  /*15d0*/  LDS.128 R24, [UR6+0x3c0] ;  /* 0x0003c006ff187984 */ /* 0x000f220008000c00 */
[C---:B--2---:R-:W-:Y:S01]  /*15e0*/  FFMA R73, R5.reuse, R40, R61 ;  /* 0x0000002805497223 */ /* 0x044fe2000000003d */
[----:B------:R-:W-:-:S02]  /*15f0*/  FFMA R64, R5, R43, R64 ;  /* 0x0000002b05407223 */ /* 0x000fc40000000040 */
[----:B------:R-:W2:Y:S01]  /*1600*/  LDS.128 R20, [UR6+0x3d0] ;  /* 0x0003d006ff147984 */ /* 0x000ea20008000c00 */
[C---:B------:R-:W-:Y:S01]  /*1610*/  FFMA R57, R9.reuse, R12, R57 ;  /* 0x0000000c09397223 */ /* 0x040fe20000000039 */
[C---:B------:R-:W-:Y:S01]  /*1620*/  FFMA R61, R9.reuse, R13, R70 ;  /* 0x0000000d093d7223 */ /* 0x040fe20000000046 */
[C---:B------:R-:W-:Y:S01]  /*1630*/  FFMA R43, R9.reuse, R14, R71 ;  /* 0x0000000e092b7223 */ /* 0x040fe20000000047 */
[----:B------:R-:W-:Y:S02]  /*1640*/  FFMA R46, R9, R15, R46 ;  /* 0x0000000f092e7223 */ /* 0x000fe4000000002e */
[----:B------:R-:W5:Y:S01]  /*1650*/  LDS.128 R12, [UR6+0x3f0] ;  /* 0x0003f006ff0c7984 */ /* 0x000f620008000c00 */
[----:B------:R-:W-:Y:S01]  /*1660*/  UISETP.GE.U32.AND UP0, UPT, UR4, 0xff8, UPT ;  /* 0x00000ff80400788c */ /* 0x000fe2000bf06070 */
[C---:B------:R-:W-:Y:S01]  /*1670*/  FFMA R60, R5.reuse, R41, R60 ;  /* 0x00000029053c7223 */ /* 0x040fe2000000003c */
[C---:B------:R-:W-:Y:S01]  /*1680*/  FFMA R75, R5.reuse, R42, R49 ;  /* 0x0000002a054b7223 */ /* 0x040fe20000000031 */
[C---:B------:R-:W-:Y:S01]  /*1690*/  FFMA R74, R5.reuse, R37, R52 ;  /* 0x00000025054a7223 */ /* 0x040fe20000000034 */
[C---:B------:R-:W-:Y:S01]  /*16a0*/  FFMA R69, R5.reuse, R38, R69 ;  /* 0x0000002605457223 */ /* 0x040fe20000000045 */
[----:B------:R-:W-:Y:S01]  /*16b0*/  FFMA R50, R5, R39, R50 ;  /* 0x0000002705327223 */ /* 0x000fe20000000032 */
[----:B------:R-:W-:Y:S01]  /*16c0*/  UIADD3 UR6, UPT, UPT, UR4, 0x8, URZ ;  /* 0x0000000804067890 */ /* 0x000fe2000fffe0ff */
[C---:B0-----:R-:W-:Y:S01]  /*16d0*/  FFMA R55, R9.reuse, R32, R55 ;  /* 0x0000002009377223 */ /* 0x041fe20000000037 */
[C---:B------:R-:W-:Y:S01]  /*16e0*/  FFMA R58, R9.reuse, R33, R58 ;  /* 0x00000021093a7223 */ /* 0x040fe2000000003a */
[C---:B------:R-:W-:Y:S01]  /*16f0*/  FFMA R44, R9.reuse, R35, R2 ;  /* 0x00000023092c7223 */ /* 0x040fe20000000002 */
[----:B------:R-:W-:Y:S01]  /*1700*/  FFMA R41, R9, R34, R67 ;  /* 0x0000002209297223 */ /* 0x000fe20000000043 */
[----:B------:R-:W-:Y:S01]  /*1710*/  IADD3 R7, PT, PT, R7, 0x8, RZ ;  /* 0x0000000807077810 */ /* 0x000fe20007ffe0ff */
[C---:B-1----:R-:W-:Y:S01]  /*1720*/  FFMA R47, R9.reuse, R30, R47 ;  /* 0x0000001e092f7223 */ /* 0x042fe2000000002f */
[C---:B------:R-:W-:Y:S01]  /*1730*/  FFMA R33, R9.reuse, R28, R65 ;  /* 0x0000001c09217223 */ /* 0x040fe20000000041 */
[C---:B------:R-:W-:Y:S01]  /*1740*/  FFMA R32, R9.reuse, R29, R4 ;  /* 0x0000001d09207223 */ /* 0x040fe20000000004 */
[C---:B------:R-:W-:Y:S01]  /*1750*/  FFMA R52, R9.reuse, R31, R66 ;  /* 0x0000001f09347223 */ /* 0x040fe20000000042 */
[----:B------:R-:W-:Y:S01]  /*1760*/  IADD3 R0, PT, PT, R0, 0x8000, RZ ;  /* 0x0000800000007810 */ /* 0x000fe20007ffe0ff */
[----:B------:R-:W-:Y:S01]  /*1770*/  UMOV UR4, UR6 ;  /* 0x0000000600047c82 */ /* 0x000fe20008000000 */
        /* <DEDUP_REMOVED lines=8> */
[C---:B--2---:R-:W-:Y:S01]  /*1800*/  FFMA R51, R9.reuse, R20, R51 ;  /* 0x0000001409337223 */ /* 0x044fe20000000033 */
[C---:B------:R-:W-:Y:S01]  /*1810*/  FFMA R54, R9.reuse, R21, R62 ;  /* 0x0000001509367223 */ /* 0x040fe2000000003e */
[C---:B------:R-:W-:Y:S01]  /*1820*/  FFMA R59, R9.reuse, R22, R59 ;  /* 0x00000016093b7223 */ /* 0x040fe2000000003b */
[C---:B------:R-:W-:Y:S01]  /*1830*/  FFMA R40, R9.reuse, R23, R72 ;  /* 0x0000001709287223 */ /* 0x040fe20000000048 */
[C---:B-----5:R-:W-:Y:S01]  /*1840*/  FFMA R29, R9.reuse, R12, R77 ;  /* 0x0000000c091d7223 */ /* 0x060fe2000000004d */
        /* <DEDUP_REMOVED lines=10> */
[----:B-1----:R-:W-:-:S04]  /*18f0*/  LEA R4, P0, R0, UR6, 0x2 ;  /* 0x0000000600047c11 */ /* 0x002fc8000f8010ff */
[----:B------:R-:W-:Y:S01]  /*1900*/  LEA.HI.X R5, R0, UR7, R5, 0x2, P0 ;  /* 0x0000000700057c11 */ /* 0x000fe200080f1405 */
[----:B0-----:R-:W-:-:S05]  /*1910*/  IMAD.WIDE.U32 R2, R11, 0x4, R2 ;  /* 0x000000040b027825 */ /* 0x001fca00078e0002 */
        /* <DEDUP_REMOVED lines=33> */
.L_x_25:
        /* <DEDUP_REMOVED lines=13> */
.L_x_36:


//--------------------- .text._Z9kernel_32PKfS0_Pf --------------------------
	.section	.text._Z9kernel_32PKfS0_Pf,"ax",@progbits
	.align	128
        .global         _Z9kernel_32PKfS0_Pf
        .type           _Z9kernel_32PKfS0_Pf,@function
        .size           _Z9kernel_32PKfS0_Pf,(.L_x_37 - _Z9kernel_32PKfS0_Pf)
        .other          _Z9kernel_32PKfS0_Pf,@"STO_CUDA_ENTRY STV_DEFAULT"
_Z9kernel_32PKfS0_Pf:
.text._Z9kernel_32PKfS0_Pf:
[----:B------:R-:W0:Y:S08]  /*0000*/  LDC R1, c[0x0][0x37c] ;  /* 0x0000df00ff017b82 */ /* 0x000e300000000800 */
[----:B------:R-:W1:Y:S01]  /*0010*/  S2UR UR6, SR_CgaCtaId ;  /* 0x00000000000679c3 */ /* 0x000e620000008800 */
[----:B------:R-:W2:Y:S01]  /*0020*/  S2R R4, SR_TID.X ;  /* 0x0000000000047919 */ /* 0x000ea20000002100 */
[----:B------:R-:W-:Y:S01]  /*0030*/  UMOV UR4, 0x400 ;  /* 0x0000040000047882 */ /* 0x000fe20000000000 */
[----:B0-----:R-:W-:-:S02]  /*0040*/  IADD3 R1, PT, PT, R1, -0x80, RZ ;  /* 0xffffff8001017810 */ /* 0x001fc40007ffe0ff */
[----:B------:R-:W-:Y:S02]  /*0050*/  CS2R R36, SRZ ;  /* 0x0000000000247805 */ /* 0x000fe4000001ff00 */
[----:B------:R-:W-:Y:S02]  /*0060*/  CS2R R38, SRZ ;  /* 0x0000000000267805 */ /* 0x000fe4000001ff00 */
[----:B------:R-:W-:Y:S02]  /*0070*/  CS2R R40, SRZ ;  /* 0x0000000000287805 */ /* 0x000fe4000001ff00 */
[----:B------:R-:W-:Y:S01]  /*0080*/  CS2R R42, SRZ ;  /* 0x00000000002a7805 */ /* 0x000fe2000001ff00 */
[----:B------:R-:W0:Y:S01]  /*0090*/  S2UR UR5, SR_CTAID.Y ;  /* 0x00000000000579c3 */ /* 0x000e220000002600 */
        /* <DEDUP_REMOVED lines=11> */
[----:B------:R-:W-:Y:S01]  /*0150*/  CS2R R110, SRZ ;  /* 0x00000000006e7805 */ /* 0x000fe2000001ff00 */
[----:B------:R-:W3:Y:S01]  /*0160*/  LDCU.64 UR8, c[0x0][0x358] ;  /* 0x00006b00ff0877ac */ /* 0x000ee20008000a00 */
[----:B-1----:R-:W-:Y:S01]  /*0170*/  ULEA UR6, UR6, UR4, 0x18 ;  /* 0x0000000406067291 */ /* 0x002fe2000f8ec0ff */
[----:B------:R-:W1:Y:S05]  /*0180*/  S2UR UR4, SR_CTAID.X ;  /* 0x00000000000479c3 */ /* 0x000e6a0000002500 */
[----:B------:R-:W-:Y:S01]  /*0190*/  MOV R2, UR6 ;  /* 0x0000000600027c02 */ /* 0x000fe20008000f00 */
[----:B0-----:R-:W-:Y:S01]  /*01a0*/  USHF.L.U32 UR5, UR5, 0x11, URZ ;  /* 0x0000001105057899 */ /* 0x001fe200080006ff */
[----:B--2---:R-:W-:-:S02]  /*01b0*/  SHF.R.U32.HI R3, RZ, 0x5, R4 ;  /* 0x00000005ff037819 */ /* 0x004fc40000011604 */
[----:B------:R-:W-:-:S03]  /*01c0*/  SHF.L.U32 R0, R4, 0x2, RZ ;  /* 0x0000000204007819 */ /* 0x000fc600000006ff */
[C---:B------:R-:W-:Y:S01]  /*01d0*/  IMAD R2, R3.reuse, 0x84, R2 ;  /* 0x0000008403027824 */ /* 0x040fe200078e0202 */
[----:B------:R-:W-:Y:S02]  /*01e0*/  SHF.L.U32 R3, R3, 0xc, RZ ;  /* 0x0000000c03037819 */ /* 0x000fe400000006ff */
[----:B------:R-:W-:Y:S01]  /*01f0*/  LOP3.LUT R5, R0, 0x7c, RZ, 0xc0, !PT ;  /* 0x0000007c00057812 */ /* 0x000fe200078ec0ff */
[----:B------:R-:W-:Y:S01]  /*0200*/  HFMA2 R0, -RZ, RZ, 0, 0 ;  /* 0x00000000ff007431 */ /* 0x000fe200000001ff */
[----:B------:R-:W-:Y:S02]  /*0210*/  LOP3.LUT R3, R3, UR5, RZ, 0xfc, !PT ;  /* 0x0000000503037c12 */ /* 0x000fe4000f8efcff */
[----:B------:R-:W-:Y:S02]  /*0220*/  IADD3 R2, PT, PT, R2, R5, RZ ;  /* 0x0000000502027210 */ /* 0x000fe40007ffe0ff */
[----:B------:R-:W-:Y:S01]  /*0230*/  LOP3.LUT R113, R3, 0x1f, R4, 0xf8, !PT ;  /* 0x0000001f03717812 */ /* 0x000fe200078ef804 */
[----:B-1----:R-:W-:-:S06]  /*0240*/  USHF.L.U32 UR4, UR4, 0x8, URZ ;  /* 0x0000000804047899 */ /* 0x002fcc00080006ff */
[----:B---3--:R-:W-:-:S07]  /*0250*/  LOP3.LUT R3, R4, UR4, RZ, 0xfc, !PT ;  /* 0x0000000404037c12 */ /* 0x008fce000f8efcff */
.L_x_27:
[----:B------:R-:W0:Y:S01]  /*0260*/  LDC.64 R72, c[0x0][0x388] ;  /* 0x0000e200ff487b82 */ /* 0x000e220000000a00 */
[----:B------:R-:W-:Y:S02]  /*0270*/  IADD3 R67, PT, PT, R113, R0, RZ ;  /* 0x0000000071437210 */ /* 0x000fe40007ffe0ff */
[----:B------:R-:W-:Y:S02]  /*0280*/  LEA R121, R0, R3, 0xc ;  /* 0x0000000300797211 */ /* 0x000fe400078e60ff */
[C---:B------:R-:W-:Y:S02]  /*0290*/  IADD3 R69, PT, PT, R67.reuse, 0x8000, RZ ;  /* 0x0000800043457810 */ /* 0x040fe40007ffe0ff */
[----:B------:R-:W-:Y:S01]  /*02a0*/  IADD3 R71, PT, PT, R67, 0x10000, RZ ;  /* 0x0001000043477810 */ /* 0x000fe20007ffe0ff */
[----:B------:R-:W1:Y:S01]  /*02b0*/  LDC.64 R64, c[0x0][0x380] ;  /* 0x0000e000ff407b82 */ /* 0x000e620000000a00 */
[C---:B------:R-:W-:Y:S01]  /*02c0*/  IADD3 R17, PT, PT, R121.reuse, 0x1000, RZ ;  /* 0x0000100079117810 */ /* 0x040fe20007ffe0ff */
[C---:B------:R-:W-:Y:S01]  /*02d0*/  VIADD R99, R121.reuse, 0x10000 ;  /* 0x0001000079637836 */ /* 0x040fe20000000000 */
[C---:B------:R-:W-:Y:S01]  /*02e0*/  IADD3 R19, PT, PT, R121.reuse, 0x3000, RZ ;  /* 0x0000300079137810 */ /* 0x040fe20007ffe0ff */
[C---:B------:R-:W-:Y:S01]  /*02f0*/  VIADD R75, R121.reuse, 0x1d000 ;  /* 0x0001d000794b7836 */ /* 0x040fe20000000000 */
[----:B------:R-:W-:-:S02]  /*0300*/  IADD3 R21, PT, PT, R121, 0x5000, RZ ;  /* 0x0000500079157810 */ /* 0x000fc40007ffe0ff */
[----:B------:R-:W-:Y:S02]  /*0310*/  IADD3 R23, PT, PT, R121, 0x7000, RZ ;  /* 0x0000700079177810 */ /* 0x000fe40007ffe0ff */
[----:B------:R-:W-:Y:S02]  /*0320*/  IADD3 R5, PT, PT, R67, 0x18000, RZ ;  /* 0x0001800043057810 */ /* 0x000fe40007ffe0ff */
[C---:B------:R-:W-:Y:S02]  /*0330*/  IADD3 R119, PT, PT, R121.reuse, 0x2000, RZ ;  /* 0x0000200079777810 */ /* 0x040fe40007ffe0ff */
[C---:B------:R-:W-:Y:S02]  /*0340*/  IADD3 R117, PT, PT, R121.reuse, 0x4000, RZ ;  /* 0x0000400079757810 */ /* 0x040fe40007ffe0ff */
[----:B------:R-:W-:Y:S01]  /*0350*/  IADD3 R115, PT, PT, R121, 0x6000, RZ ;  /* 0x0000600079737810 */ /* 0x000fe20007ffe0ff */
[----:B0-----:R-:W-:Y:S01]  /*0360*/  IMAD.WIDE.U32 R66, R67, 0x4, R72 ;  /* 0x0000000443427825 */ /* 0x001fe200078e0048 */
[----:B------:R-:W-:-:S02]  /*0370*/  IADD3 R107, PT, PT, R121, 0x8000, RZ ;  /* 0x00008000796b7810 */ /* 0x000fc40007ffe0ff */
[----:B------:R-:W-:Y:S01]  /*0380*/  IADD3 R25, PT, PT, R121, 0x9000, RZ ;  /* 0x0000900079197810 */ /* 0x000fe20007ffe0ff */
[--C-:B------:R-:W-:Y:S01]  /*0390*/  IMAD.WIDE.U32 R68, R69, 0x4, R72.reuse ;  /* 0x0000000445447825 */ /* 0x100fe200078e0048 */
[C---:B------:R-:W-:Y:S01]  /*03a0*/  IADD3 R105, PT, PT, R121.reuse, 0xa000, RZ ;  /* 0x0000a00079697810 */ /* 0x040fe20007ffe0ff */
[----:B------:R-:W2:Y:S01]  /*03b0*/  LDG.E.CONSTANT R67, desc[UR8][R66.64] ;  /* 0x0000000842437981 */ /* 0x000ea2000c1e9900 */
[----:B------:R-:W-:Y:S01]  /*03c0*/  IADD3 R27, PT, PT, R121, 0xb000, RZ ;  /* 0x0000b000791b7810 */ /* 0x000fe20007ffe0ff */
[----:B------:R-:W-:Y:S01]  /*03d0*/  IMAD.WIDE.U32 R70, R71, 0x4, R72 ;  /* 0x0000000447467825 */ /* 0x000fe200078e0048 */
[C---:B------:R-:W-:Y:S01]  /*03e0*/  IADD3 R103, PT, PT, R121.reuse, 0xc000, RZ ;  /* 0x0000c00079677810 */ /* 0x040fe20007ffe0ff */
[----:B------:R-:W3:Y:S01]  /*03f0*/  LDG.E.CONSTANT R69, desc[UR8][R68.64] ;  /* 0x0000000844457981 */ /* 0x000ee2000c1e9900 */
[----:B------:R-:W-:Y:S01]  /*0400*/  IADD3 R29, PT, PT, R121, 0xd000, RZ ;  /* 0x0000d000791d7810 */ /* 0x000fe20007ffe0ff */
[--C-:B-1----:R-:W-:Y:S01]  /*0410*/  IMAD.WIDE.U32 R16, R17, 0x4, R64.reuse ;  /* 0x0000000411107825 */ /* 0x102fe200078e0040 */
[C---:B------:R-:W-:Y:S01]  /*0420*/  IADD3 R101, PT, PT, R121.reuse, 0xe000, RZ ;  /* 0x0000e00079657810 */ /* 0x040fe20007ffe0ff */
[----:B------:R-:W4:Y:S01]  /*0430*/  LDG.E.CONSTANT R71, desc[UR8][R70.64] ;  /* 0x0000000846477981 */ /* 0x000f22000c1e9900 */
[----:B------:R-:W-:Y:S01]  /*0440*/  IADD3 R31, PT, PT, R121, 0xf000, RZ ;  /* 0x0000f000791f7810 */ /* 0x000fe20007ffe0ff */
[----:B------:R-:W-:Y:S01]  /*0450*/  IMAD.WIDE.U32 R18, R19, 0x4, R64 ;  /* 0x0000000413127825 */ /* 0x000fe200078e0040 */
[----:B------:R-:W-:-:S02]  /*0460*/  IADD3 R33, PT, PT, R121, 0x11000, RZ ;  /* 0x0001100079217810 */ /* 0x000fc40007ffe0ff */
[----:B------:R-:W-:Y:S01]  /*0470*/  IADD3 R97, PT, PT, R121, 0x12000, RZ ;  /* 0x0001200079617810 */ /* 0x000fe20007ffe0ff */
[--C-:B------:R-:W-:Y:S01]  /*0480*/  IMAD.WIDE.U32 R20, R21, 0x4, R64.reuse ;  /* 0x0000000415147825 */ /* 0x100fe200078e0040 */
[C---:B------:R-:W-:Y:S02]  /*0490*/  IADD3 R35, PT, PT, R121.reuse, 0x13000, RZ ;  /* 0x0001300079237810 */ /* 0x040fe40007ffe0ff */
[----:B------:R-:W-:Y:S01]  /*04a0*/  IADD3 R95, PT, PT, R121, 0x14000, RZ ;  /* 0x00014000795f7810 */ /* 0x000fe20007ffe0ff */
[----:B------:R-:W-:Y:S01]  /*04b0*/  IMAD.WIDE.U32 R22, R23, 0x4, R64 ;  /* 0x0000000417167825 */ /* 0x000fe200078e0040 */
[C---:B------:R-:W-:Y:S01]  /*04c0*/  IADD3 R91, PT, PT, R121.reuse, 0x15000, RZ ;  /* 0x00015000795b7810 */ /* 0x040fe20007ffe0ff */
[----:B------:R-:W5:Y:S01]  /*04d0*/  LDG.E R9, desc[UR8][R20.64] ;  /* 0x0000000814097981 */ /* 0x000f62000c1e1900 */
[----:B------:R-:W-:Y:S01]  /*04e0*/  IADD3 R93, PT, PT, R121, 0x16000, RZ ;  /* 0x00016000795d7810 */ /* 0x000fe20007ffe0ff */
[----:B------:R-:W-:Y:S01]  /*04f0*/  IMAD.WIDE.U32 R72, R5, 0x4, R72 ;  /* 0x0000000405487825 */ /* 0x000fe200078e0048 */
[C---:B------:R-:W-:Y:S01]  /*0500*/  IADD3 R87, PT, PT, R121.reuse, 0x17000, RZ ;  /* 0x0001700079577810 */ /* 0x040fe20007ffe0ff */
[----:B------:R-:W5:Y:S01]  /*0510*/  LDG.E R5, desc[UR8][R16.64] ;  /* 0x0000000810057981 */ /* 0x000f62000c1e1900 */
[----:B------:R-:W-:Y:S01]  /*0520*/  IADD3 R89, PT, PT, R121, 0x18000, RZ ;  /* 0x0001800079597810 */ /* 0x000fe20007ffe0ff */
[--C-:B------:R-:W-:Y:S01]  /*0530*/  IMAD.WIDE.U32 R118, R119, 0x4, R64.reuse ;  /* 0x0000000477767825 */ /* 0x100fe200078e0040 */
[C---:B------:R-:W-:Y:S01]  /*0540*/  IADD3 R83, PT, PT, R121.reuse, 0x19000, RZ ;  /* 0x0001900079537810 */ /* 0x040fe20007ffe0ff */
[----:B------:R-:W5:Y:S01]  /*0550*/  LDG.E R11, desc[UR8][R22.64] ;  /* 0x00000008160b7981 */ /* 0x000f62000c1e1900 */
[----:B------:R-:W-:Y:S01]  /*0560*/  IADD3 R85, PT, PT, R121, 0x1a000, RZ ;  /* 0x0001a00079557810 */ /* 0x000fe20007ffe0ff */
[--C-:B------:R-:W-:Y:S01]  /*0570*/  IMAD.WIDE.U32 R116, R117, 0x4, R64.reuse ;  /* 0x0000000475747825 */ /* 0x100fe200078e0040 */
[C---:B------:R-:W-:Y:S01]  /*0580*/  IADD3 R79, PT, PT, R121.reuse, 0x1b000, RZ ;  /* 0x0001b000794f7810 */ /* 0x040fe20007ffe0ff */
[----:B------:R-:W5:Y:S01]  /*0590*/  LDG.E.CONSTANT R73, desc[UR8][R72.64] ;  /* 0x0000000848497981 */ /* 0x000f62000c1e9900 */
[----:B------:R-:W-:Y:S01]  /*05a0*/  IADD3 R81, PT, PT, R121, 0x1c000, RZ ;  /* 0x0001c00079517810 */ /* 0x000fe20007ffe0ff */
[--C-:B------:R-:W-:Y:S01]  /*05b0*/  IMAD.WIDE.U32 R114, R115, 0x4, R64.reuse ;  /* 0x0000000473727825 */ /* 0x100fe200078e0040 */
[C---:B------:R-:W-:Y:S01]  /*05c0*/  IADD3 R77, PT, PT, R121.reuse, 0x1e000, RZ ;  /* 0x0001e000794d7810 */ /* 0x040fe20007ffe0ff */
[----:B------:R-:W5:Y:S01]  /*05d0*/  LDG.E R8, desc[UR8][R116.64] ;  /* 0x0000000874087981 */ /* 0x000f62000c1e1900 */
[C---:B------:R-:W-:Y:S01]  /*05e0*/  IADD3 R7, PT, PT, R121.reuse, 0x1f000, RZ ;  /* 0x0001f00079077810 */ /* 0x040fe20007ffe0ff */
[----:B------:R-:W-:-:S02]  /*05f0*/  IMAD.WIDE.U32 R120, R121, 0x4, R64 ;  /* 0x0000000479787825 */ /* 0x000fc400078e0040 */
[----:B------:R-:W5:Y:S02]  /*0600*/  LDG.E R10, desc[UR8][R114.64] ;  /* 0x00000008720a7981 */ /* 0x000f64000c1e1900 */
[--C-:B------:R-:W-:Y:S02]  /*0610*/  IMAD.WIDE.U32 R106, R107, 0x4, R64.reuse ;  /* 0x000000046b6a7825 */ /* 0x100fe400078e0040 */
[----:B------:R-:W5:Y:S02]  /*0620*/  LDG.E R4, desc[UR8][R120.64] ;  /* 0x0000000878047981 */ /* 0x000f64000c1e1900 */
[--C-:B------:R-:W-:Y:S02]  /*0630*/  IMAD.WIDE.U32 R24, R25, 0x4, R64.reuse ;  /* 0x0000000419187825 */ /* 0x100fe400078e0040 */
[----:B------:R-:W5:Y:S02]  /*0640*/  LDG.E R12, desc[UR8][R106.64] ;  /* 0x000000086a0c7981 */ /* 0x000f64000c1e1900 */
        /* <DEDUP_REMOVED lines=12> */
[----:B------:R-:W-:-:S04]  /*0710*/  IMAD.WIDE.U32 R98, R99, 0x4, R64 ;  /* 0x0000000463627825 */ /* 0x000fc800078e0040 */
[--C-:B------:R-:W-:Y:S01]  /*0720*/  IMAD.WIDE.U32 R32, R33, 0x4, R64.reuse ;  /* 0x0000000421207825 */ /* 0x100fe200078e0040 */
[----:B------:R-:W5:Y:S03]  /*0730*/  LDG.E R20, desc[UR8][R98.64] ;  /* 0x0000000862147981 */ /* 0x000f66000c1e1900 */
        /* <DEDUP_REMOVED lines=18> */
[----:B------:R-:W-:-:S04]  /*0860*/  IMAD.WIDE.U32 R78, R79, 0x4, R64 ;  /* 0x000000044f4e7825 */ /* 0x000fc800078e0040 */
[----:B------:R-:W-:-:S04]  /*0870*/  IMAD.WIDE.U32 R80, R81, 0x4, R64 ;  /* 0x0000000451507825 */ /* 0x000fc800078e0040 */
[--C-:B------:R-:W-:Y:S01]  /*0880*/  IMAD.WIDE.U32 R74, R75, 0x4, R64.reuse ;  /* 0x000000044b4a7825 */ /* 0x100fe200078e0040 */
[----:B------:R-:W5:Y:S03]  /*0890*/  LDG.E R32, desc[UR8][R80.64] ;  /* 0x0000000850207981 */ /* 0x000f66000c1e1900 */
[--C-:B------:R-:W-:Y:S01]  /*08a0*/  IMAD.WIDE.U32 R76, R77, 0x4, R64.reuse ;  /* 0x000000044d4c7825 */ /* 0x100fe200078e0040 */
[----:B------:R-:W5:Y:S03]  /*08b0*/  LDG.E R33, desc[UR8][R74.64] ;  /* 0x000000084a217981 */ /* 0x000f66000c1e1900 */
[----:B------:R-:W-:Y:S01]  /*08c0*/  IMAD.WIDE.U32 R64, R7, 0x4, R64 ;  /* 0x0000000407407825 */ /* 0x000fe200078e0040 */
[----:B------:R-:W5:Y:S04]  /*08d0*/  LDG.E R34, desc[UR8][R76.64] ;  /* 0x000000084c227981 */ /* 0x000f68000c1e1900 */
[----:B------:R-:W5:Y:S04]  /*08e0*/  LDG.E R7, desc[UR8][R18.64] ;  /* 0x0000000812077981 */ /* 0x000f68000c1e1900 */
[----:B------:R-:W5:Y:S04]  /*08f0*/  LDG.E R35, desc[UR8][R64.64] ;  /* 0x0000000840237981 */ /* 0x000f68000c1e1900 */
[----:B------:R-:W5:Y:S04]  /*0900*/  LDG.E R19, desc[UR8][R30.64] ;  /* 0x000000081e137981 */ /* 0x000f68000c1e1900 */
[----:B------:R-:W5:Y:S04]  /*0910*/  LDG.E R18, desc[UR8][R100.64] ;  /* 0x0000000864127981 */ /* 0x000f68000c1e1900 */
[----:B------:R-:W5:Y:S04]  /*0920*/  LDG.E R30, desc[UR8][R84.64] ;  /* 0x00000008541e7981 */ /* 0x000f68000c1e1900 */
[----:B------:R-:W5:Y:S01]  /*0930*/  LDG.E R31, desc[UR8][R78.64] ;  /* 0x000000084e1f7981 */ /* 0x000f62000c1e1900 */
[----:B------:R-:W-:-:S04]  /*0940*/  IADD3 R0, PT, PT, R0, 0x20, RZ ;  /* 0x0000002000007810 */ /* 0x000fc80007ffe0ff */
[----:B------:R-:W-:Y:S01]  /*0950*/  ISETP.GE.U32.AND P1, PT, R0, 0x1000, PT ;  /* 0x000010000000780c */ /* 0x000fe20003f26070 */
[----:B--2---:R-:W-:Y:S04]  /*0960*/  STS [R2], R67 ;  /* 0x0000004302007388 */ /* 0x004fe80000000800 */
[----:B---3--:R-:W-:Y:S04]  /*0970*/  STS [R2+0x420], R69 ;  /* 0x0004204502007388 */ /* 0x008fe80000000800 */
[----:B----4-:R-:W-:Y:S04]  /*0980*/  STS [R2+0x840], R71 ;  /* 0x0008404702007388 */ /* 0x010fe80000000800 */
[----:B-----5:R-:W-:Y:S04]  /*0990*/  STS [R2+0xc60], R73 ;  /* 0x000c604902007388 */ /* 0x020fe80000000800 */
[----:B------:R-:W-:Y:S04]  /*09a0*/  STL.128 [R1+0x10], R8 ;  /* 0x0000100801007387 */ /* 0x000fe80000100c00 */
[----:B------:R-:W-:Y:S04]  /*09b0*/  STL.128 [R1+0x20], R12 ;  /* 0x0000200c01007387 */ /* 0x000fe80000100c00 */
[----:B------:R-:W-:Y:S04]  /*09c0*/  STL.128 [R1+0x40], R20 ;  /* 0x0000401401007387 */ /* 0x000fe80000100c00 */
[----:B------:R-:W-:Y:S04]  /*09d0*/  STL.128 [R1+0x50], R24 ;  /* 0x0000501801007387 */ /* 0x000fe80000100c00 */
[----:B------:R-:W-:Y:S04]  /*09e0*/  STL.128 [R1+0x70], R32 ;  /* 0x0000702001007387 */ /* 0x000fe80000100c00 */
[----:B------:R-:W-:Y:S04]  /*09f0*/  STL.128 [R1+0x30], R16 ;  /* 0x0000301001007387 */ /* 0x000fe80000100c00 */
[----:B------:R-:W-:Y:S04]  /*0a00*/  STL.128 [R1+0x60], R28 ;  /* 0x0000601c01007387 */ /* 0x000fe80000100c00 */
[----:B------:R0:W-:Y:S02]  /*0a10*/  STL.128 [R1], R4 ;  /* 0x0000000401007387 */ /* 0x0001e40000100c00 */
[----:B0-----:R-:W-:-:S02]  /*0a20*/  MOV R4, 0x840 ;  /* 0x0000084000047802 */ /* 0x001fc40000000f00 */
[----:B------:R-:W-:Y:S01]  /*0a30*/  MOV R5, R1 ;  /* 0x0000000100057202 */ /* 0x000fe20000000f00 */
[----:B------:R-:W-:Y:S06]  /*0a40*/  BAR.SYNC.DEFER_BLOCKING 0x0 ;  /* 0x0000000000007b1d */ /* 0x000fec0000010000 */
.L_x_26:
[----:B------:R0:W2:Y:S04]  /*0a50*/  LDL R6, [R5] ;  /* 0x0000000005067983 */ /* 0x0000a80000100800 */
[----:B------:R-:W2:Y:S04]  /*0a60*/  LDS R7, [R4+UR6+-0x840] ;  /* 0xfff7c00604077984 */ /* 0x000ea80008000800 */
[----:B------:R-:W1:Y:S01]  /*0a70*/  LDS R9, [R4+UR6+-0x7bc] ;  /* 0xfff8440604097984 */ /* 0x000e620008000800 */
[----:B0-----:R-:W-:-:S03]  /*0a80*/  IADD3 R5, PT, PT, R5, 0x4, RZ ;  /* 0x0000000405057810 */ /* 0x001fc60007ffe0ff */
[----:B------:R-:W0:Y:S04]  /*0a90*/  LDS R8, [R4+UR6+-0x738] ;  /* 0xfff8c80604087984 */ /* 0x000e280008000800 */
[----:B------:R-:W3:Y:S04]  /*0aa0*/  LDS R11, [R4+UR6+-0x6b4] ;  /* 0xfff94c06040b7984 */ /* 0x000ee80008000800 */
[----:B------:R-:W4:Y:S04]  /*0ab0*/  LDS R10, [R4+UR6+-0x630] ;  /* 0xfff9d006040a7984 */ /* 0x000f280008000800 */
[----:B------:R-:W5:Y:S04]  /*0ac0*/  LDS R13, [R4+UR6+-0x5ac] ;  /* 0xfffa5406040d7984 */ /* 0x000f680008000800 */
        /* <DEDUP_REMOVED lines=10> */
[----:B------:R-:W5:Y:S04]  /*0b70*/  LDS R22, [R4+UR6] ;  /* 0x0000000604167984 */ /* 0x000f680008000800 */
[----:B------:R-:W5:Y:S04]  /*0b80*/  LDS R25, [R4+UR6+0x84] ;  /* 0x0000840604197984 */ /* 0x000f680008000800 */
        /* <DEDUP_REMOVED lines=13> */
[----:B------:R1:W5:Y:S02]  /*0c60*/  LDS R67, [R4+UR6+0x7bc] ;  /* 0x0007bc0604437984 */ /* 0x0003640008000800 */
[----:B-1----:R-:W-:-:S04]  /*0c70*/  IADD3 R4, PT, PT, R4, 0x4, RZ ;  /* 0x0000000404047810 */ /* 0x002fc80007ffe0ff */
[----:B------:R-:W-:Y:S01]  /*0c80*/  ISETP.NE.AND P0, PT, R4, 0x8c0, PT ;  /* 0x000008c00400780c */ /* 0x000fe20003f05270 */
[C---:B--2---:R-:W-:Y:S01]  /*0c90*/  FFMA R111, R6.reuse, R7, R111 ;  /* 0x00000007066f7223 */ /* 0x044fe2000000006f */
[C---:B------:R-:W-:Y:S01]  /*0ca0*/  FFMA R110, R6.reuse, R9, R110 ;  /* 0x00000009066e7223 */ /* 0x040fe2000000006e */
[C---:B0-----:R-:W-:Y:S01]  /*0cb0*/  FFMA R109, R6.reuse, R8, R109 ;  /* 0x00000008066d7223 */ /* 0x041fe2000000006d */
[C---:B---3--:R-:W-:Y:S01]  /*0cc0*/  FFMA R108, R6.reuse, R11, R108 ;  /* 0x0000000b066c7223 */ /* 0x048fe2000000006c */
[C---:B----4-:R-:W-:Y:S01]  /*0cd0*/  FFMA R63, R6.reuse, R10, R63 ;  /* 0x0000000a063f7223 */ /* 0x050fe2000000003f */
[C---:B-----5:R-:W-:Y:S01]  /*0ce0*/  FFMA R62, R6.reuse, R13, R62 ;  /* 0x0000000d063e7223 */ /* 0x060fe2000000003e */
        /* <DEDUP_REMOVED lines=25> */
[----:B------:R-:W-:Y:S01]  /*0e80*/  FFMA R36, R6, R67, R36 ;  /* 0x0000004306247223 */ /* 0x000fe20000000024 */
[----:B------:R-:W-:Y:S06]  /*0e90*/  @P0 BRA `(.L_x_26) ;  /* 0xfffffff800ec0947 */ /* 0x000fec000383ffff */
[----:B------:R-:W-:Y:S06]  /*0ea0*/  BAR.SYNC.DEFER_BLOCKING 0x0 ;  /* 0x0000000000007b1d */ /* 0x000fec0000010000 */
[----:B------:R-:W-:Y:S05]  /*0eb0*/  @!P1 BRA `(.L_x_27) ;  /* 0xfffffff000e89947 */ /* 0x000fea000383ffff */
        /* <DEDUP_REMOVED lines=41> */
.L_x_28:
        /* <DEDUP_REMOVED lines=11> */
.L_x_37:


//--------------------- .nv.shared._Z12MatMulKernel6MatrixS_S_ --------------------------
	.section	.nv.shared._Z12MatMulKernel6MatrixS_S_,"aw",@nobits
	.sectionflags	@""
	.align	4
.nv.shared._Z12MatMulKernel6MatrixS_S_:
	.zero		3072


//--------------------- .nv.shared.reserved.0     --------------------------
	.section	.nv.shared.reserved.0,"aw",@nobits
	.weak		__nv_reservedSMEM_offset_0_alias
	.size		__nv_reservedSMEM_offset_0_alias, 0, 64
	.other		__nv_reservedSMEM_offset_0_alias,@"STO_CUDA_RESERVED_SHARED STV_DEFAULT"
__nv_reservedSMEM_offset_0_alias:
	.zero		0
	.zero		64


//--------------------- .nv.shared._Z11kernel_1_2TPKfS0_Pf --------------------------
	.section	.nv.shared._Z11kernel_1_2TPKfS0_Pf,"aw",@nobits
	.sectionflags	@""
	.align	4
.nv.shared._Z11kernel_1_2TPKfS0_Pf:
	.zero		3072


//--------------------- .nv.shared._Z15MatrixMulKernelPKfS0_Pfi --------------------------
	.section	.nv.shared._Z15MatrixMulKernelPKfS0_Pfi,"aw",@nobits
	.sectionflags	@""
	.align	4
.nv.shared._Z15MatrixMulKernelPKfS0_Pfi:
	.zero		3072


//--------------------- .nv.shared._Z14my_best_kernelPKfS0_Pf --------------------------
	.section	.nv.shared._Z14my_best_kernelPKfS0_Pf,"aw",@nobits
	.sectionflags	@""
	.align	4
.nv.shared._Z14my_best_kernelPKfS0_Pf:
	.zero		33792


//--------------------- .nv.shared._Z14real_kernel8x8PKfS0_Pf --------------------------
	.section	.nv.shared._Z14real_kernel8x8PKfS0_Pf,"aw",@nobits
	.sectionflags	@""
	.align	4
.nv.shared._Z14real_kernel8x8PKfS0_Pf:
	.zero		33792


//--------------------- .nv.shared._Z9kernel8x8PKfS0_Pf --------------------------
	.section	.nv.shared._Z9kernel8x8PKfS0_Pf,"aw",@nobits
	.sectionflags	@""
	.align	4
.nv.shared._Z9kernel8x8PKfS0_Pf:
	.zero		9216


//--------------------- .nv.shared._Z10kernel_53TPKfS0_Pf --------------------------
	.section	.nv.shared._Z10kernel_53TPKfS0_Pf,"aw",@nobits
	.sectionflags	@""
	.align	4
.nv.shared._Z10kernel_53TPKfS0_Pf:
	.zero		2048


//--------------------- .nv.shared._Z14kernel_53T_oldPKfS0_Pf --------------------------
	.section	.nv.shared._Z14kernel_53T_oldPKfS0_Pf,"aw",@nobits
	.sectionflags	@""
	.align	4
.nv.shared._Z14kernel_53T_oldPKfS0_Pf:
	.zero		2048


//--------------------- .nv.shared._Z9kernel_32PKfS0_Pf --------------------------
	.section	.nv.shared._Z9kernel_32PKfS0_Pf,"aw",@nobits
	.sectionflags	@""
	.align	4
.nv.shared._Z9kernel_32PKfS0_Pf:
	.zero		5248


//--------------------- .nv.constant0._Z12MatMulKernel6MatrixS_S_ --------------------------
	.section	.nv.constant0._Z12MatMulKernel6MatrixS_S_,"a",@progbits
	.sectionflags	@""
	.align	4
.nv.constant0._Z12MatMulKernel6MatrixS_S_:
	.zero		968


//--------------------- .nv.constant0._Z11kernel_1_2TPKfS0_Pf --------------------------
	.section	.nv.constant0._Z11kernel_1_2TPKfS0_Pf,"a",@progbits
	.sectionflags	@""
	.align	4
.nv.constant0._Z11kernel_1_2TPKfS0_Pf:
	.zero		920


//--------------------- .nv.constant0._Z15MatrixMulKernelPKfS0_Pfi --------------------------
	.section	.nv.constant0._Z15MatrixMulKernelPKfS0_Pfi,"a",@progbits
	.sectionflags	@""
	.align	4
.nv.constant0._Z15MatrixMulKernelPKfS0_Pfi:
	.zero		924


//--------------------- .nv.constant0._Z14my_best_kernelPKfS0_Pf --------------------------
	.section	.nv.constant0._Z14my_best_kernelPKfS0_Pf,"a",@progbits
	.sectionflags	@""
	.align	4
.nv.constant0._Z14my_best_kernelPKfS0_Pf:
	.zero		920


//--------------------- .nv.constant0._Z14real_kernel8x8PKfS0_Pf --------------------------
	.section	.nv.constant0._Z14real_kernel8x8PKfS0_Pf,"a",@progbits
	.sectionflags	@""
	.align	4
.nv.constant0._Z14real_kernel8x8PKfS0_Pf:
	.zero		920


//--------------------- .nv.constant0._Z9kernel8x8PKfS0_Pf --------------------------
	.section	.nv.constant0._Z9kernel8x8PKfS0_Pf,"a",@progbits
	.sectionflags	@""
	.align	4
.nv.constant0._Z9kernel8x8PKfS0_Pf:
	.zero		920


//--------------------- .nv.constant0._Z10kernel_53TPKfS0_Pf --------------------------
	.section	.nv.constant0._Z10kernel_53TPKfS0_Pf,"a",@progbits
	.sectionflags	@""
	.align	4
.nv.constant0._Z10kernel_53TPKfS0_Pf:
	.zero		920


//--------------------- .nv.constant0._Z14kernel_53T_oldPKfS0_Pf --------------------------
	.section	.nv.constant0._Z14kernel_53T_oldPKfS0_Pf,"a",@progbits
	.sectionflags	@""
	.align	4
.nv.constant0._Z14kernel_53T_oldPKfS0_Pf:
	.zero		920


//--------------------- .nv.constant0._Z9kernel_32PKfS0_Pf --------------------------
	.section	.nv.constant0._Z9kernel_32PKfS0_Pf,"a",@progbits
	.sectionflags	@""
	.align	4
.nv.constant0._Z9kernel_32PKfS0_Pf:
	.zero		920


//--------------------- SYMBOLS --------------------------

	.type		.nv.reservedSmem.offset0,@object
	.size		.nv.reservedSmem.offset0,0x4
	.type		.nv.reservedSmem.cap,@object
	.size		.nv.reservedSmem.cap,0x4
